	.target	sm_80

	.elftype	@"ET_EXEC"


//--------------------- .note.nv.tkinfo           --------------------------
	.section	.note.nv.tkinfo,"",@"SHT_NOTE"
	.sectionflags	@"SHF_NOTE_NV_TKINFO"
	.tkinfo
        /*0018*/ 	.word	0x00000002
        /*0030*/ 	.string	""
        /*0030*/ 	.string	"ptxas"
        /*0030*/ 	.string	"Cuda compilation tools, release 13.0, V13.0.88"
        /*0030*/ 	.string	"Build cuda_13.0.r13.0/compiler.36424714_0"
        /*0030*/ 	.string	"-v  -suppress-debug-info  -lineinfo  -arch sm_80 "



//--------------------- .note.nv.cuinfo           --------------------------
	.section	.note.nv.cuinfo,"",@"SHT_NOTE"
	.sectionflags	@"SHF_NOTE_NV_CUINFO"
        /*0018*/ 	.short	0x0002
        /*001a*/ 	.short	0x0050
        /*001c*/ 	.short	0x0082
	.zero		2


//--------------------- .nv.info                  --------------------------
	.section	.nv.info,"",@"SHT_CUDA_INFO"
	.align	4


	//----- nvinfo : EIATTR_REGCOUNT
	.align		4
        /*0000*/ 	.byte	0x04, 0x2f
        /*0002*/ 	.short	(.L_1 - .L_0)
	.align		4
.L_0:
        /*0004*/ 	.word	index@(matmul_kernel)
        /*0008*/ 	.word	0x00000020


	//----- nvinfo : EIATTR_FRAME_SIZE
	.align		4
.L_1:
        /*000c*/ 	.byte	0x04, 0x11
        /*000e*/ 	.short	(.L_3 - .L_2)
	.align		4
.L_2:
        /*0010*/ 	.word	index@(matmul_kernel)
        /*0014*/ 	.word	0x00002300


	//----- nvinfo : EIATTR_MIN_STACK_SIZE
	.align		4
.L_3:
        /*0018*/ 	.byte	0x04, 0x12
        /*001a*/ 	.short	(.L_5 - .L_4)
	.align		4
.L_4:
        /*001c*/ 	.word	index@(matmul_kernel)
        /*0020*/ 	.word	0x00002300
.L_5:


//--------------------- .nv.info.matmul_kernel    --------------------------
	.section	.nv.info.matmul_kernel,"",@"SHT_CUDA_INFO"
	.sectionflags	@""
	.align	4


	//----- nvinfo : EIATTR_CUDA_API_VERSION
	.align		4
        /*0000*/ 	.byte	0x04, 0x37
        /*0002*/ 	.short	(.L_7 - .L_6)
.L_6:
        /*0004*/ 	.word	0x00000082


	//----- nvinfo : EIATTR_SW2861232_WAR
	.align		4
.L_7:
        /*0008*/ 	.byte	0x01, 0x35
	.zero		2


	//----- nvinfo : EIATTR_PARAM_CBANK
	.align		4
        /*000c*/ 	.byte	0x04, 0x0a
        /*000e*/ 	.short	(.L_9 - .L_8)
	.align		4
.L_8:
        /*0010*/ 	.word	index@(.nv.constant0.matmul_kernel)
        /*0014*/ 	.short	0x0160
        /*0016*/ 	.short	0x0050


	//----- nvinfo : EIATTR_CBANK_PARAM_SIZE
	.align		4
.L_9:
        /*0018*/ 	.byte	0x03, 0x19
        /*001a*/ 	.short	0x0050


	//----- nvinfo : EIATTR_KPARAM_INFO
	.align		4
        /*001c*/ 	.byte	0x04, 0x17
        /*001e*/ 	.short	(.L_11 - .L_10)
.L_10:
        /*0020*/ 	.word	0x00000000
        /*0024*/ 	.short	0x000d
        /*0026*/ 	.short	0x0048
        /*0028*/ 	.byte	0x00, 0xf4, 0x21, 0x00


	//----- nvinfo : EIATTR_KPARAM_INFO
	.align		4
.L_11:
        /*002c*/ 	.byte	0x04, 0x17
        /*002e*/ 	.short	(.L_13 - .L_12)
.L_12:
        /*0030*/ 	.word	0x00000000
        /*0034*/ 	.short	0x000c
        /*0036*/ 	.short	0x0040
        /*0038*/ 	.byte	0x00, 0xf4, 0x21, 0x00


	//----- nvinfo : EIATTR_KPARAM_INFO
	.align		4
.L_13:
        /*003c*/ 	.byte	0x04, 0x17
        /*003e*/ 	.short	(.L_15 - .L_14)
.L_14:
        /*0040*/ 	.word	0x00000000
        /*0044*/ 	.short	0x000b
        /*0046*/ 	.short	0x0038
        /*0048*/ 	.byte	0x00, 0xf0, 0x11, 0x00


	//----- nvinfo : EIATTR_KPARAM_INFO
	.align		4
.L_15:
        /*004c*/ 	.byte	0x04, 0x17
        /*004e*/ 	.short	(.L_17 - .L_16)
.L_16:
        /*0050*/ 	.word	0x00000000
        /*0054*/ 	.short	0x000a
        /*0056*/ 	.short	0x0034
        /*0058*/ 	.byte	0x00, 0xf0, 0x11, 0x00


	//----- nvinfo : EIATTR_KPARAM_INFO
	.align		4
.L_17:
        /*005c*/ 	.byte	0x04, 0x17
        /*005e*/ 	.short	(.L_19 - .L_18)
.L_18:
        /*0060*/ 	.word	0x00000000
        /*0064*/ 	.short	0x0009
        /*0066*/ 	.short	0x0030
        /*0068*/ 	.byte	0x00, 0xf0, 0x11, 0x00


	//----- nvinfo : EIATTR_KPARAM_INFO
	.align		4
.L_19:
        /*006c*/ 	.byte	0x04, 0x17
        /*006e*/ 	.short	(.L_21 - .L_20)
.L_20:
        /*0070*/ 	.word	0x00000000
        /*0074*/ 	.short	0x0008
        /*0076*/ 	.short	0x002c
        /*0078*/ 	.byte	0x00, 0xf0, 0x11, 0x00


	//----- nvinfo : EIATTR_KPARAM_INFO
	.align		4
.L_21:
        /*007c*/ 	.byte	0x04, 0x17
        /*007e*/ 	.short	(.L_23 - .L_22)
.L_22:
        /*0080*/ 	.word	0x00000000
        /*0084*/ 	.short	0x0007
        /*0086*/ 	.short	0x0028
        /*0088*/ 	.byte	0x00, 0xf0, 0x11, 0x00


	//----- nvinfo : EIATTR_KPARAM_INFO
	.align		4
.L_23:
        /*008c*/ 	.byte	0x04, 0x17
        /*008e*/ 	.short	(.L_25 - .L_24)
.L_24:
        /*0090*/ 	.word	0x00000000
        /*0094*/ 	.short	0x0006
        /*0096*/ 	.short	0x0024
        /*0098*/ 	.byte	0x00, 0xf0, 0x11, 0x00


	//----- nvinfo : EIATTR_KPARAM_INFO
	.align		4
.L_25:
        /*009c*/ 	.byte	0x04, 0x17
        /*009e*/ 	.short	(.L_27 - .L_26)
.L_26:
        /*00a0*/ 	.word	0x00000000
        /*00a4*/ 	.short	0x0005
        /*00a6*/ 	.short	0x0020
        /*00a8*/ 	.byte	0x00, 0xf0, 0x11, 0x00


	//----- nvinfo : EIATTR_KPARAM_INFO
	.align		4
.L_27:
        /*00ac*/ 	.byte	0x04, 0x17
        /*00ae*/ 	.short	(.L_29 - .L_28)
.L_28:
        /*00b0*/ 	.word	0x00000000
        /*00b4*/ 	.short	0x0004
        /*00b6*/ 	.short	0x001c
        /*00b8*/ 	.byte	0x00, 0xf0, 0x11, 0x00


	//----- nvinfo : EIATTR_KPARAM_INFO
	.align		4
.L_29:
        /*00bc*/ 	.byte	0x04, 0x17
        /*00be*/ 	.short	(.L_31 - .L_30)
.L_30:
        /*00c0*/ 	.word	0x00000000
        /*00c4*/ 	.short	0x0003
        /*00c6*/ 	.short	0x0018
        /*00c8*/ 	.byte	0x00, 0xf0, 0x11, 0x00


	//----- nvinfo : EIATTR_KPARAM_INFO
	.align		4
.L_31:
        /*00cc*/ 	.byte	0x04, 0x17
        /*00ce*/ 	.short	(.L_33 - .L_32)
.L_32:
        /*00d0*/ 	.word	0x00000000
        /*00d4*/ 	.short	0x0002
        /*00d6*/ 	.short	0x0010
        /*00d8*/ 	.byte	0x00, 0xf4, 0x21, 0x00


	//----- nvinfo : EIATTR_KPARAM_INFO
	.align		4
.L_33:
        /*00dc*/ 	.byte	0x04, 0x17
        /*00de*/ 	.short	(.L_35 - .L_34)
.L_34:
        /*00e0*/ 	.word	0x00000000
        /*00e4*/ 	.short	0x0001
        /*00e6*/ 	.short	0x0008
        /*00e8*/ 	.byte	0x00, 0xf4, 0x21, 0x00


	//----- nvinfo : EIATTR_KPARAM_INFO
	.align		4
.L_35:
        /*00ec*/ 	.byte	0x04, 0x17
        /*00ee*/ 	.short	(.L_37 - .L_36)
.L_36:
        /*00f0*/ 	.word	0x00000000
        /*00f4*/ 	.short	0x0000
        /*00f6*/ 	.short	0x0000
        /*00f8*/ 	.byte	0x00, 0xf4, 0x21, 0x00


	//----- nvinfo : EIATTR_MAXREG_COUNT
	.align		4
.L_37:
        /*00fc*/ 	.byte	0x03, 0x1b
        /*00fe*/ 	.short	0x00ff


	//----- nvinfo : EIATTR_NUM_BARRIERS
	.align		4
        /*0100*/ 	.byte	0x02, 0x4c
        /*0102*/ 	.byte	0x01
	.zero		1


	//----- nvinfo : EIATTR_ANNOTATIONS
	.align		4
        /*0104*/ 	.byte	0x04, 0x55
        /*0106*/ 	.short	(.L_39 - .L_38)


	//   ....[0]....
.L_38:
        /*0108*/ 	.word	0x00000001
        /*010c*/ 	.byte	0x70, 0x00, 0x00, 0x00, 0x01, 0x00, 0x00, 0x00, 0xb0, 0x00, 0x00, 0x00, 0x01, 0x00, 0x00, 0x00
        /* <DEDUP_REMOVED lines=3751> */
        /*eb8c*/ 	.byte	0x30, 0xd9, 0x03, 0x00, 0x01, 0x00, 0x00, 0x00, 0x70, 0xd9, 0x03, 0x00


	//----- nvinfo : EIATTR_MERCURY_ISA_VERSION
	.align		4
.L_39:
        /*eb98*/ 	.byte	0x03, 0x5f
        /*eb9a*/ 	.short	0x0000


	//----- nvinfo : EIATTR_EXIT_INSTR_OFFSETS
	.align		4
        /*eb9c*/ 	.byte	0x04, 0x1c
        /*eb9e*/ 	.short	(.L_41 - .L_40)


	//   ....[0]....
.L_40:
        /*eba0*/ 	.word	0x0003e030


	//   ....[1]....
        /*eba4*/ 	.word	0x0003e060


	//----- nvinfo : EIATTR_REQNTID
	.align		4
.L_41:
        /*eba8*/ 	.byte	0x04, 0x10
        /*ebaa*/ 	.short	(.L_43 - .L_42)
.L_42:
        /*ebac*/ 	.word	0x00000080
        /*ebb0*/ 	.word	0x00000001
        /*ebb4*/ 	.word	0x00000001
.L_43:


//--------------------- .nv.callgraph             --------------------------
	.section	.nv.callgraph,"",@"SHT_CUDA_CALLGRAPH"
	.align	4
	.sectionentsize	8
	.align		4
        /*0000*/ 	.word	0x00000000
	.align		4
        /*0004*/ 	.word	0xffffffff
	.align		4
        /*0008*/ 	.word	0x00000000
	.align		4
        /*000c*/ 	.word	0xfffffffe
	.align		4
        /*0010*/ 	.word	0x00000000
	.align		4
        /*0014*/ 	.word	0xfffffffd
	.align		4
        /*0018*/ 	.word	0x00000000
	.align		4
        /*001c*/ 	.word	0xfffffffc


//--------------------- .nv.rel.action            --------------------------
	.section	.nv.rel.action,"",@"SHT_CUDA_RELOCINFO"
	.align	8
	.sectionentsize	8
        /*0000*/ 	.byte	0x73, 0x00, 0x00, 0x00, 0x00, 0x00, 0x00, 0x00, 0x00, 0x00, 0x00, 0x11, 0x25, 0x00, 0x05, 0x36


//--------------------- .nv.constant0.matmul_kernel --------------------------
	.section	.nv.constant0.matmul_kernel,"a",@progbits
	.sectionflags	@""
	.align	4
.nv.constant0.matmul_kernel:
	.zero		432


//--------------------- .text.matmul_kernel       --------------------------
	.section	.text.matmul_kernel,"ax",@progbits
	.sectioninfo	@"SHI_REGISTERS=32"
	.align	128
        .global         matmul_kernel
        .type           matmul_kernel,@function
        .size           matmul_kernel,(.L_x_4 - matmul_kernel)
        .other          matmul_kernel,@"STO_CUDA_ENTRY STV_DEFAULT"
matmul_kernel:
.text.matmul_kernel:
[----:B------:R-:W-:-:S04]  /*0000*/  IMAD.MOV.U32 R1, RZ, RZ, c[0x0][0x28] ;  /* 0x00000a00ff017624 */ /* 0x000fc800078e00ff */
[----:B------:R-:W-:Y:S01]  /*0010*/  IMAD.MOV.U32 R0, RZ, RZ, c[0x0][0x17c] ;  /* 0x00005f00ff007624 */ /* 0x000fe200078e00ff */
[----:B------:R-:W-:Y:S01]  /*0020*/  IADD3 R1, R1, -0x2300, RZ ;  /* 0xffffdd0001017810 */ /* 0x000fe20007ffe0ff */
[----:B------:R-:W-:Y:S01]  /*0030*/  IMAD.MOV.U32 R28, RZ, RZ, c[0x0][0x180] ;  /* 0x00006000ff1c7624 */ /* 0x000fe200078e00ff */
[----:B------:R-:W-:Y:S01]  /*0040*/  ULDC.64 UR4, c[0x0][0x118] ;  /* 0x0000460000047ab9 */ /* 0x000fe20000000a00 */
[----:B------:R-:W-:Y:S01]  /*0050*/  CS2R R12, SRZ ;  /* 0x00000000000c7805 */ /* 0x000fe2000001ff00 */
[----:B------:R-:W-:Y:S01]  /*0060*/  IADD3 R0, R0, 0x1ff, RZ ;  /* 0x000001ff00007810 */ /* 0x000fe20007ffe0ff */
[----:B------:R0:W-:Y:S01]  /*0070*/  STL [R1+0x140], RZ ;  /* 0x000140ff01007387 */ /* 0x0001e20000100800 */
[----:B------:R-:W-:Y:S01]  /*0080*/  IADD3 R28, R28, 0x1f, RZ ;  /* 0x0000001f1c1c7810 */ /* 0x000fe20007ffe0ff */
[----:B------:R-:W-:Y:S01]  /*0090*/  CS2R R14, SRZ ;  /* 0x00000000000e7805 */ /* 0x000fe2000001ff00 */
[----:B------:R-:W-:Y:S01]  /*00a0*/  SHF.R.S32.HI R3, RZ, 0x1f, R0 ;  /* 0x0000001fff037819 */ /* 0x000fe20000011400 */
[----:B------:R0:W-:Y:S01]  /*00b0*/  STL [R1+0x144], RZ ;  /* 0x000144ff01007387 */ /* 0x0001e20000100800 */
[----:B------:R-:W-:Y:S01]  /*00c0*/  CS2R R16, SRZ ;  /* 0x0000000000107805 */ /* 0x000fe2000001ff00 */
[----:B------:R-:W-:Y:S01]  /*00d0*/  CS2R R18, SRZ ;  /* 0x0000000000127805 */ /* 0x000fe2000001ff00 */
[----:B------:R-:W-:Y:S01]  /*00e0*/  LEA.HI R3, R3, R0, RZ, 0x9 ;  /* 0x0000000003037211 */ /* 0x000fe200078f48ff */
[----:B------:R0:W-:Y:S01]  /*00f0*/  STL [R1+0x148], RZ ;  /* 0x000148ff01007387 */ /* 0x0001e20000100800 */
[----:B------:R-:W-:Y:S01]  /*0100*/  CS2R R20, SRZ ;  /* 0x0000000000147805 */ /* 0x000fe2000001ff00 */
[----:B------:R-:W-:Y:S01]  /*0110*/  CS2R R22, SRZ ;  /* 0x0000000000167805 */ /* 0x000fe2000001ff00 */
[----:B------:R-:W-:Y:S01]  /*0120*/  SHF.R.S32.HI R0, RZ, 0x9, R3 ;  /* 0x00000009ff007819 */ /* 0x000fe20000011403 */
[----:B------:R0:W-:Y:S01]  /*0130*/  STL [R1+0x14c], RZ ;  /* 0x00014cff01007387 */ /* 0x0001e20000100800 */
[----:B------:R-:W-:Y:S01]  /*0140*/  CS2R R24, SRZ ;  /* 0x0000000000187805 */ /* 0x000fe2000001ff00 */
[----:B------:R-:W-:-:S02]  /*0150*/  CS2R R26, SRZ ;  /* 0x00000000001a7805 */ /* 0x000fc4000001ff00 */
[----:B------:R-:W-:Y:S01]  /*0160*/  IMAD.SHL.U32 R0, R0, 0x4, RZ ;  /* 0x0000000400007824 */ /* 0x000fe200078e00ff */
[----:B------:R-:W1:Y:S04]  /*0170*/  S2R R3, SR_CTAID.X ;  /* 0x0000000000037919 */ /* 0x000e680000002500 */
[-C--:B------:R-:W-:Y:S01]  /*0180*/  IABS R7, R0.reuse ;  /* 0x0000000000077213 */ /* 0x080fe20000000000 */
[----:B------:R0:W-:Y:S01]  /*0190*/  STL [R1+0x130], RZ ;  /* 0x000130ff01007387 */ /* 0x0001e20000100800 */
[----:B------:R-:W-:Y:S02]  /*01a0*/  IABS R10, R0 ;  /* 0x00000000000a7213 */ /* 0x000fe40000000000 */
[----:B------:R-:W2:Y:S01]  /*01b0*/  I2F.RP R2, R7 ;  /* 0x0000000700027306 */ /* 0x000ea20000209400 */
[----:B------:R0:W-:Y:S04]  /*01c0*/  STL [R1+0x134], RZ ;  /* 0x000134ff01007387 */ /* 0x0001e80000100800 */
[----:B------:R0:W-:Y:S04]  /*01d0*/  STL [R1+0x138], RZ ;  /* 0x000138ff01007387 */ /* 0x0001e80000100800 */
[----:B------:R0:W-:Y:S04]  /*01e0*/  STL [R1+0x13c], RZ ;  /* 0x00013cff01007387 */ /* 0x0001e80000100800 */
[----:B------:R0:W-:Y:S01]  /*01f0*/  STL [R1+0x120], RZ ;  /* 0x000120ff01007387 */ /* 0x0001e20000100800 */
[----:B--2---:R-:W2:Y:S01]  /*0200*/  MUFU.RCP R2, R2 ;  /* 0x0000000200027308 */ /* 0x004ea20000001000 */
[----:B-1----:R-:W-:-:S02]  /*0210*/  IABS R8, R3 ;  /* 0x0000000300087213 */ /* 0x002fc40000000000 */
[----:B------:R0:W-:Y:S04]  /*0220*/  STL [R1+0x124], RZ ;  /* 0x000124ff01007387 */ /* 0x0001e80000100800 */
[----:B------:R0:W-:Y:S04]  /*0230*/  STL [R1+0x128], RZ ;  /* 0x000128ff01007387 */ /* 0x0001e80000100800 */
[----:B------:R0:W-:Y:S04]  /*0240*/  STL [R1+0x12c], RZ ;  /* 0x00012cff01007387 */ /* 0x0001e80000100800 */
[----:B------:R0:W-:Y:S01]  /*0250*/  STL [R1+0x110], RZ ;  /* 0x000110ff01007387 */ /* 0x0001e20000100800 */
[----:B--2---:R-:W-:Y:S01]  /*0260*/  IADD3 R4, R2, 0xffffffe, RZ ;  /* 0x0ffffffe02047810 */ /* 0x004fe20007ffe0ff */
[----:B------:R-:W-:-:S02]  /*0270*/  IMAD.MOV R2, RZ, RZ, -R10 ;  /* 0x000000ffff027224 */ /* 0x000fc400078e0a0a */
[----:B------:R0:W-:Y:S01]  /*0280*/  STL [R1+0x114], RZ ;  /* 0x000114ff01007387 */ /* 0x0001e20000100800 */
[----:B------:R1:W2:Y:S03]  /*0290*/  F2I.FTZ.U32.TRUNC.NTZ R5, R4 ;  /* 0x0000000400057305 */ /* 0x0002a6000021f000 */
[----:B------:R0:W-:Y:S04]  /*02a0*/  STL [R1+0x118], RZ ;  /* 0x000118ff01007387 */ /* 0x0001e80000100800 */
[----:B------:R0:W-:Y:S01]  /*02b0*/  STL [R1+0x11c], RZ ;  /* 0x00011cff01007387 */ /* 0x0001e20000100800 */
[----:B-1----:R-:W-:-:S03]  /*02c0*/  IMAD.MOV.U32 R4, RZ, RZ, RZ ;  /* 0x000000ffff047224 */ /* 0x002fc600078e00ff */
[----:B------:R0:W-:Y:S04]  /*02d0*/  STL [R1+0x100], RZ ;  /* 0x000100ff01007387 */ /* 0x0001e80000100800 */
[----:B------:R0:W-:Y:S01]  /*02e0*/  STL [R1+0x104], RZ ;  /* 0x000104ff01007387 */ /* 0x0001e20000100800 */
[----:B--2---:R-:W-:-:S03]  /*02f0*/  IMAD.MOV R6, RZ, RZ, -R5 ;  /* 0x000000ffff067224 */ /* 0x004fc600078e0a05 */
[----:B------:R0:W-:Y:S01]  /*0300*/  STL [R1+0x108], RZ ;  /* 0x000108ff01007387 */ /* 0x0001e20000100800 */
[----:B------:R-:W-:Y:S02]  /*0310*/  IMAD R9, R6, R7, RZ ;  /* 0x0000000706097224 */ /* 0x000fe400078e02ff */
[----:B------:R-:W-:Y:S01]  /*0320*/  IMAD.MOV.U32 R6, RZ, RZ, R8 ;  /* 0x000000ffff067224 */ /* 0x000fe200078e0008 */
[----:B------:R0:W-:Y:S01]  /*0330*/  STL [R1+0x10c], RZ ;  /* 0x00010cff01007387 */ /* 0x0001e20000100800 */
[----:B------:R-:W-:-:S03]  /*0340*/  IMAD.HI.U32 R5, R5, R9, R4 ;  /* 0x0000000905057227 */ /* 0x000fc600078e0004 */
[----:B------:R0:W-:Y:S03]  /*0350*/  STL [R1+0xf0], RZ ;  /* 0x0000f0ff01007387 */ /* 0x0001e60000100800 */
[----:B------:R-:W-:Y:S01]  /*0360*/  IMAD.HI.U32 R5, R5, R6, RZ ;  /* 0x0000000605057227 */ /* 0x000fe200078e00ff */
[----:B------:R0:W-:Y:S03]  /*0370*/  STL [R1+0xf4], RZ ;  /* 0x0000f4ff01007387 */ /* 0x0001e60000100800 */
[----:B------:R-:W-:Y:S01]  /*0380*/  IMAD R2, R5, R2, R6 ;  /* 0x0000000205027224 */ /* 0x000fe200078e0206 */
[----:B------:R0:W-:Y:S04]  /*0390*/  STL [R1+0xf8], RZ ;  /* 0x0000f8ff01007387 */ /* 0x0001e80000100800 */
[----:B------:R-:W-:Y:S01]  /*03a0*/  ISETP.GT.U32.AND P1, PT, R7, R2, PT ;  /* 0x000000020700720c */ /* 0x000fe20003f24070 */
[----:B------:R0:W-:Y:S04]  /*03b0*/  STL [R1+0xfc], RZ ;  /* 0x0000fcff01007387 */ /* 0x0001e80000100800 */
[----:B------:R0:W-:Y:S04]  /*03c0*/  STL [R1+0xe0], RZ ;  /* 0x0000e0ff01007387 */ /* 0x0001e80000100800 */
[----:B------:R0:W-:Y:S04]  /*03d0*/  STL [R1+0xe4], RZ ;  /* 0x0000e4ff01007387 */ /* 0x0001e80000100800 */
[----:B------:R-:W-:Y:S01]  /*03e0*/  @!P1 IMAD.IADD R2, R2, 0x1, -R7 ;  /* 0x0000000102029824 */ /* 0x000fe200078e0a07 */
[----:B------:R-:W-:Y:S01]  /*03f0*/  @!P1 IADD3 R5, R5, 0x1, RZ ;  /* 0x0000000105059810 */ /* 0x000fe20007ffe0ff */
[----:B------:R0:W-:Y:S01]  /*0400*/  STL [R1+0xe8], RZ ;  /* 0x0000e8ff01007387 */ /* 0x0001e20000100800 */
[----:B------:R-:W-:-:S02]  /*0410*/  ISETP.NE.AND P1, PT, R0, RZ, PT ;  /* 0x000000ff0000720c */ /* 0x000fc40003f25270 */
[----:B------:R-:W-:Y:S01]  /*0420*/  ISETP.GE.U32.AND P0, PT, R2, R7, PT ;  /* 0x000000070200720c */ /* 0x000fe20003f06070 */
[----:B------:R0:W-:Y:S01]  /*0430*/  STL [R1+0xec], RZ ;  /* 0x0000ecff01007387 */ /* 0x0001e20000100800 */
[----:B------:R-:W-:-:S03]  /*0440*/  LOP3.LUT R2, R3, R0, RZ, 0x3c, !PT ;  /* 0x0000000003027212 */ /* 0x000fc600078e3cff */
[----:B------:R0:W-:Y:S01]  /*0450*/  STL [R1+0xd0], RZ ;  /* 0x0000d0ff01007387 */ /* 0x0001e20000100800 */
[----:B------:R-:W-:Y:S01]  /*0460*/  ISETP.GE.AND P2, PT, R2, RZ, PT ;  /* 0x000000ff0200720c */ /* 0x000fe20003f46270 */
[----:B------:R-:W-:Y:S02]  /*0470*/  IMAD.MOV.U32 R2, RZ, RZ, c[0x0][0x178] ;  /* 0x00005e00ff027624 */ /* 0x000fe400078e00ff */
[----:B------:R0:W-:Y:S03]  /*0480*/  STL [R1+0xd4], RZ ;  /* 0x0000d4ff01007387 */ /* 0x0001e60000100800 */
[----:B------:R-:W-:Y:S01]  /*0490*/  IADD3 R2, R2, 0x7f, RZ ;  /* 0x0000007f02027810 */ /* 0x000fe20007ffe0ff */
[----:B------:R0:W-:Y:S01]  /*04a0*/  STL [R1+0xd8], RZ ;  /* 0x0000d8ff01007387 */ /* 0x0001e20000100800 */
[----:B------:R-:W-:-:S03]  /*04b0*/  @P0 IADD3 R5, R5, 0x1, RZ ;  /* 0x0000000105050810 */ /* 0x000fc60007ffe0ff */
[----:B------:R0:W-:Y:S02]  /*04c0*/  STL [R1+0xdc], RZ ;  /* 0x0000dcff01007387 */ /* 0x0001e40000100800 */
[----:B------:R-:W-:Y:S01]  /*04d0*/  IMAD.MOV.U32 R4, RZ, RZ, R5 ;  /* 0x000000ffff047224 */ /* 0x000fe200078e0005 */
[----:B------:R-:W-:Y:S01]  /*04e0*/  SHF.R.S32.HI R5, RZ, 0x1f, R2 ;  /* 0x0000001fff057819 */ /* 0x000fe20000011402 */
[----:B------:R0:W-:Y:S02]  /*04f0*/  STL [R1+0xc0], RZ ;  /* 0x0000c0ff01007387 */ /* 0x0001e40000100800 */
[----:B------:R-:W-:Y:S01]  /*0500*/  @!P2 IMAD.MOV R4, RZ, RZ, -R4 ;  /* 0x000000ffff04a224 */ /* 0x000fe200078e0a04 */
[----:B------:R-:W-:Y:S01]  /*0510*/  @!P1 LOP3.LUT R4, RZ, R0, RZ, 0x33, !PT ;  /* 0x00000000ff049212 */ /* 0x000fe200078e33ff */
[----:B------:R0:W-:Y:S01]  /*0520*/  STL [R1+0xc4], RZ ;  /* 0x0000c4ff01007387 */ /* 0x0001e20000100800 */
[----:B------:R-:W-:-:S03]  /*0530*/  LEA.HI R5, R5, R2, RZ, 0x7 ;  /* 0x0000000205057211 */ /* 0x000fc600078f38ff */
[----:B------:R-:W-:Y:S01]  /*0540*/  IMAD.SHL.U32 R2, R4, 0x4, RZ ;  /* 0x0000000404027824 */ /* 0x000fe200078e00ff */
[----:B------:R0:W-:Y:S01]  /*0550*/  STL [R1+0xc8], RZ ;  /* 0x0000c8ff01007387 */ /* 0x0001e20000100800 */
[----:B------:R-:W-:-:S03]  /*0560*/  IMAD.MOV R4, RZ, RZ, -R4 ;  /* 0x000000ffff047224 */ /* 0x000fc600078e0a04 */
[----:B------:R0:W-:Y:S01]  /*0570*/  STL [R1+0xcc], RZ ;  /* 0x0000ccff01007387 */ /* 0x0001e20000100800 */
[----:B------:R-:W-:Y:S01]  /*0580*/  LEA.HI.SX32 R5, R5, -R2, 0x19 ;  /* 0x8000000205057211 */ /* 0x000fe200078fcaff */
[----:B------:R-:W-:Y:S02]  /*0590*/  IMAD R9, R0, R4, R3 ;  /* 0x0000000400097224 */ /* 0x000fe400078e0203 */
[----:B------:R0:W-:Y:S01]  /*05a0*/  STL [R1+0xb0], RZ ;  /* 0x0000b0ff01007387 */ /* 0x0001e20000100800 */
[----:B------:R-:W-:Y:S01]  /*05b0*/  IMNMX R10, R5, 0x4, PT ;  /* 0x00000004050a7817 */ /* 0x000fe20003800200 */
[----:B------:R-:W-:Y:S02]  /*05c0*/  IMAD.MOV.U32 R4, RZ, RZ, RZ ;  /* 0x000000ffff047224 */ /* 0x000fe400078e00ff */
[----:B------:R0:W-:Y:S01]  /*05d0*/  STL [R1+0xb4], RZ ;  /* 0x0000b4ff01007387 */ /* 0x0001e20000100800 */
[-C--:B------:R-:W-:Y:S02]  /*05e0*/  IABS R8, R10.reuse ;  /* 0x0000000a00087213 */ /* 0x080fe40000000000 */
[----:B------:R-:W-:Y:S01]  /*05f0*/  IABS R0, R10 ;  /* 0x0000000a00007213 */ /* 0x000fe20000000000 */
[----:B------:R0:W-:Y:S01]  /*0600*/  STL [R1+0xb8], RZ ;  /* 0x0000b8ff01007387 */ /* 0x0001e20000100800 */
[----:B------:R-:W1:Y:S03]  /*0610*/  I2F.RP R6, R8 ;  /* 0x0000000800067306 */ /* 0x000e660000209400 */
[----:B------:R0:W-:Y:S04]  /*0620*/  STL [R1+0xbc], RZ ;  /* 0x0000bcff01007387 */ /* 0x0001e80000100800 */
[----:B------:R0:W-:Y:S04]  /*0630*/  STL [R1+0xa0], RZ ;  /* 0x0000a0ff01007387 */ /* 0x0001e80000100800 */
[----:B------:R0:W-:Y:S04]  /*0640*/  STL [R1+0xa4], RZ ;  /* 0x0000a4ff01007387 */ /* 0x0001e80000100800 */
[----:B------:R0:W-:Y:S01]  /*0650*/  STL [R1+0xa8], RZ ;  /* 0x0000a8ff01007387 */ /* 0x0001e20000100800 */
[----:B-1----:R-:W1:Y:S03]  /*0660*/  MUFU.RCP R6, R6 ;  /* 0x0000000600067308 */ /* 0x002e660000001000 */
[----:B------:R0:W-:Y:S04]  /*0670*/  STL [R1+0xac], RZ ;  /* 0x0000acff01007387 */ /* 0x0001e80000100800 */
[----:B------:R0:W-:Y:S04]  /*0680*/  STL [R1+0x90], RZ ;  /* 0x000090ff01007387 */ /* 0x0001e80000100800 */
[----:B------:R0:W-:Y:S04]  /*0690*/  STL [R1+0x94], RZ ;  /* 0x000094ff01007387 */ /* 0x0001e80000100800 */
[----:B------:R0:W-:Y:S01]  /*06a0*/  STL [R1+0x98], RZ ;  /* 0x000098ff01007387 */ /* 0x0001e20000100800 */
[----:B-1----:R-:W-:-:S03]  /*06b0*/  IADD3 R5, R6, 0xffffffe, RZ ;  /* 0x0ffffffe06057810 */ /* 0x002fc60007ffe0ff */
[----:B------:R0:W-:Y:S03]  /*06c0*/  STL [R1+0x9c], RZ ;  /* 0x00009cff01007387 */ /* 0x0001e60000100800 */
[----:B------:R-:W1:Y:S01]  /*06d0*/  F2I.FTZ.U32.TRUNC.NTZ R5, R5 ;  /* 0x0000000500057305 */ /* 0x000e62000021f000 */
[----:B------:R0:W-:Y:S04]  /*06e0*/  STL [R1+0x80], RZ ;  /* 0x000080ff01007387 */ /* 0x0001e80000100800 */
[----:B------:R0:W-:Y:S04]  /*06f0*/  STL [R1+0x84], RZ ;  /* 0x000084ff01007387 */ /* 0x0001e80000100800 */
[----:B------:R0:W-:Y:S04]  /*0700*/  STL [R1+0x88], RZ ;  /* 0x000088ff01007387 */ /* 0x0001e80000100800 */
[----:B------:R0:W-:Y:S01]  /*0710*/  STL [R1+0x8c], RZ ;  /* 0x00008cff01007387 */ /* 0x0001e20000100800 */
[----:B-1----:R-:W-:-:S03]  /*0720*/  IMAD.MOV R7, RZ, RZ, -R5 ;  /* 0x000000ffff077224 */ /* 0x002fc600078e0a05 */
[----:B------:R0:W-:Y:S01]  /*0730*/  STL [R1+0x70], RZ ;  /* 0x000070ff01007387 */ /* 0x0001e20000100800 */
[----:B------:R-:W-:-:S03]  /*0740*/  IMAD.MOV.U32 R3, RZ, RZ, R7 ;  /* 0x000000ffff037224 */ /* 0x000fc600078e0007 */
[----:B------:R0:W-:Y:S01]  /*0750*/  STL [R1+0x74], RZ ;  /* 0x000074ff01007387 */ /* 0x0001e20000100800 */
[----:B------:R-:W-:Y:S01]  /*0760*/  IABS R7, R9 ;  /* 0x0000000900077213 */ /* 0x000fe20000000000 */
[----:B------:R-:W-:Y:S02]  /*0770*/  IMAD R3, R3, R8, RZ ;  /* 0x0000000803037224 */ /* 0x000fe400078e02ff */
[----:B------:R0:W-:Y:S02]  /*0780*/  STL [R1+0x78], RZ ;  /* 0x000078ff01007387 */ /* 0x0001e40000100800 */
[----:B------:R-:W-:Y:S02]  /*0790*/  IMAD.HI.U32 R4, R5, R3, R4 ;  /* 0x0000000305047227 */ /* 0x000fe400078e0004 */
[----:B------:R0:W-:Y:S02]  /*07a0*/  STL [R1+0x7c], RZ ;  /* 0x00007cff01007387 */ /* 0x0001e40000100800 */
[----:B------:R-:W-:-:S02]  /*07b0*/  IMAD.MOV R3, RZ, RZ, -R0 ;  /* 0x000000ffff037224 */ /* 0x000fc400078e0a00 */
[----:B------:R0:W-:Y:S01]  /*07c0*/  STL [R1+0x60], RZ ;  /* 0x000060ff01007387 */ /* 0x0001e20000100800 */
[----:B------:R-:W-:Y:S02]  /*07d0*/  IMAD.HI.U32 R0, R4, R7, RZ ;  /* 0x0000000704007227 */ /* 0x000fe400078e00ff */
[----:B------:R-:W-:Y:S01]  /*07e0*/  CS2R R4, SRZ ;  /* 0x0000000000047805 */ /* 0x000fe2000001ff00 */
[----:B------:R0:W-:Y:S01]  /*07f0*/  STL [R1+0x64], RZ ;  /* 0x000064ff01007387 */ /* 0x0001e20000100800 */
[----:B------:R-:W-:Y:S02]  /*0800*/  IMAD R3, R0, R3, R7 ;  /* 0x0000000300037224 */ /* 0x000fe400078e0207 */
[----:B------:R-:W-:Y:S01]  /*0810*/  CS2R R6, SRZ ;  /* 0x0000000000067805 */ /* 0x000fe2000001ff00 */
[----:B------:R0:W-:Y:S02]  /*0820*/  STL [R1+0x68], RZ ;  /* 0x000068ff01007387 */ /* 0x0001e40000100800 */
[----:B------:R-:W-:-:S02]  /*0830*/  ISETP.GT.U32.AND P1, PT, R8, R3, PT ;  /* 0x000000030800720c */ /* 0x000fc40003f24070 */
[----:B------:R0:W-:Y:S04]  /*0840*/  STL [R1+0x6c], RZ ;  /* 0x00006cff01007387 */ /* 0x0001e80000100800 */
[----:B------:R0:W-:Y:S04]  /*0850*/  STL [R1+0x50], RZ ;  /* 0x000050ff01007387 */ /* 0x0001e80000100800 */
[----:B------:R0:W-:Y:S03]  /*0860*/  STL [R1+0x54], RZ ;  /* 0x000054ff01007387 */ /* 0x0001e60000100800 */
[----:B------:R-:W-:Y:S01]  /*0870*/  @!P1 IMAD.IADD R3, R3, 0x1, -R8 ;  /* 0x0000000103039824 */ /* 0x000fe200078e0a08 */
[----:B------:R0:W-:Y:S01]  /*0880*/  STL [R1+0x58], RZ ;  /* 0x000058ff01007387 */ /* 0x0001e20000100800 */
[----:B------:R-:W-:-:S02]  /*0890*/  @!P1 IADD3 R0, R0, 0x1, RZ ;  /* 0x0000000100009810 */ /* 0x000fc40007ffe0ff */
[----:B------:R-:W-:Y:S01]  /*08a0*/  ISETP.NE.AND P1, PT, R10, RZ, PT ;  /* 0x000000ff0a00720c */ /* 0x000fe20003f25270 */
[----:B------:R0:W-:Y:S01]  /*08b0*/  STL [R1+0x5c], RZ ;  /* 0x00005cff01007387 */ /* 0x0001e20000100800 */
[----:B------:R-:W-:Y:S02]  /*08c0*/  ISETP.GE.U32.AND P0, PT, R3, R8, PT ;  /* 0x000000080300720c */ /* 0x000fe40003f06070 */
[----:B------:R-:W-:Y:S01]  /*08d0*/  LOP3.LUT R3, R9, R10, RZ, 0x3c, !PT ;  /* 0x0000000a09037212 */ /* 0x000fe200078e3cff */
[----:B------:R0:W-:Y:S03]  /*08e0*/  STL [R1+0x40], RZ ;  /* 0x000040ff01007387 */ /* 0x0001e60000100800 */
[----:B------:R-:W-:Y:S01]  /*08f0*/  ISETP.GE.AND P2, PT, R3, RZ, PT ;  /* 0x000000ff0300720c */ /* 0x000fe20003f46270 */
[----:B------:R0:W-:Y:S04]  /*0900*/  STL [R1+0x44], RZ ;  /* 0x000044ff01007387 */ /* 0x0001e80000100800 */
[----:B------:R0:W-:Y:S02]  /*0910*/  STL [R1+0x48], RZ ;  /* 0x000048ff01007387 */ /* 0x0001e40000100800 */
[----:B------:R-:W-:-:S02]  /*0920*/  @P0 IADD3 R0, R0, 0x1, RZ ;  /* 0x0000000100000810 */ /* 0x000fc40007ffe0ff */
[----:B------:R0:W-:Y:S01]  /*0930*/  STL [R1+0x4c], RZ ;  /* 0x00004cff01007387 */ /* 0x0001e20000100800 */
[----:B------:R-:W-:-:S03]  /*0940*/  ISETP.GE.AND P0, PT, R28, 0x20, PT ;  /* 0x000000201c00780c */ /* 0x000fc60003f06270 */
[----:B------:R0:W-:Y:S01]  /*0950*/  STL [R1+0x30], RZ ;  /* 0x000030ff01007387 */ /* 0x0001e20000100800 */
[----:B------:R-:W-:Y:S01]  /*0960*/  @!P2 IMAD.MOV R0, RZ, RZ, -R0 ;  /* 0x000000ffff00a224 */ /* 0x000fe200078e0a00 */
[----:B------:R-:W-:Y:S02]  /*0970*/  @!P1 LOP3.LUT R0, RZ, R10, RZ, 0x33, !PT ;  /* 0x0000000aff009212 */ /* 0x000fe400078e33ff */
[----:B------:R0:W-:Y:S03]  /*0980*/  STL [R1+0x34], RZ ;  /* 0x000034ff01007387 */ /* 0x0001e60000100800 */
[----:B------:R-:W-:Y:S01]  /*0990*/  IMAD.MOV R3, RZ, RZ, -R0 ;  /* 0x000000ffff037224 */ /* 0x000fe200078e0a00 */
[----:B------:R0:W-:Y:S01]  /*09a0*/  STL [R1+0x38], RZ ;  /* 0x000038ff01007387 */ /* 0x0001e20000100800 */
[----:B------:R-:W-:Y:S02]  /*09b0*/  IMAD.SHL.U32 R0, R0, 0x200, RZ ;  /* 0x0000020000007824 */ /* 0x000fe400078e00ff */
[----:B------:R-:W-:Y:S01]  /*09c0*/  IMAD R3, R10, R3, R9 ;  /* 0x000000030a037224 */ /* 0x000fe200078e0209 */
[----:B------:R0:W-:Y:S01]  /*09d0*/  STL [R1+0x3c], RZ ;  /* 0x00003cff01007387 */ /* 0x0001e20000100800 */
[----:B------:R-:W-:Y:S01]  /*09e0*/  CS2R R8, SRZ ;  /* 0x0000000000087805 */ /* 0x000fe2000001ff00 */
[----:B------:R-:W-:Y:S01]  /*09f0*/  CS2R R10, SRZ ;  /* 0x00000000000a7805 */ /* 0x000fe2000001ff00 */
[----:B------:R-:W-:Y:S01]  /*0a00*/  IMAD.IADD R2, R2, 0x1, R3 ;  /* 0x0000000102027824 */ /* 0x000fe200078e0203 */
[----:B------:R0:W-:Y:S04]  /*0a10*/  STL [R1+0x20], RZ ;  /* 0x000020ff01007387 */ /* 0x0001e80000100800 */
[----:B------:R0:W-:Y:S04]  /*0a20*/  STL [R1+0x24], RZ ;  /* 0x000024ff01007387 */ /* 0x0001e80000100800 */
[----:B------:R0:W-:Y:S04]  /*0a30*/  STL [R1+0x28], RZ ;  /* 0x000028ff01007387 */ /* 0x0001e80000100800 */
[----:B------:R0:W-:Y:S04]  /*0a40*/  STL [R1+0x2c], RZ ;  /* 0x00002cff01007387 */ /* 0x0001e80000100800 */
[----:B------:R0:W-:Y:S04]  /*0a50*/  STL [R1+0x10], RZ ;  /* 0x000010ff01007387 */ /* 0x0001e80000100800 */
[----:B------:R0:W-:Y:S04]  /*0a60*/  STL [R1+0x14], RZ ;  /* 0x000014ff01007387 */ /* 0x0001e80000100800 */
[----:B------:R0:W-:Y:S04]  /*0a70*/  STL [R1+0x18], RZ ;  /* 0x000018ff01007387 */ /* 0x0001e80000100800 */
[----:B------:R0:W-:Y:S04]  /*0a80*/  STL [R1+0x1c], RZ ;  /* 0x00001cff01007387 */ /* 0x0001e80000100800 */
[----:B------:R0:W-:Y:S04]  /*0a90*/  STL [R1], RZ ;  /* 0x000000ff01007387 */ /* 0x0001e80000100800 */
        /* <DEDUP_REMOVED lines=103> */
[----:B------:R-:W1:Y:S04]  /*1110*/  S2R R3, SR_TID.X ;  /* 0x0000000000037919 */ /* 0x000e680000002100 */
[----:B------:R0:W-:Y:S04]  /*1120*/  STL [R1+0x630], RZ ;  /* 0x000630ff01007387 */ /* 0x0001e80000100800 */
[----:B------:R0:W-:Y:S04]  /*1130*/  STL [R1+0x634], RZ ;  /* 0x000634ff01007387 */ /* 0x0001e80000100800 */
[----:B------:R0:W-:Y:S04]  /*1140*/  STL [R1+0x638], RZ ;  /* 0x000638ff01007387 */ /* 0x0001e80000100800 */
[----:B------:R0:W-:Y:S04]  /*1150*/  STL [R1+0x63c], RZ ;  /* 0x00063cff01007387 */ /* 0x0001e80000100800 */
[----:B------:R0:W-:Y:S04]  /*1160*/  STL [R1+0x640], RZ ;  /* 0x000640ff01007387 */ /* 0x0001e80000100800 */
[----:B------:R0:W-:Y:S01]  /*1170*/  STL [R1+0x644], RZ ;  /* 0x000644ff01007387 */ /* 0x0001e20000100800 */
[----:B-1----:R-:W-:-:S02]  /*1180*/  LOP3.LUT R29, R3, 0x7f, RZ, 0xc0, !PT ;  /* 0x0000007f031d7812 */ /* 0x002fc400078ec0ff */
[----:B------:R-:W-:Y:S01]  /*1190*/  LOP3.LUT R3, R3, 0x60, RZ, 0xc0, !PT ;  /* 0x0000006003037812 */ /* 0x000fe200078ec0ff */
[----:B------:R0:W-:Y:S02]  /*11a0*/  STL [R1+0x648], RZ ;  /* 0x000648ff01007387 */ /* 0x0001e40000100800 */
[----:B------:R-:W-:Y:S02]  /*11b0*/  IMAD R29, R2, 0x80, R29 ;  /* 0x00000080021d7824 */ /* 0x000fe400078e021d */
        /* <DEDUP_REMOVED lines=24> */
[----:B------:R0:W-:Y:S04]  /*1340*/  STL [R1+0x454], R0 ;  /* 0x0004540001007387 */ /* 0x0001e80000100800 */
[----:B------:R0:W-:Y:S04]  /*1350*/  STL [R1+0x6cc], RZ ;  /* 0x0006ccff01007387 */ /* 0x0001e80000100800 */
[----:B------:R0:W-:Y:S04]  /*1360*/  STL [R1+0x1060], R29 ;  /* 0x0010601d01007387 */ /* 0x0001e80000100800 */
        /* <DEDUP_REMOVED lines=15> */
[----:B------:R0:W-:Y:S01]  /*1460*/  STL [R1+0x70c], RZ ;  /* 0x00070cff01007387 */ /* 0x0001e20000100800 */
[----:B------:R-:W-:Y:S05]  /*1470*/  @!P0 BRA `(.L_x_0) ;  /* 0x0002c48000008947 */ /* 0x000fea0003800000 */
[----:B------:R-:W-:Y:S01]  /*1480*/  IMAD.MOV.U32 R27, RZ, RZ, R0 ;  /* 0x000000ffff1b7224 */ /* 0x000fe200078e0000 */
[----:B0-----:R-:W-:-:S02]  /*1490*/  IABS R0, c[0x0][0x178] ;  /* 0x00005e0000007a13 */ /* 0x001fc40000000000 */
[----:B------:R-:W-:Y:S02]  /*14a0*/  IABS R22, c[0x0][0x17c] ;  /* 0x00005f0000167a13 */ /* 0x000fe40000000000 */
[----:B------:R-:W0:Y:S01]  /*14b0*/  I2F.RP R6, R0 ;  /* 0x0000000000067306 */ /* 0x000e220000209400 */
[----:B------:R-:W-:Y:S02]  /*14c0*/  LEA.HI R3, R3, R27, RZ, 0x1b ;  /* 0x0000001b03037211 */ /* 0x000fe400078fd8ff */
[----:B------:R-:W-:Y:S02]  /*14d0*/  IABS R9, R29 ;  /* 0x0000001d00097213 */ /* 0x000fe40000000000 */
[----:B------:R-:W-:Y:S02]  /*14e0*/  IABS R23, R3 ;  /* 0x0000000300177213 */ /* 0x000fe40000000000 */
[----:B------:R-:W-:Y:S01]  /*14f0*/  IADD3 R10, R3, 0x1ec, RZ ;  /* 0x000001ec030a7810 */ /* 0x000fe20007ffe0ff */
[----:B------:R-:W1:Y:S08]  /*1500*/  I2F.RP R2, R22 ;  /* 0x0000001600027306 */ /* 0x000e700000209400 */
[----:B0-----:R-:W0:Y:S08]  /*1510*/  MUFU.RCP R6, R6 ;  /* 0x0000000600067308 */ /* 0x001e300000001000 */
[----:B-1----:R-:W1:Y:S01]  /*1520*/  MUFU.RCP R2, R2 ;  /* 0x0000000200027308 */ /* 0x002e620000001000 */
[----:B0-----:R-:W-:-:S07]  /*1530*/  IADD3 R4, R6, 0xffffffe, RZ ;  /* 0x0ffffffe06047810 */ /* 0x001fce0007ffe0ff */
[----:B------:R0:W2:Y:S01]  /*1540*/  F2I.FTZ.U32.TRUNC.NTZ R5, R4 ;  /* 0x0000000400057305 */ /* 0x0000a2000021f000 */
[----:B-1----:R-:W-:Y:S02]  /*1550*/  IADD3 R24, R2, 0xffffffe, RZ ;  /* 0x0ffffffe02187810 */ /* 0x002fe40007ffe0ff */
[----:B------:R-:W-:-:S05]  /*1560*/  IADD3 R2, R3, 0x1fc, RZ ;  /* 0x000001fc03027810 */ /* 0x000fca0007ffe0ff */
[----:B------:R1:W3:Y:S01]  /*1570*/  F2I.FTZ.U32.TRUNC.NTZ R25, R24 ;  /* 0x0000001800197305 */ /* 0x0002e2000021f000 */
[----:B0-----:R-:W-:Y:S01]  /*1580*/  IMAD.MOV.U32 R4, RZ, RZ, RZ ;  /* 0x000000ffff047224 */ /* 0x001fe200078e00ff */
[----:B------:R-:W-:Y:S02]  /*1590*/  IABS R21, R2 ;  /* 0x0000000200157213 */ /* 0x000fe40000000000 */
[----:B------:R-:W-:Y:S01]  /*15a0*/  ISETP.GE.AND P3, PT, R2, RZ, PT ;  /* 0x000000ff0200720c */ /* 0x000fe20003f66270 */
[----:B--2---:R-:W-:Y:S02]  /*15b0*/  IMAD.MOV R7, RZ, RZ, -R5 ;  /* 0x000000ffff077224 */ /* 0x004fe400078e0a05 */
[----:B-1----:R-:W-:Y:S02]  /*15c0*/  IMAD.MOV.U32 R24, RZ, RZ, RZ ;  /* 0x000000ffff187224 */ /* 0x002fe400078e00ff */
[----:B------:R-:W-:Y:S02]  /*15d0*/  IMAD R7, R7, R0, RZ ;  /* 0x0000000007077224 */ /* 0x000fe400078e02ff */
[----:B---3--:R-:W-:-:S02]  /*15e0*/  IMAD.MOV R11, RZ, RZ, -R25 ;  /* 0x000000ffff0b7224 */ /* 0x008fc400078e0a19 */
[----:B------:R-:W-:-:S04]  /*15f0*/  IMAD.HI.U32 R4, R5, R7, R4 ;  /* 0x0000000705047227 */ /* 0x000fc800078e0004 */
[----:B------:R-:W-:Y:S02]  /*1600*/  IMAD R5, R11, R22, RZ ;  /* 0x000000160b057224 */ /* 0x000fe400078e02ff */
[----:B------:R-:W-:-:S04]  /*1610*/  IMAD.HI.U32 R7, R4, R9, RZ ;  /* 0x0000000904077227 */ /* 0x000fc800078e00ff */
[----:B------:R-:W-:Y:S01]  /*1620*/  IMAD.HI.U32 R24, R25, R5, R24 ;  /* 0x0000000519187227 */ /* 0x000fe200078e0018 */
[----:B------:R-:W-:-:S03]  /*1630*/  SHF.R.S32.HI R5, RZ, 0x1f, R28 ;  /* 0x0000001fff057819 */ /* 0x000fc6000001141c */
[----:B------:R-:W-:Y:S01]  /*1640*/  IMAD.MOV R7, RZ, RZ, -R7 ;  /* 0x000000ffff077224 */ /* 0x000fe200078e0a07 */
[----:B------:R-:W-:Y:S01]  /*1650*/  LEA.HI R8, R5, R28, RZ, 0x5 ;  /* 0x0000001c05087211 */ /* 0x000fe200078f28ff */
[----:B------:R-:W-:Y:S01]  /*1660*/  IMAD.HI.U32 R6, R24, R23, RZ ;  /* 0x0000001718067227 */ /* 0x000fe200078e00ff */
[----:B------:R-:W-:-:S03]  /*1670*/  IADD3 R28, R3, 0x64, RZ ;  /* 0x00000064031c7810 */ /* 0x000fc60007ffe0ff */
[----:B------:R-:W-:Y:S01]  /*1680*/  IMAD.HI.U32 R4, R24, R21, RZ ;  /* 0x0000001518047227 */ /* 0x000fe200078e00ff */
[----:B------:R0:W-:Y:S03]  /*1690*/  STL [R1+0x59c], R8 ;  /* 0x00059c0801007387 */ /* 0x0001e60000100800 */
[----:B------:R-:W-:Y:S02]  /*16a0*/  IMAD.MOV R6, RZ, RZ, -R6 ;  /* 0x000000ffff067224 */ /* 0x000fe400078e0a06 */
[----:B------:R-:W-:Y:S01]  /*16b0*/  IMAD.MOV R5, RZ, RZ, -R4 ;  /* 0x000000ffff057224 */ /* 0x000fe200078e0a04 */
[C---:B------:R-:W-:Y:S01]  /*16c0*/  IADD3 R4, R3.reuse, 0x1f8, RZ ;  /* 0x000001f803047810 */ /* 0x040fe20007ffe0ff */
[C---:B------:R-:W-:Y:S01]  /*16d0*/  IMAD R23, R22.reuse, R6, R23 ;  /* 0x0000000616177224 */ /* 0x040fe200078e0217 */
[----:B------:R-:W-:Y:S01]  /*16e0*/  IADD3 R6, R3, 0x1f0, RZ ;  /* 0x000001f003067810 */ /* 0x000fe20007ffe0ff */
[----:B------:R-:W-:Y:S01]  /*16f0*/  IMAD R21, R22, R5, R21 ;  /* 0x0000000516157224 */ /* 0x000fe200078e0215 */
[----:B------:R-:W-:Y:S01]  /*1700*/  IABS R19, R4 ;  /* 0x0000000400137213 */ /* 0x000fe20000000000 */
[----:B0-----:R-:W-:Y:S01]  /*1710*/  IMAD R8, R0, R7, R9 ;  /* 0x0000000700087224 */ /* 0x001fe200078e0209 */
[----:B------:R-:W-:-:S02]  /*1720*/  ISETP.GT.U32.AND P2, PT, R22, R23, PT ;  /* 0x000000171600720c */ /* 0x000fc40003f44070 */
[----:B------:R-:W-:Y:S01]  /*1730*/  IADD3 R7, R3, 0x1f4, RZ ;  /* 0x000001f403077810 */ /* 0x000fe20007ffe0ff */
[----:B------:R-:W-:Y:S01]  /*1740*/  IMAD.HI.U32 R2, R24, R19, RZ ;  /* 0x0000001318027227 */ /* 0x000fe200078e00ff */
[----:B------:R-:W-:Y:S02]  /*1750*/  ISETP.GE.AND P0, PT, R4, RZ, PT ;  /* 0x000000ff0400720c */ /* 0x000fe40003f06270 */
[----:B------:R-:W-:Y:S01]  /*1760*/  ISETP.GT.U32.AND P4, PT, R0, R8, PT ;  /* 0x000000080000720c */ /* 0x000fe20003f84070 */
[----:B------:R-:W-:Y:S01]  /*1770*/  IMAD.MOV R4, RZ, RZ, -R2 ;  /* 0x000000ffff047224 */ /* 0x000fe200078e0a02 */
[----:B------:R-:W-:Y:S02]  /*1780*/  IABS R15, R7 ;  /* 0x00000007000f7213 */ /* 0x000fe40000000000 */
[----:B------:R-:W-:Y:S01]  /*1790*/  IABS R11, R6 ;  /* 0x00000006000b7213 */ /* 0x000fe20000000000 */
[C---:B------:R-:W-:Y:S01]  /*17a0*/  IMAD R19, R22.reuse, R4, R19 ;  /* 0x0000000416137224 */ /* 0x040fe200078e0213 */
[----:B------:R-:W-:Y:S01]  /*17b0*/  ISETP.GT.U32.AND P1, PT, R22, R21, PT ;  /* 0x000000151600720c */ /* 0x000fe20003f24070 */
[----:B------:R-:W-:Y:S01]  /*17c0*/  @!P2 IMAD.IADD R23, R23, 0x1, -R22 ;  /* 0x000000011717a824 */ /* 0x000fe200078e0a16 */
[----:B------:R-:W-:Y:S01]  /*17d0*/  IABS R9, R10 ;  /* 0x0000000a00097213 */ /* 0x000fe20000000000 */
[----:B------:R-:W-:Y:S01]  /*17e0*/  IMAD.HI.U32 R2, R24, R15, RZ ;  /* 0x0000000f18027227 */ /* 0x000fe200078e00ff */
[----:B------:R-:W-:-:S02]  /*17f0*/  ISETP.GT.U32.AND P6, PT, R22, R19, PT ;  /* 0x000000131600720c */ /* 0x000fc40003fc4070 */
[----:B------:R-:W-:Y:S01]  /*1800*/  ISETP.GT.U32.AND P5, PT, R22, R23, PT ;  /* 0x000000171600720c */ /* 0x000fe20003fa4070 */
[----:B------:R-:W-:Y:S02]  /*1810*/  IMAD.MOV R5, RZ, RZ, -R2 ;  /* 0x000000ffff057224 */ /* 0x000fe400078e0a02 */
[----:B------:R-:W-:-:S04]  /*1820*/  IMAD.HI.U32 R2, R24, R11, RZ ;  /* 0x0000000b18027227 */ /* 0x000fc800078e00ff */
[----:B------:R-:W-:Y:S02]  /*1830*/  @!P4 IMAD.IADD R8, R8, 0x1, -R0 ;  /* 0x000000010808c824 */ /* 0x000fe400078e0a00 */
[----:B------:R-:W-:Y:S02]  /*1840*/  IMAD.MOV R2, RZ, RZ, -R2 ;  /* 0x000000ffff027224 */ /* 0x000fe400078e0a02 */
[--C-:B------:R-:W-:Y:S01]  /*1850*/  @!P6 IMAD.IADD R19, R19, 0x1, -R22.reuse ;  /* 0x000000011313e824 */ /* 0x100fe200078e0a16 */
[----:B------:R-:W-:Y:S01]  /*1860*/  ISETP.GT.U32.AND P2, PT, R0, R8, PT ;  /* 0x000000080000720c */ /* 0x000fe20003f44070 */
[C---:B------:R-:W-:Y:S01]  /*1870*/  IMAD R11, R22.reuse, R2, R11 ;  /* 0x00000002160b7224 */ /* 0x040fe200078e020b */
[----:B------:R-:W-:Y:S01]  /*1880*/  IADD3 R2, R3, 0x1e8, RZ ;  /* 0x000001e803027810 */ /* 0x000fe20007ffe0ff */
[--C-:B------:R-:W-:Y:S01]  /*1890*/  @!P5 IMAD.IADD R23, R23, 0x1, -R22.reuse ;  /* 0x000000011717d824 */ /* 0x100fe200078e0a16 */
[----:B------:R-:W-:Y:S01]  /*18a0*/  ISETP.GE.AND P5, PT, R3, RZ, PT ;  /* 0x000000ff0300720c */ /* 0x000fe20003fa6270 */
[C---:B------:R-:W-:Y:S01]  /*18b0*/  IMAD R15, R22.reuse, R5, R15 ;  /* 0x00000005160f7224 */ /* 0x040fe200078e020f */
[----:B------:R-:W-:Y:S01]  /*18c0*/  ISETP.GT.U32.AND P6, PT, R22, R11, PT ;  /* 0x0000000b1600720c */ /* 0x000fe20003fc4070 */
[----:B------:R-:W-:Y:S01]  /*18d0*/  @!P1 IMAD.IADD R21, R21, 0x1, -R22 ;  /* 0x0000000115159824 */ /* 0x000fe200078e0a16 */
[----:B------:R-:W-:Y:S01]  /*18e0*/  IABS R5, R2 ;  /* 0x0000000200057213 */ /* 0x000fe20000000000 */
[----:B------:R-:W-:Y:S01]  /*18f0*/  IMAD.HI.U32 R4, R24, R9, RZ ;  /* 0x0000000918047227 */ /* 0x000fe200078e00ff */
[----:B------:R-:W-:-:S02]  /*1900*/  ISETP.GE.AND P1, PT, R7, RZ, PT ;  /* 0x000000ff0700720c */ /* 0x000fc40003f26270 */
[----:B------:R-:W-:Y:S01]  /*1910*/  ISETP.GT.U32.AND P4, PT, R22, R21, PT ;  /* 0x000000151600720c */ /* 0x000fe20003f84070 */
[----:B------:R-:W-:Y:S01]  /*1920*/  @!P2 IMAD.IADD R8, R8, 0x1, -R0 ;  /* 0x000000010808a824 */ /* 0x000fe200078e0a00 */
[----:B------:R-:W-:Y:S01]  /*1930*/  ISETP.GT.U32.AND P2, PT, R22, R15, PT ;  /* 0x0000000f1600720c */ /* 0x000fe20003f44070 */
[----:B------:R-:W-:-:S03]  /*1940*/  IMAD.HI.U32 R0, R24, R5, RZ ;  /* 0x0000000518007227 */ /* 0x000fc600078e00ff */
[----:B------:R0:W-:Y:S01]  /*1950*/  STL [R1+0xf8], R8 ;  /* 0x0000f80801007387 */ /* 0x0001e20000100800 */
[----:B------:R-:W-:Y:S02]  /*1960*/  @!P6 IMAD.IADD R11, R11, 0x1, -R22 ;  /* 0x000000010b0be824 */ /* 0x000fe400078e0a16 */
[----:B------:R-:W-:Y:S01]  /*1970*/  @!P5 IMAD.MOV R23, RZ, RZ, -R23 ;  /* 0x000000ffff17d224 */ /* 0x000fe200078e0a17 */
[C---:B------:R-:W-:Y:S01]  /*1980*/  ISETP.GT.U32.AND P5, PT, R22.reuse, R19, PT ;  /* 0x000000131600720c */ /* 0x040fe20003fa4070 */
[----:B------:R-:W-:Y:S01]  /*1990*/  IMAD.MOV R4, RZ, RZ, -R4 ;  /* 0x000000ffff047224 */ /* 0x000fe200078e0a04 */
[C---:B------:R-:W-:Y:S01]  /*19a0*/  ISETP.GT.U32.AND P6, PT, R22.reuse, R11, PT ;  /* 0x0000000b1600720c */ /* 0x040fe20003fc4070 */
[----:B------:R-:W-:Y:S01]  /*19b0*/  IMAD.MOV R0, RZ, RZ, -R0 ;  /* 0x000000ffff007224 */ /* 0x000fe200078e0a00 */
[----:B------:R1:W-:Y:S01]  /*19c0*/  STL [R1+0x1200], R23 ;  /* 0x0012001701007387 */ /* 0x0003e20000100800 */
[--C-:B------:R-:W-:Y:S01]  /*19d0*/  @!P2 IMAD.IADD R15, R15, 0x1, -R22.reuse ;  /* 0x000000010f0fa824 */ /* 0x100fe200078e0a16 */
[C---:B0-----:R-:W-:Y:S01]  /*19e0*/  IADD3 R8, R3.reuse, 0x1e4, RZ ;  /* 0x000001e403087810 */ /* 0x041fe20007ffe0ff */
[C---:B------:R-:W-:Y:S01]  /*19f0*/  IMAD R9, R22.reuse, R4, R9 ;  /* 0x0000000416097224 */ /* 0x040fe200078e0209 */
[----:B------:R-:W-:Y:S01]  /*1a00*/  IADD3 R4, R3, 0x1e0, RZ ;  /* 0x000001e003047810 */ /* 0x000fe20007ffe0ff */
[C---:B------:R-:W-:Y:S01]  /*1a10*/  IMAD R5, R22.reuse, R0, R5 ;  /* 0x0000000016057224 */ /* 0x040fe200078e0205 */
[C---:B------:R-:W-:Y:S01]  /*1a20*/  ISETP.GT.U32.AND P2, PT, R22.reuse, R15, PT ;  /* 0x0000000f1600720c */ /* 0x040fe20003f44070 */
[--C-:B------:R-:W-:Y:S01]  /*1a30*/  @!P4 IMAD.IADD R21, R21, 0x1, -R22.reuse ;  /* 0x000000011515c824 */ /* 0x100fe200078e0a16 */
[----:B------:R-:W-:Y:S01]  /*1a40*/  IABS R17, R8 ;  /* 0x0000000800117213 */ /* 0x000fe20000000000 */
[--C-:B------:R-:W-:Y:S01]  /*1a50*/  @!P5 IMAD.IADD R19, R19, 0x1, -R22.reuse ;  /* 0x000000011313d824 */ /* 0x100fe200078e0a16 */
[C---:B------:R-:W-:Y:S01]  /*1a60*/  ISETP.GT.U32.AND P5, PT, R22.reuse, R9, PT ;  /* 0x000000091600720c */ /* 0x040fe20003fa4070 */
[----:B------:R-:W-:Y:S01]  /*1a70*/  @!P6 IMAD.IADD R11, R11, 0x1, -R22 ;  /* 0x000000010b0be824 */ /* 0x000fe200078e0a16 */
[----:B------:R-:W-:Y:S01]  /*1a80*/  ISETP.GT.U32.AND P6, PT, R22, R5, PT ;  /* 0x000000051600720c */ /* 0x000fe20003fc4070 */
[----:B------:R-:W-:Y:S01]  /*1a90*/  IMAD.HI.U32 R0, R24, R17, RZ ;  /* 0x0000001118007227 */ /* 0x000fe200078e00ff */
[----:B------:R-:W-:-:S02]  /*1aa0*/  ISETP.GE.AND P4, PT, R6, RZ, PT ;  /* 0x000000ff0600720c */ /* 0x000fc40003f86270 */
[----:B------:R-:W-:Y:S01]  /*1ab0*/  IADD3 R6, R3, 0x1dc, RZ ;  /* 0x000001dc03067810 */ /* 0x000fe20007ffe0ff */
[----:B------:R-:W-:Y:S01]  /*1ac0*/  IMAD.MOV R14, RZ, RZ, -R0 ;  /* 0x000000ffff0e7224 */ /* 0x000fe200078e0a00 */
[----:B------:R-:W-:Y:S01]  /*1ad0*/  IABS R13, R4 ;  /* 0x00000004000d7213 */ /* 0x000fe20000000000 */
[----:B------:R-:W-:Y:S01]  /*1ae0*/  @!P2 IMAD.IADD R15, R15, 0x1, -R22 ;  /* 0x000000010f0fa824 */ /* 0x000fe200078e0a16 */
[----:B------:R-:W-:Y:S01]  /*1af0*/  IABS R7, R6 ;  /* 0x0000000600077213 */ /* 0x000fe20000000000 */
[----:B------:R-:W-:Y:S01]  /*1b00*/  IMAD R17, R22, R14, R17 ;  /* 0x0000000e16117224 */ /* 0x000fe200078e0211 */
[----:B------:R-:W-:Y:S01]  /*1b10*/  ISETP.GE.AND P2, PT, R10, RZ, PT ;  /* 0x000000ff0a00720c */ /* 0x000fe20003f46270 */
[----:B------:R-:W-:Y:S01]  /*1b20*/  IMAD.HI.U32 R10, R24, R13, RZ ;  /* 0x0000000d180a7227 */ /* 0x000fe200078e00ff */
[----:B-1----:R-:W-:-:S03]  /*1b30*/  IADD3 R23, R3, 0x24, RZ ;  /* 0x0000002403177810 */ /* 0x002fc60007ffe0ff */
[----:B------:R-:W-:Y:S01]  /*1b40*/  @!P5 IMAD.IADD R9, R9, 0x1, -R22 ;  /* 0x000000010909d824 */ /* 0x000fe200078e0a16 */
[----:B------:R-:W-:Y:S01]  /*1b50*/  ISETP.GE.AND P5, PT, R2, RZ, PT ;  /* 0x000000ff0200720c */ /* 0x000fe20003fa6270 */
[----:B------:R-:W-:Y:S01]  /*1b60*/  IMAD.HI.U32 R12, R24, R7, RZ ;  /* 0x00000007180c7227 */ /* 0x000fe200078e00ff */
[----:B------:R-:W-:-:S03]  /*1b70*/  IADD3 R2, R3, 0x1d8, RZ ;  /* 0x000001d803027810 */ /* 0x000fc60007ffe0ff */
[----:B------:R-:W-:Y:S02]  /*1b80*/  IMAD.MOV R10, RZ, RZ, -R10 ;  /* 0x000000ffff0a7224 */ /* 0x000fe400078e0a0a */
[----:B------:R-:W-:Y:S02]  /*1b90*/  IMAD.MOV.U32 R18, RZ, RZ, R21 ;  /* 0x000000ffff127224 */ /* 0x000fe400078e0015 */
[----:B------:R-:W-:Y:S01]  /*1ba0*/  @!P6 IMAD.IADD R5, R5, 0x1, -R22 ;  /* 0x000000010505e824 */ /* 0x000fe200078e0a16 */
[C---:B------:R-:W-:Y:S01]  /*1bb0*/  ISETP.GT.U32.AND P6, PT, R22.reuse, R9, PT ;  /* 0x000000091600720c */ /* 0x040fe20003fc4070 */
[----:B------:R-:W-:Y:S02]  /*1bc0*/  IMAD.MOV.U32 R16, RZ, RZ, R19 ;  /* 0x000000ffff107224 */ /* 0x000fe400078e0013 */
[----:B------:R-:W-:Y:S01]  /*1bd0*/  IMAD.MOV R0, RZ, RZ, -R12 ;  /* 0x000000ffff007224 */ /* 0x000fe200078e0a0c */
[----:B------:R-:W-:Y:S01]  /*1be0*/  IABS R12, R2 ;  /* 0x00000002000c7213 */ /* 0x000fe20000000000 */
[----:B------:R-:W-:-:S02]  /*1bf0*/  IMAD R13, R22, R10, R13 ;  /* 0x0000000a160d7224 */ /* 0x000fc400078e020d */
[----:B------:R-:W-:Y:S01]  /*1c00*/  @!P3 IMAD.MOV R18, RZ, RZ, -R18 ;  /* 0x000000ffff12b224 */ /* 0x000fe200078e0a12 */
[C---:B------:R-:W-:Y:S01]  /*1c10*/  ISETP.GT.U32.AND P3, PT, R22.reuse, R17, PT ;  /* 0x000000111600720c */ /* 0x040fe20003f64070 */
[----:B------:R-:W-:Y:S01]  /*1c20*/  @!P0 IMAD.MOV R16, RZ, RZ, -R16 ;  /* 0x000000ffff108224 */ /* 0x000fe200078e0a10 */
[C---:B------:R-:W-:Y:S01]  /*1c30*/  ISETP.GT.U32.AND P0, PT, R22.reuse, R5, PT ;  /* 0x000000051600720c */ /* 0x040fe20003f04070 */
[----:B------:R-:W-:Y:S01]  /*1c40*/  IMAD.MOV.U32 R14, RZ, RZ, R15 ;  /* 0x000000ffff0e7224 */ /* 0x000fe200078e000f */
[----:B------:R-:W-:Y:S01]  /*1c50*/  STL [R1+0x1c8], R18 ;  /* 0x0001c81201007387 */ /* 0x000fe20000100800 */
[----:B------:R-:W-:Y:S02]  /*1c60*/  IMAD.MOV.U32 R19, RZ, RZ, R12 ;  /* 0x000000ffff137224 */ /* 0x000fe400078e000c */
[----:B------:R-:W-:Y:S01]  /*1c70*/  @!P1 IMAD.MOV R14, RZ, RZ, -R14 ;  /* 0x000000ffff0e9224 */ /* 0x000fe200078e0a0e */
[C---:B------:R-:W-:Y:S01]  /*1c80*/  ISETP.GT.U32.AND P1, PT, R22.reuse, R13, PT ;  /* 0x0000000d1600720c */ /* 0x040fe20003f24070 */
[----:B------:R-:W-:Y:S01]  /*1c90*/  IMAD R7, R22, R0, R7 ;  /* 0x0000000016077224 */ /* 0x000fe200078e0207 */
[----:B------:R-:W-:Y:S01]  /*1ca0*/  IADD3 R0, R3, 0x1d4, RZ ;  /* 0x000001d403007810 */ /* 0x000fe20007ffe0ff */
[----:B------:R-:W-:Y:S01]  /*1cb0*/  IMAD.HI.U32 R12, R24, R19, RZ ;  /* 0x00000013180c7227 */ /* 0x000fe200078e00ff */
[----:B------:R-:W-:Y:S02]  /*1cc0*/  STL [R1+0x1c4], R16 ;  /* 0x0001c41001007387 */ /* 0x000fe40000100800 */
[----:B------:R-:W-:Y:S01]  /*1cd0*/  IABS R10, R0 ;  /* 0x00000000000a7213 */ /* 0x000fe20000000000 */
[----:B------:R-:W-:Y:S01]  /*1ce0*/  @!P6 IMAD.IADD R9, R9, 0x1, -R22 ;  /* 0x000000010909e824 */ /* 0x000fe200078e0a16 */
[----:B------:R-:W-:Y:S01]  /*1cf0*/  ISETP.GT.U32.AND P6, PT, R22, R7, PT ;  /* 0x000000071600720c */ /* 0x000fe20003fc4070 */
[----:B------:R-:W-:Y:S01]  /*1d00*/  IMAD.MOV R12, RZ, RZ, -R12 ;  /* 0x000000ffff0c7224 */ /* 0x000fe200078e0a0c */
[----:B------:R0:W-:Y:S01]  /*1d10*/  STL [R1+0x1c0], R14 ;  /* 0x0001c00e01007387 */ /* 0x0001e20000100800 */
[--C-:B------:R-:W-:Y:S01]  /*1d20*/  @!P0 IMAD.IADD R5, R5, 0x1, -R22.reuse ;  /* 0x0000000105058824 */ /* 0x100fe200078e0a16 */
[----:B------:R-:W-:Y:S01]  /*1d30*/  ISETP.GE.AND P0, PT, R4, RZ, PT ;  /* 0x000000ff0400720c */ /* 0x000fe20003f06270 */
[----:B------:R-:W-:Y:S01]  /*1d40*/  @!P3 IMAD.IADD R17, R17, 0x1, -R22 ;  /* 0x000000011111b824 */ /* 0x000fe200078e0a16 */
[----:B------:R-:W-:Y:S01]  /*1d50*/  ISETP.GE.AND P3, PT, R6, RZ, PT ;  /* 0x000000ff0600720c */ /* 0x000fe20003f66270 */
[----:B------:R-:W-:Y:S01]  /*1d60*/  @!P4 IMAD.MOV R11, RZ, RZ, -R11 ;  /* 0x000000ffff0bc224 */ /* 0x000fe200078e0a0b */
[----:B------:R-:W-:Y:S01]  /*1d70*/  ISETP.GE.AND P4, PT, R8, RZ, PT ;  /* 0x000000ff0800720c */ /* 0x000fe20003f86270 */
[----:B------:R-:W-:-:S02]  /*1d80*/  IMAD R8, R22, R12, R19 ;  /* 0x0000000c16087224 */ /* 0x000fc400078e0213 */
[----:B------:R-:W-:Y:S01]  /*1d90*/  @!P1 IMAD.IADD R13, R13, 0x1, -R22 ;  /* 0x000000010d0d9824 */ /* 0x000fe200078e0a16 */
[C---:B------:R-:W-:Y:S01]  /*1da0*/  ISETP.GT.U32.AND P1, PT, R22.reuse, R17, PT ;  /* 0x000000111600720c */ /* 0x040fe20003f24070 */
[----:B------:R-:W-:Y:S01]  /*1db0*/  IMAD.MOV.U32 R6, RZ, RZ, R5 ;  /* 0x000000ffff067224 */ /* 0x000fe200078e0005 */
[----:B------:R1:W-:Y:S01]  /*1dc0*/  STL [R1+0x1bc], R11 ;  /* 0x0001bc0b01007387 */ /* 0x0003e20000100800 */
[----:B0-----:R-:W-:Y:S02]  /*1dd0*/  IMAD.MOV.U32 R14, RZ, RZ, R9 ;  /* 0x000000ffff0e7224 */ /* 0x001fe400078e0009 */
[----:B------:R-:W-:Y:S01]  /*1de0*/  @!P5 IMAD.MOV R6, RZ, RZ, -R6 ;  /* 0x000000ffff06d224 */ /* 0x000fe200078e0a06 */
[C---:B------:R-:W-:Y:S01]  /*1df0*/  ISETP.GT.U32.AND P5, PT, R22.reuse, R8, PT ;  /* 0x000000081600720c */ /* 0x040fe20003fa4070 */
[----:B------:R-:W-:Y:S01]  /*1e00*/  @!P6 IMAD.IADD R7, R7, 0x1, -R22 ;  /* 0x000000010707e824 */ /* 0x000fe200078e0a16 */
[----:B------:R-:W-:Y:S01]  /*1e10*/  ISETP.GT.U32.AND P6, PT, R22, R13, PT ;  /* 0x0000000d1600720c */ /* 0x000fe20003fc4070 */
[----:B------:R-:W-:-:S02]  /*1e20*/  @!P2 IMAD.MOV R14, RZ, RZ, -R14 ;  /* 0x000000ffff0ea224 */ /* 0x000fc400078e0a0e */
[----:B-1----:R-:W-:Y:S01]  /*1e30*/  IMAD.MOV.U32 R11, RZ, RZ, R10 ;  /* 0x000000ffff0b7224 */ /* 0x002fe200078e000a */
[----:B------:R-:W-:Y:S01]  /*1e40*/  ISETP.GT.U32.AND P2, PT, R22, R7, PT ;  /* 0x000000071600720c */ /* 0x000fe20003f44070 */
[----:B------:R-:W-:Y:S01]  /*1e50*/  @!P1 IMAD.IADD R17, R17, 0x1, -R22 ;  /* 0x0000000111119824 */ /* 0x000fe200078e0a16 */
[----:B------:R-:W-:Y:S01]  /*1e60*/  STL [R1+0x1b8], R14 ;  /* 0x0001b80e01007387 */ /* 0x000fe20000100800 */
[----:B------:R-:W-:Y:S01]  /*1e70*/  IMAD.HI.U32 R4, R24, R11, RZ ;  /* 0x0000000b18047227 */ /* 0x000fe200078e00ff */
[C---:B------:R-:W-:Y:S02]  /*1e80*/  IADD3 R10, R3.reuse, 0x1d0, RZ ;  /* 0x000001d0030a7810 */ /* 0x040fe40007ffe0ff */
[----:B------:R0:W-:Y:S01]  /*1e90*/  STL [R1+0x1b4], R6 ;  /* 0x0001b40601007387 */ /* 0x0001e20000100800 */
[----:B------:R-:W-:Y:S01]  /*1ea0*/  IMAD.MOV R4, RZ, RZ, -R4 ;  /* 0x000000ffff047224 */ /* 0x000fe200078e0a04 */
[----:B------:R-:W-:Y:S01]  /*1eb0*/  IABS R15, R10 ;  /* 0x0000000a000f7213 */ /* 0x000fe20000000000 */
[--C-:B------:R-:W-:Y:S01]  /*1ec0*/  @!P5 IMAD.IADD R8, R8, 0x1, -R22.reuse ;  /* 0x000000010808d824 */ /* 0x100fe200078e0a16 */
[----:B------:R-:W-:Y:S01]  /*1ed0*/  ISETP.GE.AND P5, PT, R10, RZ, PT ;  /* 0x000000ff0a00720c */ /* 0x000fe20003fa6270 */
[----:B------:R-:W-:Y:S01]  /*1ee0*/  IMAD R5, R22, R4, R11 ;  /* 0x0000000416057224 */ /* 0x000fe200078e020b */
[----:B------:R-:W-:Y:S01]  /*1ef0*/  IADD3 R4, R3, 0x1cc, RZ ;  /* 0x000001cc03047810 */ /* 0x000fe20007ffe0ff */
[----:B------:R-:W-:Y:S01]  /*1f00*/  IMAD.MOV.U32 R12, RZ, RZ, R17 ;  /* 0x000000ffff0c7224 */ /* 0x000fe200078e0011 */
[----:B------:R-:W-:Y:S01]  /*1f10*/  ISETP.GE.AND P1, PT, R2, RZ, PT ;  /* 0x000000ff0200720c */ /* 0x000fe20003f26270 */
[----:B------:R-:W-:Y:S01]  /*1f20*/  @!P2 IMAD.IADD R7, R7, 0x1, -R22 ;  /* 0x000000010707a824 */ /* 0x000fe200078e0a16 */
[----:B------:R-:W-:Y:S01]  /*1f30*/  IABS R9, R4 ;  /* 0x0000000400097213 */ /* 0x000fe20000000000 */
[----:B------:R-:W-:Y:S01]  /*1f40*/  @!P4 IMAD.MOV R12, RZ, RZ, -R12 ;  /* 0x000000ffff0cc224 */ /* 0x000fe200078e0a0c */
[----:B0-----:R-:W-:Y:S01]  /*1f50*/  IADD3 R6, R3, 0x1c8, RZ ;  /* 0x000001c803067810 */ /* 0x001fe20007ffe0ff */
[----:B------:R-:W-:Y:S01]  /*1f60*/  @!P6 IMAD.IADD R13, R13, 0x1, -R22 ;  /* 0x000000010d0de824 */ /* 0x000fe200078e0a16 */
[----:B------:R-:W-:Y:S01]  /*1f70*/  ISETP.GT.U32.AND P4, PT, R22, R8, PT ;  /* 0x000000081600720c */ /* 0x000fe20003f84070 */
[----:B------:R-:W-:Y:S01]  /*1f80*/  IMAD.MOV.U32 R10, RZ, RZ, R7 ;  /* 0x000000ffff0a7224 */ /* 0x000fe200078e0007 */
[----:B------:R-:W-:Y:S01]  /*1f90*/  ISETP.GE.AND P2, PT, R0, RZ, PT ;  /* 0x000000ff0000720c */ /* 0x000fe20003f46270 */
[----:B------:R-:W-:Y:S01]  /*1fa0*/  IMAD.HI.U32 R0, R24, R9, RZ ;  /* 0x0000000918007227 */ /* 0x000fe200078e00ff */
[----:B------:R-:W-:Y:S01]  /*1fb0*/  IABS R11, R6 ;  /* 0x00000006000b7213 */ /* 0x000fe20000000000 */
[----:B------:R0:W-:Y:S01]  /*1fc0*/  STL [R1+0x1b0], R12 ;  /* 0x0001b00c01007387 */ /* 0x0001e20000100800 */
[----:B------:R-:W-:Y:S01]  /*1fd0*/  ISETP.GT.U32.AND P6, PT, R22, R5, PT ;  /* 0x000000051600720c */ /* 0x000fe20003fc4070 */
[----:B------:R-:W-:-:S02]  /*1fe0*/  IMAD.MOV R0, RZ, RZ, -R0 ;  /* 0x000000ffff007224 */ /* 0x000fc400078e0a00 */
[----:B------:R-:W-:-:S04]  /*1ff0*/  IMAD.HI.U32 R7, R24, R11, RZ ;  /* 0x0000000b18077227 */ /* 0x000fc800078e00ff */
[----:B------:R-:W-:-:S04]  /*2000*/  IMAD.HI.U32 R2, R24, R15, RZ ;  /* 0x0000000f18027227 */ /* 0x000fc800078e00ff */
[----:B0-----:R-:W-:Y:S01]  /*2010*/  IMAD.MOV.U32 R12, RZ, RZ, R13 ;  /* 0x000000ffff0c7224 */ /* 0x001fe200078e000d */
[C---:B------:R-:W-:Y:S01]  /*2020*/  IADD3 R13, R3.reuse, 0x19c, RZ ;  /* 0x0000019c030d7810 */ /* 0x040fe20007ffe0ff */
[----:B------:R-:W-:Y:S02]  /*2030*/  IMAD R0, R22, R0, R9 ;  /* 0x0000000016007224 */ /* 0x000fe400078e0209 */
[----:B------:R-:W-:Y:S02]  /*2040*/  @!P0 IMAD.MOV R12, RZ, RZ, -R12 ;  /* 0x000000ffff0c8224 */ /* 0x000fe400078e0a0c */
[----:B------:R-:W-:Y:S01]  /*2050*/  IMAD.MOV R9, RZ, RZ, -R7 ;  /* 0x000000ffff097224 */ /* 0x000fe200078e0a07 */
[----:B------:R-:W-:Y:S01]  /*2060*/  IADD3 R7, R3, 0x1c0, RZ ;  /* 0x000001c003077810 */ /* 0x000fe20007ffe0ff */
[----:B------:R-:W-:Y:S01]  /*2070*/  @!P4 IMAD.IADD R8, R8, 0x1, -R22 ;  /* 0x000000010808c824 */ /* 0x000fe200078e0a16 */
[----:B------:R0:W-:Y:S01]  /*2080*/  STL [R1+0x1ac], R12 ;  /* 0x0001ac0c01007387 */ /* 0x0001e20000100800 */
[----:B------:R-:W-:Y:S01]  /*2090*/  IMAD.MOV R2, RZ, RZ, -R2 ;  /* 0x000000ffff027224 */ /* 0x000fe200078e0a02 */
[C---:B------:R-:W-:Y:S01]  /*20a0*/  ISETP.GT.U32.AND P4, PT, R22.reuse, R0, PT ;  /* 0x000000001600720c */ /* 0x040fe20003f84070 */
[----:B------:R-:W-:Y:S01]  /*20b0*/  IMAD R11, R22, R9, R11 ;  /* 0x00000009160b7224 */ /* 0x000fe200078e020b */
[----:B------:R-:W-:Y:S01]  /*20c0*/  IABS R18, R7 ;  /* 0x0000000700127213 */ /* 0x000fe20000000000 */
[----:B------:R-:W-:-:S02]  /*20d0*/  @!P6 IMAD.IADD R5, R5, 0x1, -R22 ;  /* 0x000000010505e824 */ /* 0x000fc400078e0a16 */
[C---:B------:R-:W-:Y:S01]  /*20e0*/  IMAD R2, R22.reuse, R2, R15 ;  /* 0x0000000216027224 */ /* 0x040fe200078e020f */
[----:B------:R-:W-:Y:S01]  /*20f0*/  IADD3 R15, R3, 0x1b8, RZ ;  /* 0x000001b8030f7810 */ /* 0x000fe20007ffe0ff */
[----:B------:R-:W-:Y:S01]  /*2100*/  @!P3 IMAD.MOV R10, RZ, RZ, -R10 ;  /* 0x000000ffff0ab224 */ /* 0x000fe200078e0a0a */
[C---:B------:R-:W-:Y:S01]  /*2110*/  ISETP.GT.U32.AND P6, PT, R22.reuse, R5, PT ;  /* 0x000000051600720c */ /* 0x040fe20003fc4070 */
[----:B0-----:R-:W-:Y:S01]  /*2120*/  IMAD.MOV.U32 R12, RZ, RZ, R8 ;  /* 0x000000ffff0c7224 */ /* 0x001fe200078e0008 */
[C---:B------:R-:W-:Y:S02]  /*2130*/  ISETP.GT.U32.AND P0, PT, R22.reuse, R2, PT ;  /* 0x000000021600720c */ /* 0x040fe40003f04070 */
[----:B------:R0:W-:Y:S01]  /*2140*/  STL [R1+0x1a8], R10 ;  /* 0x0001a80a01007387 */ /* 0x0001e20000100800 */
[----:B------:R-:W-:Y:S01]  /*2150*/  @!P1 IMAD.MOV R12, RZ, RZ, -R12 ;  /* 0x000000ffff0c9224 */ /* 0x000fe200078e0a0c */
[----:B------:R-:W-:Y:S01]  /*2160*/  ISETP.GT.U32.AND P1, PT, R22, R11, PT ;  /* 0x0000000b1600720c */ /* 0x000fe20003f24070 */
[----:B------:R-:W-:Y:S01]  /*2170*/  @!P4 IMAD.IADD R0, R0, 0x1, -R22 ;  /* 0x000000010000c824 */ /* 0x000fe200078e0a16 */
[----:B------:R-:W-:-:S02]  /*2180*/  ISETP.GE.AND P3, PT, R4, RZ, PT ;  /* 0x000000ff0400720c */ /* 0x000fc40003f66270 */
[----:B------:R-:W-:Y:S01]  /*2190*/  IADD3 R4, R3, 0x1c4, RZ ;  /* 0x000001c403047810 */ /* 0x000fe20007ffe0ff */
[----:B------:R-:W-:Y:S01]  /*21a0*/  STL [R1+0x1a4], R12 ;  /* 0x0001a40c01007387 */ /* 0x000fe20000100800 */
[----:B------:R-:W-:Y:S01]  /*21b0*/  ISETP.GT.U32.AND P4, PT, R22, R0, PT ;  /* 0x000000001600720c */ /* 0x000fe20003f84070 */
[--C-:B------:R-:W-:Y:S01]  /*21c0*/  @!P6 IMAD.IADD R5, R5, 0x1, -R22.reuse ;  /* 0x000000010505e824 */ /* 0x100fe200078e0a16 */
[----:B------:R-:W-:Y:S01]  /*21d0*/  IABS R17, R4 ;  /* 0x0000000400117213 */ /* 0x000fe20000000000 */
[--C-:B------:R-:W-:Y:S01]  /*21e0*/  @!P0 IMAD.IADD R2, R2, 0x1, -R22.reuse ;  /* 0x0000000102028824 */ /* 0x100fe200078e0a16 */
[----:B------:R-:W-:Y:S01]  /*21f0*/  ISETP.GE.AND P6, PT, R6, RZ, PT ;  /* 0x000000ff0600720c */ /* 0x000fe20003fc6270 */
[----:B0-----:R-:W-:Y:S01]  /*2200*/  IMAD.MOV.U32 R10, RZ, RZ, R5 ;  /* 0x000000ffff0a7224 */ /* 0x001fe200078e0005 */
[----:B------:R-:W-:Y:S01]  /*2210*/  IADD3 R6, R3, 0x1bc, RZ ;  /* 0x000001bc03067810 */ /* 0x000fe20007ffe0ff */
[----:B------:R-:W-:Y:S01]  /*2220*/  @!P1 IMAD.IADD R11, R11, 0x1, -R22 ;  /* 0x000000010b0b9824 */ /* 0x000fe200078e0a16 */
[----:B------:R-:W-:Y:S01]  /*2230*/  ISETP.GT.U32.AND P0, PT, R22, R2, PT ;  /* 0x000000021600720c */ /* 0x000fe20003f04070 */
[----:B------:R-:W-:Y:S01]  /*2240*/  IMAD.HI.U32 R5, R24, R18, RZ ;  /* 0x0000001218057227 */ /* 0x000fe200078e00ff */
[----:B------:R-:W-:-:S02]  /*2250*/  IABS R16, R6 ;  /* 0x0000000600107213 */ /* 0x000fc40000000000 */
[----:B------:R-:W-:Y:S01]  /*2260*/  ISETP.GT.U32.AND P1, PT, R22, R11, PT ;  /* 0x0000000b1600720c */ /* 0x000fe20003f24070 */
[----:B------:R-:W-:Y:S02]  /*2270*/  IMAD.MOV R5, RZ, RZ, -R5 ;  /* 0x000000ffff057224 */ /* 0x000fe400078e0a05 */
[----:B------:R-:W-:-:S04]  /*2280*/  IMAD.HI.U32 R8, R24, R17, RZ ;  /* 0x0000001118087227 */ /* 0x000fc800078e00ff */
[----:B------:R-:W-:Y:S01]  /*2290*/  IMAD R18, R22, R5, R18 ;  /* 0x0000000516127224 */ /* 0x000fe200078e0212 */
[----:B------:R-:W-:Y:S01]  /*22a0*/  IADD3 R5, R3, 0x1b0, RZ ;  /* 0x000001b003057810 */ /* 0x000fe20007ffe0ff */
[----:B------:R-:W-:Y:S01]  /*22b0*/  @!P2 IMAD.MOV R10, RZ, RZ, -R10 ;  /* 0x000000ffff0aa224 */ /* 0x000fe200078e0a0a */
[----:B------:R-:W-:Y:S01]  /*22c0*/  ISETP.GE.AND P2, PT, R4, RZ, PT ;  /* 0x000000ff0400720c */ /* 0x000fe20003f46270 */
[--C-:B------:R-:W-:Y:S01]  /*22d0*/  @!P0 IMAD.IADD R2, R2, 0x1, -R22.reuse ;  /* 0x0000000102028824 */ /* 0x100fe200078e0a16 */
[----:B------:R-:W-:Y:S01]  /*22e0*/  ISETP.GE.AND P0, PT, R7, RZ, PT ;  /* 0x000000ff0700720c */ /* 0x000fe20003f06270 */
[----:B------:R-:W-:Y:S01]  /*22f0*/  @!P1 IMAD.IADD R11, R11, 0x1, -R22 ;  /* 0x000000010b0b9824 */ /* 0x000fe200078e0a16 */
[----:B------:R-:W-:Y:S01]  /*2300*/  ISETP.GT.U32.AND P1, PT, R22, R18, PT ;  /* 0x000000121600720c */ /* 0x000fe20003f24070 */
[----:B------:R-:W-:Y:S01]  /*2310*/  IMAD.MOV R7, RZ, RZ, -R8 ;  /* 0x000000ffff077224 */ /* 0x000fe200078e0a08 */
[----:B------:R0:W-:Y:S01]  /*2320*/  STL [R1+0x1a0], R10 ;  /* 0x0001a00a01007387 */ /* 0x0001e20000100800 */
[----:B------:R-:W-:Y:S01]  /*2330*/  @!P4 IMAD.IADD R0, R0, 0x1, -R22 ;  /* 0x000000010000c824 */ /* 0x000fe200078e0a16 */
[----:B------:R-:W-:Y:S01]  /*2340*/  ISETP.GE.AND P4, PT, R6, RZ, PT ;  /* 0x000000ff0600720c */ /* 0x000fe20003f86270 */
[----:B------:R-:W-:Y:S01]  /*2350*/  IMAD R17, R22, R7, R17 ;  /* 0x0000000716117224 */ /* 0x000fe200078e0211 */
[----:B------:R-:W-:Y:S01]  /*2360*/  IADD3 R7, R3, 0x1b4, RZ ;  /* 0x000001b403077810 */ /* 0x000fe20007ffe0ff */
[----:B------:R-:W-:-:S02]  /*2370*/  IMAD.MOV.U32 R9, RZ, RZ, R0 ;  /* 0x000000ffff097224 */ /* 0x000fc400078e0000 */
[----:B------:R-:W-:Y:S01]  /*2380*/  IMAD.HI.U32 R4, R24, R16, RZ ;  /* 0x0000001018047227 */ /* 0x000fe200078e00ff */
[----:B------:R-:W-:-:S03]  /*2390*/  IABS R14, R7 ;  /* 0x00000007000e7213 */ /* 0x000fc60000000000 */
[----:B0-----:R-:W-:Y:S02]  /*23a0*/  IMAD.MOV.U32 R10, RZ, RZ, R2 ;  /* 0x000000ffff0a7224 */ /* 0x001fe400078e0002 */
[----:B------:R-:W-:Y:S01]  /*23b0*/  @!P3 IMAD.MOV R9, RZ, RZ, -R9 ;  /* 0x000000ffff09b224 */ /* 0x000fe200078e0a09 */
[----:B------:R-:W-:Y:S01]  /*23c0*/  ISETP.GE.AND P3, PT, R15, RZ, PT ;  /* 0x000000ff0f00720c */ /* 0x000fe20003f66270 */
[----:B------:R-:W-:Y:S01]  /*23d0*/  @!P5 IMAD.MOV R10, RZ, RZ, -R10 ;  /* 0x000000ffff0ad224 */ /* 0x000fe200078e0a0a */
[----:B------:R-:W-:Y:S01]  /*23e0*/  ISETP.GT.U32.AND P5, PT, R22, R17, PT ;  /* 0x000000111600720c */ /* 0x000fe20003fa4070 */
[----:B------:R-:W-:Y:S01]  /*23f0*/  @!P1 IMAD.IADD R18, R18, 0x1, -R22 ;  /* 0x0000000112129824 */ /* 0x000fe200078e0a16 */
[----:B------:R-:W-:Y:S01]  /*2400*/  IABS R15, R15 ;  /* 0x0000000f000f7213 */ /* 0x000fe20000000000 */
[----:B------:R-:W-:Y:S01]  /*2410*/  IMAD.MOV R4, RZ, RZ, -R4 ;  /* 0x000000ffff047224 */ /* 0x000fe200078e0a04 */
[----:B------:R0:W-:Y:S01]  /*2420*/  STL [R1+0x19c], R10 ;  /* 0x00019c0a01007387 */ /* 0x0001e20000100800 */
[----:B------:R-:W-:Y:S01]  /*2430*/  IMAD.MOV.U32 R12, RZ, RZ, R11 ;  /* 0x000000ffff0c7224 */ /* 0x000fe200078e000b */
[C---:B------:R-:W-:Y:S01]  /*2440*/  ISETP.GT.U32.AND P1, PT, R22.reuse, R18, PT ;  /* 0x000000121600720c */ /* 0x040fe20003f24070 */
[----:B------:R-:W-:Y:S01]  /*2450*/  IMAD R16, R22, R4, R16 ;  /* 0x0000000416107224 */ /* 0x000fe200078e0210 */
[C---:B------:R-:W-:Y:S01]  /*2460*/  IADD3 R4, R3.reuse, 0x1ac, RZ ;  /* 0x000001ac03047810 */ /* 0x040fe20007ffe0ff */
[----:B------:R-:W-:Y:S01]  /*2470*/  IMAD.HI.U32 R8, R24, R15, RZ ;  /* 0x0000000f18087227 */ /* 0x000fe200078e00ff */
[----:B------:R1:W-:Y:S01]  /*2480*/  STL [R1+0x198], R9 ;  /* 0x0001980901007387 */ /* 0x0003e20000100800 */
[----:B------:R-:W-:-:S02]  /*2490*/  IADD3 R11, R3, 0x1a4, RZ ;  /* 0x000001a4030b7810 */ /* 0x000fc40007ffe0ff */
[----:B------:R-:W-:Y:S01]  /*24a0*/  IMAD.MOV R8, RZ, RZ, -R8 ;  /* 0x000000ffff087224 */ /* 0x000fe200078e0a08 */
[----:B0-----:R-:W-:Y:S01]  /*24b0*/  IABS R10, R5 ;  /* 0x00000005000a7213 */ /* 0x001fe20000000000 */
[----:B------:R-:W-:Y:S01]  /*24c0*/  @!P6 IMAD.MOV R12, RZ, RZ, -R12 ;  /* 0x000000ffff0ce224 */ /* 0x000fe200078e0a0c */
[----:B------:R-:W-:Y:S01]  /*24d0*/  ISETP.GT.U32.AND P6, PT, R22, R16, PT ;  /* 0x000000101600720c */ /* 0x000fe20003fc4070 */
[----:B------:R-:W-:Y:S02]  /*24e0*/  @!P5 IMAD.IADD R17, R17, 0x1, -R22 ;  /* 0x000000011111d824 */ /* 0x000fe400078e0a16 */
[----:B------:R-:W-:Y:S01]  /*24f0*/  IMAD.HI.U32 R6, R24, R14, RZ ;  /* 0x0000000e18067227 */ /* 0x000fe200078e00ff */
[----:B-1----:R-:W-:Y:S01]  /*2500*/  IABS R9, R4 ;  /* 0x0000000400097213 */ /* 0x002fe20000000000 */
[----:B------:R0:W-:Y:S01]  /*2510*/  STL [R1+0x194], R12 ;  /* 0x0001940c01007387 */ /* 0x0001e20000100800 */
[C---:B------:R-:W-:Y:S01]  /*2520*/  ISETP.GT.U32.AND P5, PT, R22.reuse, R17, PT ;  /* 0x000000111600720c */ /* 0x040fe20003fa4070 */
[----:B------:R-:W-:-:S02]  /*2530*/  IMAD R15, R22, R8, R15 ;  /* 0x00000008160f7224 */ /* 0x000fc400078e020f */
[----:B------:R-:W-:Y:S02]  /*2540*/  IMAD.MOV R6, RZ, RZ, -R6 ;  /* 0x000000ffff067224 */ /* 0x000fe400078e0a06 */
[----:B------:R-:W-:Y:S01]  /*2550*/  @!P1 IMAD.IADD R18, R18, 0x1, -R22 ;  /* 0x0000000112129824 */ /* 0x000fe200078e0a16 */
[C---:B------:R-:W-:Y:S01]  /*2560*/  ISETP.GT.U32.AND P1, PT, R22.reuse, R15, PT ;  /* 0x0000000f1600720c */ /* 0x040fe20003f24070 */
[----:B------:R-:W-:Y:S02]  /*2570*/  IMAD R14, R22, R6, R14 ;  /* 0x00000006160e7224 */ /* 0x000fe400078e020e */
[----:B------:R-:W-:Y:S01]  /*2580*/  IMAD.HI.U32 R0, R24, R9, RZ ;  /* 0x0000000918007227 */ /* 0x000fe200078e00ff */
[----:B0-----:R-:W-:-:S03]  /*2590*/  IADD3 R12, R3, 0x1a0, RZ ;  /* 0x000001a0030c7810 */ /* 0x001fc60007ffe0ff */
[----:B------:R-:W-:Y:S01]  /*25a0*/  @!P6 IMAD.IADD R16, R16, 0x1, -R22 ;  /* 0x000000011010e824 */ /* 0x000fe200078e0a16 */
[C---:B------:R-:W-:Y:S01]  /*25b0*/  ISETP.GT.U32.AND P6, PT, R22.reuse, R14, PT ;  /* 0x0000000e1600720c */ /* 0x040fe20003fc4070 */
[----:B------:R-:W-:Y:S01]  /*25c0*/  IMAD.MOV R0, RZ, RZ, -R0 ;  /* 0x000000ffff007224 */ /* 0x000fe200078e0a00 */
[----:B------:R-:W-:Y:S01]  /*25d0*/  IABS R6, R12 ;  /* 0x0000000c00067213 */ /* 0x000fe20000000000 */
[--C-:B------:R-:W-:Y:S01]  /*25e0*/  @!P5 IMAD.IADD R17, R17, 0x1, -R22.reuse ;  /* 0x000000011111d824 */ /* 0x100fe200078e0a16 */
[----:B------:R-:W-:Y:S01]  /*25f0*/  ISETP.GE.AND P5, PT, R7, RZ, PT ;  /* 0x000000ff0700720c */ /* 0x000fe20003fa6270 */
[C---:B------:R-:W-:Y:S01]  /*2600*/  IMAD R9, R22.reuse, R0, R9 ;  /* 0x0000000016097224 */ /* 0x040fe200078e0209 */
[----:B------:R-:W-:Y:S01]  /*2610*/  IADD3 R0, R3, 0x1a8, RZ ;  /* 0x000001a803007810 */ /* 0x000fe20007ffe0ff */
[----:B------:R-:W-:Y:S01]  /*2620*/  @!P1 IMAD.IADD R15, R15, 0x1, -R22 ;  /* 0x000000010f0f9824 */ /* 0x000fe200078e0a16 */
[----:B------:R-:W-:Y:S01]  /*2630*/  ISETP.GT.U32.AND P1, PT, R22, R16, PT ;  /* 0x000000101600720c */ /* 0x000fe20003f24070 */
[----:B------:R-:W-:Y:S01]  /*2640*/  IMAD.MOV.U32 R20, RZ, RZ, R17 ;  /* 0x000000ffff147224 */ /* 0x000fe200078e0011 */
[----:B------:R-:W-:Y:S01]  /*2650*/  IABS R8, R0 ;  /* 0x0000000000087213 */ /* 0x000fe20000000000 */
[----:B------:R-:W-:Y:S01]  /*2660*/  IMAD.HI.U32 R2, R24, R10, RZ ;  /* 0x0000000a18027227 */ /* 0x000fe200078e00ff */
[----:B------:R-:W-:-:S03]  /*2670*/  IABS R7, R11 ;  /* 0x0000000b00077213 */ /* 0x000fc60000000000 */
[----:B------:R-:W-:Y:S02]  /*2680*/  @!P6 IMAD.IADD R14, R14, 0x1, -R22 ;  /* 0x000000010e0ee824 */ /* 0x000fe400078e0a16 */
[----:B------:R-:W-:Y:S01]  /*2690*/  @!P2 IMAD.MOV R20, RZ, RZ, -R20 ;  /* 0x000000ffff14a224 */ /* 0x000fe200078e0a14 */
[----:B------:R-:W-:Y:S01]  /*26a0*/  ISETP.GT.U32.AND P2, PT, R22, R15, PT ;  /* 0x0000000f1600720c */ /* 0x000fe20003f44070 */
[----:B------:R-:W-:Y:S01]  /*26b0*/  IMAD.HI.U32 R17, R24, R8, RZ ;  /* 0x0000000818117227 */ /* 0x000fe200078e00ff */
[----:B------:R-:W-:Y:S02]  /*26c0*/  ISETP.GT.U32.AND P6, PT, R22, R14, PT ;  /* 0x0000000e1600720c */ /* 0x000fe40003fc4070 */
[----:B------:R-:W-:Y:S01]  /*26d0*/  STL [R1+0x190], R20 ;  /* 0x0001901401007387 */ /* 0x000fe20000100800 */
[----:B------:R-:W-:Y:S02]  /*26e0*/  IMAD.MOV R2, RZ, RZ, -R2 ;  /* 0x000000ffff027224 */ /* 0x000fe400078e0a02 */
[----:B------:R-:W-:-:S04]  /*26f0*/  IMAD.HI.U32 R19, R24, R7, RZ ;  /* 0x0000000718137227 */ /* 0x000fc800078e00ff */
[----:B------:R-:W-:Y:S02]  /*2700*/  IMAD.MOV R17, RZ, RZ, -R17 ;  /* 0x000000ffff117224 */ /* 0x000fe400078e0a11 */
[----:B------:R-:W-:Y:S01]  /*2710*/  @!P1 IMAD.IADD R16, R16, 0x1, -R22 ;  /* 0x0000000110109824 */ /* 0x000fe200078e0a16 */
[C---:B------:R-:W-:Y:S01]  /*2720*/  ISETP.GT.U32.AND P1, PT, R22.reuse, R9, PT ;  /* 0x000000091600720c */ /* 0x040fe20003f24070 */
[C---:B------:R-:W-:Y:S01]  /*2730*/  IMAD R10, R22.reuse, R2, R10 ;  /* 0x00000002160a7224 */ /* 0x040fe200078e020a */
[----:B------:R-:W-:Y:S01]  /*2740*/  IABS R2, R13 ;  /* 0x0000000d00027213 */ /* 0x000fe20000000000 */
[----:B------:R-:W-:Y:S02]  /*2750*/  IMAD.MOV R19, RZ, RZ, -R19 ;  /* 0x000000ffff137224 */ /* 0x000fe400078e0a13 */
[C---:B------:R-:W-:Y:S02]  /*2760*/  IMAD R8, R22.reuse, R17, R8 ;  /* 0x0000001116087224 */ /* 0x040fe400078e0208 */
[----:B------:R-:W-:Y:S01]  /*2770*/  @!P0 IMAD.MOV R18, RZ, RZ, -R18 ;  /* 0x000000ffff128224 */ /* 0x000fe200078e0a12 */
[C---:B------:R-:W-:Y:S01]  /*2780*/  ISETP.GT.U32.AND P0, PT, R22.reuse, R10, PT ;  /* 0x0000000a1600720c */ /* 0x040fe20003f04070 */
[----:B------:R-:W-:-:S02]  /*2790*/  IMAD R7, R22, R19, R7 ;  /* 0x0000001316077224 */ /* 0x000fc400078e0207 */
[--C-:B------:R-:W-:Y:S01]  /*27a0*/  @!P2 IMAD.IADD R15, R15, 0x1, -R22.reuse ;  /* 0x000000010f0fa824 */ /* 0x100fe200078e0a16 */
[----:B------:R-:W-:Y:S01]  /*27b0*/  ISETP.GT.U32.AND P2, PT, R22, R8, PT ;  /* 0x000000081600720c */ /* 0x000fe20003f44070 */
[--C-:B------:R-:W-:Y:S01]  /*27c0*/  @!P6 IMAD.IADD R14, R14, 0x1, -R22.reuse ;  /* 0x000000010e0ee824 */ /* 0x100fe200078e0a16 */
[----:B------:R-:W-:Y:S01]  /*27d0*/  ISETP.GT.U32.AND P6, PT, R22, R7, PT ;  /* 0x000000071600720c */ /* 0x000fe20003fc4070 */
[----:B------:R-:W-:Y:S01]  /*27e0*/  @!P1 IMAD.IADD R9, R9, 0x1, -R22 ;  /* 0x0000000109099824 */ /* 0x000fe200078e0a16 */
[----:B------:R0:W-:Y:S01]  /*27f0*/  STL [R1+0x18c], R18 ;  /* 0x00018c1201007387 */ /* 0x0001e20000100800 */
[----:B------:R-:W-:Y:S01]  /*2800*/  IMAD.MOV.U32 R21, RZ, RZ, R16 ;  /* 0x000000ffff157224 */ /* 0x000fe200078e0010 */
[----:B------:R-:W-:Y:S01]  /*2810*/  ISETP.GE.AND P1, PT, R4, RZ, PT ;  /* 0x000000ff0400720c */ /* 0x000fe20003f26270 */
[----:B------:R-:W-:-:S04]  /*2820*/  IMAD.HI.U32 R17, R24, R6, RZ ;  /* 0x0000000618117227 */ /* 0x000fc800078e00ff */
[----:B------:R-:W-:Y:S01]  /*2830*/  @!P4 IMAD.MOV R21, RZ, RZ, -R21 ;  /* 0x000000ffff15c224 */ /* 0x000fe200078e0a15 */
[----:B------:R-:W-:Y:S01]  /*2840*/  ISETP.GT.U32.AND P4, PT, R22, R9, PT ;  /* 0x000000091600720c */ /* 0x000fe20003f84070 */
[--C-:B------:R-:W-:Y:S01]  /*2850*/  @!P0 IMAD.IADD R10, R10, 0x1, -R22.reuse ;  /* 0x000000010a0a8824 */ /* 0x100fe200078e0a16 */
[----:B------:R-:W-:Y:S01]  /*2860*/  ISETP.GE.AND P0, PT, R5, RZ, PT ;  /* 0x000000ff0500720c */ /* 0x000fe20003f06270 */
[----:B0-----:R-:W-:Y:S01]  /*2870*/  IMAD.HI.U32 R18, R24, R2, RZ ;  /* 0x0000000218127227 */ /* 0x001fe200078e00ff */
[----:B------:R-:W-:Y:S01]  /*2880*/  IADD3 R5, R3, 0x194, RZ ;  /* 0x0000019403057810 */ /* 0x000fe20007ffe0ff */
[----:B------:R-:W-:Y:S02]  /*2890*/  STL [R1+0x188], R21 ;  /* 0x0001881501007387 */ /* 0x000fe40000100800 */
[----:B------:R-:W-:Y:S01]  /*28a0*/  @!P2 IMAD.IADD R8, R8, 0x1, -R22 ;  /* 0x000000010808a824 */ /* 0x000fe200078e0a16 */
[----:B------:R-:W-:Y:S01]  /*28b0*/  ISETP.GT.U32.AND P2, PT, R22, R10, PT ;  /* 0x0000000a1600720c */ /* 0x000fe20003f44070 */
[----:B------:R-:W-:-:S02]  /*28c0*/  IMAD.MOV R18, RZ, RZ, -R18 ;  /* 0x000000ffff127224 */ /* 0x000fc400078e0a12 */
[----:B------:R-:W-:Y:S01]  /*28d0*/  IMAD.MOV.U32 R20, RZ, RZ, R15 ;  /* 0x000000ffff147224 */ /* 0x000fe200078e000f */
[----:B------:R-:W-:Y:S01]  /*28e0*/  IABS R15, R5 ;  /* 0x00000005000f7213 */ /* 0x000fe20000000000 */
[----:B------:R-:W-:Y:S01]  /*28f0*/  @!P6 IMAD.IADD R7, R7, 0x1, -R22 ;  /* 0x000000010707e824 */ /* 0x000fe200078e0a16 */
[C---:B------:R-:W-:Y:S01]  /*2900*/  ISETP.GT.U32.AND P6, PT, R22.reuse, R8, PT ;  /* 0x000000081600720c */ /* 0x040fe20003fc4070 */
[----:B------:R-:W-:Y:S02]  /*2910*/  IMAD.MOV R17, RZ, RZ, -R17 ;  /* 0x000000ffff117224 */ /* 0x000fe400078e0a11 */
[C---:B------:R-:W-:Y:S02]  /*2920*/  IMAD R2, R22.reuse, R18, R2 ;  /* 0x0000001216027224 */ /* 0x040fe400078e0202 */
[----:B------:R-:W-:Y:S01]  /*2930*/  @!P3 IMAD.MOV R20, RZ, RZ, -R20 ;  /* 0x000000ffff14b224 */ /* 0x000fe200078e0a14 */
[C---:B------:R-:W-:Y:S01]  /*2940*/  ISETP.GT.U32.AND P3, PT, R22.reuse, R7, PT ;  /* 0x000000071600720c */ /* 0x040fe20003f64070 */
[C---:B------:R-:W-:Y:S01]  /*2950*/  IMAD R4, R22.reuse, R17, R6 ;  /* 0x0000001116047224 */ /* 0x040fe200078e0206 */
[----:B------:R-:W-:Y:S01]  /*2960*/  IADD3 R6, R3, 0x198, RZ ;  /* 0x0000019803067810 */ /* 0x000fe20007ffe0ff */
[----:B------:R-:W-:Y:S01]  /*2970*/  @!P4 IMAD.IADD R9, R9, 0x1, -R22 ;  /* 0x000000010909c824 */ /* 0x000fe200078e0a16 */
[----:B------:R-:W-:Y:S01]  /*2980*/  ISETP.GT.U32.AND P4, PT, R22, R2, PT ;  /* 0x000000021600720c */ /* 0x000fe20003f84070 */
[----:B------:R-:W-:Y:S01]  /*2990*/  IMAD.MOV.U32 R16, RZ, RZ, R14 ;  /* 0x000000ffff107224 */ /* 0x000fe200078e000e */
[----:B------:R-:W-:Y:S01]  /*29a0*/  IABS R14, R6 ;  /* 0x00000006000e7213 */ /* 0x000fe20000000000 */
[----:B------:R-:W-:Y:S01]  /*29b0*/  @!P2 IMAD.IADD R10, R10, 0x1, -R22 ;  /* 0x000000010a0aa824 */ /* 0x000fe200078e0a16 */
[----:B------:R-:W-:Y:S01]  /*29c0*/  ISETP.GE.AND P2, PT, R0, RZ, PT ;  /* 0x000000ff0000720c */ /* 0x000fe20003f46270 */
[----:B------:R-:W-:Y:S01]  /*29d0*/  @!P5 IMAD.MOV R16, RZ, RZ, -R16 ;  /* 0x000000ffff10d224 */ /* 0x000fe200078e0a10 */
[----:B------:R-:W-:Y:S01]  /*29e0*/  ISETP.GT.U32.AND P5, PT, R22, R4, PT ;  /* 0x000000041600720c */ /* 0x000fe20003fa4070 */
[----:B------:R-:W-:Y:S01]  /*29f0*/  @!P6 IMAD.IADD R8, R8, 0x1, -R22 ;  /* 0x000000010808e824 */ /* 0x000fe200078e0a16 */
[----:B------:R-:W-:Y:S01]  /*2a00*/  ISETP.GE.AND P6, PT, R11, RZ, PT ;  /* 0x000000ff0b00720c */ /* 0x000fe20003fc6270 */
[----:B------:R-:W-:Y:S01]  /*2a10*/  IMAD.MOV.U32 R0, RZ, RZ, R15 ;  /* 0x000000ffff007224 */ /* 0x000fe200078e000f */
[----:B------:R-:W-:Y:S01]  /*2a20*/  STL [R1+0x184], R20 ;  /* 0x0001841401007387 */ /* 0x000fe20000100800 */
[----:B------:R-:W-:-:S03]  /*2a30*/  IMAD.HI.U32 R11, R24, R14, RZ ;  /* 0x0000000e180b7227 */ /* 0x000fc600078e00ff */
[----:B------:R0:W-:Y:S01]  /*2a40*/  STL [R1+0x180], R16 ;  /* 0x0001801001007387 */ /* 0x0001e20000100800 */
[----:B------:R-:W-:Y:S01]  /*2a50*/  @!P3 IMAD.IADD R7, R7, 0x1, -R22 ;  /* 0x000000010707b824 */ /* 0x000fe200078e0a16 */
[----:B------:R-:W-:Y:S01]  /*2a60*/  ISETP.GE.AND P3, PT, R12, RZ, PT ;  /* 0x000000ff0c00720c */ /* 0x000fe20003f66270 */
[----:B------:R-:W-:-:S04]  /*2a70*/  IMAD.HI.U32 R12, R24, R0, RZ ;  /* 0x00000000180c7227 */ /* 0x000fc800078e00ff */
[----:B------:R-:W-:Y:S02]  /*2a80*/  IMAD.MOV R11, RZ, RZ, -R11 ;  /* 0x000000ffff0b7224 */ /* 0x000fe400078e0a0b */
[----:B------:R-:W-:Y:S01]  /*2a90*/  @!P4 IMAD.IADD R2, R2, 0x1, -R22 ;  /* 0x000000010202c824 */ /* 0x000fe200078e0a16 */
[----:B------:R-:W-:Y:S01]  /*2aa0*/  ISETP.GE.AND P4, PT, R6, RZ, PT ;  /* 0x000000ff0600720c */ /* 0x000fe20003f86270 */
[----:B------:R-:W-:Y:S02]  /*2ab0*/  IMAD.MOV.U32 R17, RZ, RZ, R10 ;  /* 0x000000ffff117224 */ /* 0x000fe400078e000a */
[----:B------:R-:W-:Y:S02]  /*2ac0*/  IMAD.MOV R10, RZ, RZ, -R12 ;  /* 0x000000ffff0a7224 */ /* 0x000fe400078e0a0c */
[----:B------:R-:W-:Y:S02]  /*2ad0*/  IMAD R6, R22, R11, R14 ;  /* 0x0000000b16067224 */ /* 0x000fe400078e020e */
[----:B------:R-:W-:Y:S01]  /*2ae0*/  @!P5 IMAD.IADD R4, R4, 0x1, -R22 ;  /* 0x000000010404d824 */ /* 0x000fe200078e0a16 */
[----:B------:R-:W-:Y:S01]  /*2af0*/  ISETP.GE.AND P5, PT, R13, RZ, PT ;  /* 0x000000ff0d00720c */ /* 0x000fe20003fa6270 */
[----:B0-----:R-:W-:-:S02]  /*2b00*/  IMAD.MOV.U32 R16, RZ, RZ, R9 ;  /* 0x000000ffff107224 */ /* 0x001fc400078e0009 */
[C---:B------:R-:W-:Y:S01]  /*2b10*/  IMAD R0, R22.reuse, R10, R0 ;  /* 0x0000000a16007224 */ /* 0x040fe200078e0200 */
[C---:B------:R-:W-:Y:S01]  /*2b20*/  IADD3 R10, R3.reuse, 0x188, RZ ;  /* 0x00000188030a7810 */ /* 0x040fe20007ffe0ff */
[----:B------:R-:W-:Y:S01]  /*2b30*/  IMAD.MOV.U32 R9, RZ, RZ, R7 ;  /* 0x000000ffff097224 */ /* 0x000fe200078e0007 */
[----:B------:R-:W-:Y:S01]  /*2b40*/  IADD3 R7, R3, 0x18c, RZ ;  /* 0x0000018c03077810 */ /* 0x000fe20007ffe0ff */
[----:B------:R-:W-:Y:S01]  /*2b50*/  @!P2 IMAD.MOV R8, RZ, RZ, -R8 ;  /* 0x000000ffff08a224 */ /* 0x000fe200078e0a08 */
[C---:B------:R-:W-:Y:S01]  /*2b60*/  ISETP.GT.U32.AND P2, PT, R22.reuse, R6, PT ;  /* 0x000000061600720c */ /* 0x040fe20003f44070 */
[----:B------:R-:W-:Y:S01]  /*2b70*/  @!P0 IMAD.MOV R17, RZ, RZ, -R17 ;  /* 0x000000ffff118224 */ /* 0x000fe200078e0a11 */
[C---:B------:R-:W-:Y:S01]  /*2b80*/  ISETP.GT.U32.AND P0, PT, R22.reuse, R4, PT ;  /* 0x000000041600720c */ /* 0x040fe20003f04070 */
[----:B------:R-:W-:Y:S01]  /*2b90*/  @!P1 IMAD.MOV R16, RZ, RZ, -R16 ;  /* 0x000000ffff109224 */ /* 0x000fe200078e0a10 */
[C---:B------:R-:W-:Y:S01]  /*2ba0*/  ISETP.GT.U32.AND P1, PT, R22.reuse, R2, PT ;  /* 0x000000021600720c */ /* 0x040fe20003f24070 */
[----:B------:R-:W-:Y:S01]  /*2bb0*/  @!P6 IMAD.MOV R9, RZ, RZ, -R9 ;  /* 0x000000ffff09e224 */ /* 0x000fe200078e0a09 */
[----:B------:R-:W-:Y:S01]  /*2bc0*/  ISETP.GT.U32.AND P6, PT, R22, R0, PT ;  /* 0x000000001600720c */ /* 0x000fe20003fc4070 */
[----:B------:R-:W-:Y:S04]  /*2bd0*/  STL [R1+0x17c], R17 ;  /* 0x00017c1101007387 */ /* 0x000fe80000100800 */
[----:B------:R0:W-:Y:S02]  /*2be0*/  STL [R1+0x178], R16 ;  /* 0x0001781001007387 */ /* 0x0001e40000100800 */
[--C-:B------:R-:W-:Y:S01]  /*2bf0*/  @!P2 IMAD.IADD R6, R6, 0x1, -R22.reuse ;  /* 0x000000010606a824 */ /* 0x100fe200078e0a16 */
[----:B------:R-:W-:Y:S01]  /*2c00*/  ISETP.GE.AND P2, PT, R7, RZ, PT ;  /* 0x000000ff0700720c */ /* 0x000fe20003f46270 */
[----:B------:R1:W-:Y:S01]  /*2c10*/  STL [R1+0x174], R8 ;  /* 0x0001740801007387 */ /* 0x0003e20000100800 */
[--C-:B------:R-:W-:Y:S01]  /*2c20*/  @!P0 IMAD.IADD R4, R4, 0x1, -R22.reuse ;  /* 0x0000000104048824 */ /* 0x100fe200078e0a16 */
[----:B------:R-:W-:Y:S01]  /*2c30*/  ISETP.GE.AND P0, PT, R5, RZ, PT ;  /* 0x000000ff0500720c */ /* 0x000fe20003f06270 */
[--C-:B------:R-:W-:Y:S01]  /*2c40*/  @!P1 IMAD.IADD R2, R2, 0x1, -R22.reuse ;  /* 0x0000000102029824 */ /* 0x100fe200078e0a16 */
[----:B------:R-:W-:Y:S01]  /*2c50*/  IABS R5, R7 ;  /* 0x0000000700057213 */ /* 0x000fe20000000000 */
[----:B------:R-:W-:Y:S01]  /*2c60*/  @!P6 IMAD.IADD R0, R0, 0x1, -R22 ;  /* 0x000000010000e824 */ /* 0x000fe200078e0a16 */
[----:B------:R-:W-:Y:S01]  /*2c70*/  ISETP.GT.U32.AND P6, PT, R22, R6, PT ;  /* 0x000000061600720c */ /* 0x000fe20003fc4070 */
[----:B------:R2:W-:Y:S01]  /*2c80*/  STL [R1+0x170], R9 ;  /* 0x0001700901007387 */ /* 0x0005e20000100800 */
[----:B0-----:R-:W-:-:S02]  /*2c90*/  IADD3 R16, R3, 0x178, RZ ;  /* 0x0000017803107810 */ /* 0x001fc40007ffe0ff */
[----:B-1----:R-:W-:-:S04]  /*2ca0*/  IADD3 R8, R3, 0x190, RZ ;  /* 0x0000019003087810 */ /* 0x002fc80007ffe0ff */
[----:B------:R-:W-:Y:S02]  /*2cb0*/  IABS R11, R8 ;  /* 0x00000008000b7213 */ /* 0x000fe40000000000 */
[----:B------:R-:W-:Y:S01]  /*2cc0*/  ISETP.GE.AND P1, PT, R8, RZ, PT ;  /* 0x000000ff0800720c */ /* 0x000fe20003f26270 */
[----:B------:R-:W-:Y:S02]  /*2cd0*/  IMAD.MOV.U32 R8, RZ, RZ, R2 ;  /* 0x000000ffff087224 */ /* 0x000fe400078e0002 */
[----:B------:R-:W-:-:S04]  /*2ce0*/  IMAD.HI.U32 R7, R24, R11, RZ ;  /* 0x0000000b18077227 */ /* 0x000fc800078e00ff */
[----:B------:R-:W-:Y:S01]  /*2cf0*/  IMAD.MOV R2, RZ, RZ, -R7 ;  /* 0x000000ffff027224 */ /* 0x000fe200078e0a07 */
[C---:B------:R-:W-:Y:S01]  /*2d00*/  IADD3 R7, R3.reuse, 0x184, RZ ;  /* 0x0000018403077810 */ /* 0x040fe20007ffe0ff */
[----:B--2---:R-:W-:Y:S02]  /*2d10*/  IMAD.MOV.U32 R9, RZ, RZ, R4 ;  /* 0x000000ffff097224 */ /* 0x004fe400078e0004 */
[----:B------:R-:W-:Y:S01]  /*2d20*/  IMAD R11, R22, R2, R11 ;  /* 0x00000002160b7224 */ /* 0x000fe200078e020b */
[----:B------:R-:W-:Y:S01]  /*2d30*/  IADD3 R2, R3, 0x17c, RZ ;  /* 0x0000017c03027810 */ /* 0x000fe20007ffe0ff */
[----:B------:R-:W-:-:S04]  /*2d40*/  IMAD.HI.U32 R4, R24, R5, RZ ;  /* 0x0000000518047227 */ /* 0x000fc800078e00ff */
[----:B------:R-:W-:Y:S01]  /*2d50*/  @!P6 IMAD.IADD R6, R6, 0x1, -R22 ;  /* 0x000000010606e824 */ /* 0x000fe200078e0a16 */
[C---:B------:R-:W-:Y:S01]  /*2d60*/  ISETP.GT.U32.AND P6, PT, R22.reuse, R11, PT ;  /* 0x0000000b1600720c */ /* 0x040fe20003fc4070 */
[----:B------:R-:W-:Y:S01]  /*2d70*/  @!P3 IMAD.MOV R9, RZ, RZ, -R9 ;  /* 0x000000ffff09b224 */ /* 0x000fe200078e0a09 */
[C---:B------:R-:W-:Y:S01]  /*2d80*/  ISETP.GT.U32.AND P3, PT, R22.reuse, R0, PT ;  /* 0x000000001600720c */ /* 0x040fe20003f64070 */
[----:B------:R-:W-:Y:S02]  /*2d90*/  IMAD.MOV R4, RZ, RZ, -R4 ;  /* 0x000000ffff047224 */ /* 0x000fe400078e0a04 */
[----:B------:R-:W-:Y:S01]  /*2da0*/  IMAD.MOV.U32 R12, RZ, RZ, R6 ;  /* 0x000000ffff0c7224 */ /* 0x000fe200078e0006 */
[----:B------:R0:W-:Y:S01]  /*2db0*/  STL [R1+0x16c], R9 ;  /* 0x00016c0901007387 */ /* 0x0001e20000100800 */
[----:B------:R-:W-:Y:S02]  /*2dc0*/  IMAD R4, R22, R4, R5 ;  /* 0x0000000416047224 */ /* 0x000fe400078e0205 */
[----:B------:R-:W-:-:S02]  /*2dd0*/  @!P4 IMAD.MOV R12, RZ, RZ, -R12 ;  /* 0x000000ffff0cc224 */ /* 0x000fc400078e0a0c */
[----:B------:R-:W-:Y:S01]  /*2de0*/  @!P5 IMAD.MOV R8, RZ, RZ, -R8 ;  /* 0x000000ffff08d224 */ /* 0x000fe200078e0a08 */
[----:B------:R-:W-:Y:S01]  /*2df0*/  ISETP.GT.U32.AND P4, PT, R22, R4, PT ;  /* 0x000000041600720c */ /* 0x000fe20003f84070 */
[--C-:B------:R-:W-:Y:S01]  /*2e00*/  @!P6 IMAD.IADD R11, R11, 0x1, -R22.reuse ;  /* 0x000000010b0be824 */ /* 0x100fe200078e0a16 */
[----:B------:R-:W-:Y:S01]  /*2e10*/  ISETP.GE.AND P5, PT, R10, RZ, PT ;  /* 0x000000ff0a00720c */ /* 0x000fe20003fa6270 */
[----:B------:R-:W-:Y:S01]  /*2e20*/  @!P3 IMAD.IADD R0, R0, 0x1, -R22 ;  /* 0x000000010000b824 */ /* 0x000fe200078e0a16 */
[----:B------:R-:W-:Y:S01]  /*2e30*/  IABS R10, R10 ;  /* 0x0000000a000a7213 */ /* 0x000fe20000000000 */
[----:B------:R1:W-:Y:S01]  /*2e40*/  STL [R1+0x168], R8 ;  /* 0x0001680801007387 */ /* 0x0003e20000100800 */
[----:B------:R-:W-:Y:S02]  /*2e50*/  ISETP.GT.U32.AND P6, PT, R22, R11, PT ;  /* 0x0000000b1600720c */ /* 0x000fe40003fc4070 */
[----:B0-----:R-:W-:Y:S01]  /*2e60*/  IADD3 R9, R3, 0x180, RZ ;  /* 0x0000018003097810 */ /* 0x001fe20007ffe0ff */
[----:B------:R-:W-:Y:S01]  /*2e70*/  IMAD.HI.U32 R5, R24, R10, RZ ;  /* 0x0000000a18057227 */ /* 0x000fe200078e00ff */
[----:B------:R-:W-:Y:S01]  /*2e80*/  STL [R1+0x164], R12 ;  /* 0x0001640c01007387 */ /* 0x000fe20000100800 */
[----:B------:R-:W-:-:S02]  /*2e90*/  ISETP.GE.AND P3, PT, R7, RZ, PT ;  /* 0x000000ff0700720c */ /* 0x000fc40003f66270 */
[----:B------:R-:W-:Y:S01]  /*2ea0*/  IMAD.MOV R5, RZ, RZ, -R5 ;  /* 0x000000ffff057224 */ /* 0x000fe200078e0a05 */
[----:B------:R-:W-:Y:S01]  /*2eb0*/  IABS R7, R7 ;  /* 0x0000000700077213 */ /* 0x000fe20000000000 */
[----:B-1----:R-:W-:Y:S02]  /*2ec0*/  IMAD.MOV.U32 R8, RZ, RZ, R0 ;  /* 0x000000ffff087224 */ /* 0x002fe400078e0000 */
[----:B------:R-:W-:Y:S02]  /*2ed0*/  @!P4 IMAD.IADD R4, R4, 0x1, -R22 ;  /* 0x000000010404c824 */ /* 0x000fe400078e0a16 */
[----:B------:R-:W-:Y:S01]  /*2ee0*/  @!P0 IMAD.MOV R8, RZ, RZ, -R8 ;  /* 0x000000ffff088224 */ /* 0x000fe200078e0a08 */
[----:B------:R-:W-:Y:S01]  /*2ef0*/  ISETP.GE.AND P0, PT, R9, RZ, PT ;  /* 0x000000ff0900720c */ /* 0x000fe20003f06270 */
[C---:B------:R-:W-:Y:S01]  /*2f00*/  IMAD R10, R22.reuse, R5, R10 ;  /* 0x00000005160a7224 */ /* 0x040fe200078e020a */
[----:B------:R-:W-:Y:S01]  /*2f10*/  IABS R9, R9 ;  /* 0x0000000900097213 */ /* 0x000fe20000000000 */
[----:B------:R-:W-:Y:S01]  /*2f20*/  @!P6 IMAD.IADD R11, R11, 0x1, -R22 ;  /* 0x000000010b0be824 */ /* 0x000fe200078e0a16 */
[----:B------:R0:W-:Y:S01]  /*2f30*/  STL [R1+0x160], R8 ;  /* 0x0001600801007387 */ /* 0x0001e20000100800 */
[----:B------:R-:W-:Y:S01]  /*2f40*/  ISETP.GT.U32.AND P4, PT, R22, R4, PT ;  /* 0x000000041600720c */ /* 0x000fe20003f84070 */
[----:B------:R-:W-:Y:S01]  /*2f50*/  IMAD.HI.U32 R0, R24, R7, RZ ;  /* 0x0000000718007227 */ /* 0x000fe200078e00ff */
[----:B------:R-:W-:-:S03]  /*2f60*/  ISETP.GT.U32.AND P6, PT, R22, R10, PT ;  /* 0x0000000a1600720c */ /* 0x000fc60003fc4070 */
[----:B------:R-:W-:Y:S01]  /*2f70*/  IMAD.HI.U32 R5, R24, R9, RZ ;  /* 0x0000000918057227 */ /* 0x000fe200078e00ff */
[----:B0-----:R-:W-:-:S03]  /*2f80*/  IABS R8, R2 ;  /* 0x0000000200087213 */ /* 0x001fc60000000000 */
[----:B------:R-:W-:Y:S02]  /*2f90*/  IMAD.MOV R5, RZ, RZ, -R5 ;  /* 0x000000ffff057224 */ /* 0x000fe400078e0a05 */
[----:B------:R-:W-:Y:S02]  /*2fa0*/  IMAD.MOV R0, RZ, RZ, -R0 ;  /* 0x000000ffff007224 */ /* 0x000fe400078e0a00 */
[----:B------:R-:W-:-:S04]  /*2fb0*/  IMAD.HI.U32 R6, R24, R8, RZ ;  /* 0x0000000818067227 */ /* 0x000fc800078e00ff */
[----:B------:R-:W-:Y:S02]  /*2fc0*/  IMAD.MOV R6, RZ, RZ, -R6 ;  /* 0x000000ffff067224 */ /* 0x000fe400078e0a06 */
[C---:B------:R-:W-:Y:S02]  /*2fd0*/  IMAD R9, R22.reuse, R5, R9 ;  /* 0x0000000516097224 */ /* 0x040fe400078e0209 */
[C---:B------:R-:W-:Y:S01]  /*2fe0*/  IMAD R7, R22.reuse, R0, R7 ;  /* 0x0000000016077224 */ /* 0x040fe200078e0207 */
[----:B------:R-:W-:Y:S01]  /*2ff0*/  IABS R0, R16 ;  /* 0x0000001000007213 */ /* 0x000fe20000000000 */
[----:B------:R-:W-:Y:S02]  /*3000*/  IMAD.MOV.U32 R12, RZ, RZ, R11 ;  /* 0x000000ffff0c7224 */ /* 0x000fe400078e000b */
[----:B------:R-:W-:Y:S01]  /*3010*/  IMAD R8, R22, R6, R8 ;  /* 0x0000000616087224 */ /* 0x000fe200078e0208 */
[----:B------:R-:W-:Y:S01]  /*3020*/  IADD3 R6, R3, 0x170, RZ ;  /* 0x0000017003067810 */ /* 0x000fe20007ffe0ff */
[----:B------:R-:W-:Y:S01]  /*3030*/  @!P4 IMAD.IADD R4, R4, 0x1, -R22 ;  /* 0x000000010404c824 */ /* 0x000fe200078e0a16 */
[C---:B------:R-:W-:Y:S01]  /*3040*/  ISETP.GT.U32.AND P4, PT, R22.reuse, R9, PT ;  /* 0x000000091600720c */ /* 0x040fe20003f84070 */
[----:B------:R-:W-:Y:S01]  /*3050*/  @!P1 IMAD.MOV R12, RZ, RZ, -R12 ;  /* 0x000000ffff0c9224 */ /* 0x000fe200078e0a0c */
[----:B------:R-:W-:Y:S01]  /*3060*/  ISETP.GT.U32.AND P1, PT, R22, R7, PT ;  /* 0x000000071600720c */ /* 0x000fe20003f24070 */
[----:B------:R-:W-:Y:S01]  /*3070*/  @!P6 IMAD.IADD R10, R10, 0x1, -R22 ;  /* 0x000000010a0ae824 */ /* 0x000fe200078e0a16 */
[----:B------:R-:W-:Y:S01]  /*3080*/  ISETP.GT.U32.AND P6, PT, R22, R8, PT ;  /* 0x000000081600720c */ /* 0x000fe20003fc4070 */
[----:B------:R-:W-:Y:S01]  /*3090*/  IMAD.MOV.U32 R13, RZ, RZ, R4 ;  /* 0x000000ffff0d7224 */ /* 0x000fe200078e0004 */
[----:B------:R0:W-:Y:S01]  /*30a0*/  STL [R1+0x15c], R12 ;  /* 0x00015c0c01007387 */ /* 0x0001e20000100800 */
[----:B------:R-:W-:Y:S01]  /*30b0*/  IMAD.HI.U32 R5, R24, R0, RZ ;  /* 0x0000000018057227 */ /* 0x000fe200078e00ff */
[----:B------:R-:W-:-:S03]  /*30c0*/  IABS R15, R6 ;  /* 0x00000006000f7213 */ /* 0x000fc60000000000 */
[----:B------:R-:W-:Y:S02]  /*30d0*/  IMAD.MOV R5, RZ, RZ, -R5 ;  /* 0x000000ffff057224 */ /* 0x000fe400078e0a05 */
[--C-:B------:R-:W-:Y:S02]  /*30e0*/  @!P4 IMAD.IADD R9, R9, 0x1, -R22.reuse ;  /* 0x000000010909c824 */ /* 0x100fe400078e0a16 */
[--C-:B------:R-:W-:Y:S01]  /*30f0*/  @!P1 IMAD.IADD R7, R7, 0x1, -R22.reuse ;  /* 0x0000000107079824 */ /* 0x100fe200078e0a16 */
[----:B0-----:R-:W-:Y:S01]  /*3100*/  IADD3 R12, R3, 0x174, RZ ;  /* 0x00000174030c7810 */ /* 0x001fe20007ffe0ff */
[----:B------:R-:W-:Y:S01]  /*3110*/  @!P6 IMAD.IADD R8, R8, 0x1, -R22 ;  /* 0x000000010808e824 */ /* 0x000fe200078e0a16 */
[C---:B------:R-:W-:Y:S01]  /*3120*/  ISETP.GT.U32.AND P1, PT, R22.reuse, R10, PT ;  /* 0x0000000a1600720c */ /* 0x040fe20003f24070 */
[----:B------:R-:W-:Y:S01]  /*3130*/  @!P2 IMAD.MOV R13, RZ, RZ, -R13 ;  /* 0x000000ffff0da224 */ /* 0x000fe200078e0a0d */
[----:B------:R-:W-:Y:S01]  /*3140*/  IABS R11, R12 ;  /* 0x0000000c000b7213 */ /* 0x000fe20000000000 */
[C---:B------:R-:W-:Y:S01]  /*3150*/  IMAD R0, R22.reuse, R5, R0 ;  /* 0x0000000516007224 */ /* 0x040fe200078e0200 */
[----:B------:R-:W-:-:S02]  /*3160*/  ISETP.GT.U32.AND P6, PT, R22, R9, PT ;  /* 0x000000091600720c */ /* 0x000fc40003fc4070 */
[----:B------:R-:W-:Y:S01]  /*3170*/  ISETP.GT.U32.AND P4, PT, R22, R7, PT ;  /* 0x000000071600720c */ /* 0x000fe20003f84070 */
[----:B------:R-:W-:Y:S01]  /*3180*/  IMAD.HI.U32 R4, R24, R11, RZ ;  /* 0x0000000b18047227 */ /* 0x000fe200078e00ff */
[----:B------:R-:W-:Y:S01]  /*3190*/  ISETP.GT.U32.AND P2, PT, R22, R8, PT ;  /* 0x000000081600720c */ /* 0x000fe20003f44070 */
[----:B------:R0:W-:Y:S01]  /*31a0*/  STL [R1+0x158], R13 ;  /* 0x0001580d01007387 */ /* 0x0001e20000100800 */
[----:B------:R-:W-:Y:S01]  /*31b0*/  IADD3 R5, R3, 0x16c, RZ ;  /* 0x0000016c03057810 */ /* 0x000fe20007ffe0ff */
[----:B------:R-:W-:Y:S02]  /*31c0*/  IMAD.MOV R4, RZ, RZ, -R4 ;  /* 0x000000ffff047224 */ /* 0x000fe400078e0a04 */
[--C-:B------:R-:W-:Y:S01]  /*31d0*/  @!P1 IMAD.IADD R10, R10, 0x1, -R22.reuse ;  /* 0x000000010a0a9824 */ /* 0x100fe200078e0a16 */
[C---:B------:R-:W-:Y:S01]  /*31e0*/  ISETP.GT.U32.AND P1, PT, R22.reuse, R0, PT ;  /* 0x000000001600720c */ /* 0x040fe20003f24070 */
[----:B------:R-:W-:Y:S01]  /*31f0*/  IMAD R11, R22, R4, R11 ;  /* 0x00000004160b7224 */ /* 0x000fe200078e020b */
[----:B------:R-:W-:Y:S01]  /*3200*/  IABS R14, R5 ;  /* 0x00000005000e7213 */ /* 0x000fe20000000000 */
[----:B------:R-:W-:-:S02]  /*3210*/  @!P6 IMAD.IADD R9, R9, 0x1, -R22 ;  /* 0x000000010909e824 */ /* 0x000fc400078e0a16 */
[--C-:B------:R-:W-:Y:S01]  /*3220*/  @!P4 IMAD.IADD R7, R7, 0x1, -R22.reuse ;  /* 0x000000010707c824 */ /* 0x100fe200078e0a16 */
[----:B------:R-:W-:Y:S01]  /*3230*/  ISETP.GT.U32.AND P6, PT, R22, R11, PT ;  /* 0x0000000b1600720c */ /* 0x000fe20003fc4070 */
[--C-:B------:R-:W-:Y:S01]  /*3240*/  @!P2 IMAD.IADD R8, R8, 0x1, -R22.reuse ;  /* 0x000000010808a824 */ /* 0x100fe200078e0a16 */
[----:B------:R-:W-:Y:S01]  /*3250*/  ISETP.GE.AND P4, PT, R2, RZ, PT ;  /* 0x000000ff0200720c */ /* 0x000fe20003f86270 */
[----:B------:R-:W-:Y:S01]  /*3260*/  IMAD.HI.U32 R4, R24, R14, RZ ;  /* 0x0000000e18047227 */ /* 0x000fe200078e00ff */
[----:B------:R-:W-:Y:S02]  /*3270*/  IADD3 R2, R3, 0x168, RZ ;  /* 0x0000016803027810 */ /* 0x000fe40007ffe0ff */
[----:B------:R-:W-:Y:S01]  /*3280*/  ISETP.GE.AND P2, PT, R16, RZ, PT ;  /* 0x000000ff1000720c */ /* 0x000fe20003f46270 */
[----:B------:R-:W-:Y:S01]  /*3290*/  @!P1 IMAD.IADD R0, R0, 0x1, -R22 ;  /* 0x0000000100009824 */ /* 0x000fe200078e0a16 */
[----:B------:R-:W-:Y:S01]  /*32a0*/  IABS R16, R2 ;  /* 0x0000000200107213 */ /* 0x000fe20000000000 */
[----:B------:R-:W-:Y:S01]  /*32b0*/  IMAD.MOV.U32 R17, RZ, RZ, R7 ;  /* 0x000000ffff117224 */ /* 0x000fe200078e0007 */
[----:B------:R-:W-:Y:S01]  /*32c0*/  ISETP.GE.AND P1, PT, R12, RZ, PT ;  /* 0x000000ff0c00720c */ /* 0x000fe20003f26270 */
[----:B------:R-:W-:-:S02]  /*32d0*/  IMAD.MOV R4, RZ, RZ, -R4 ;  /* 0x000000ffff047224 */ /* 0x000fc400078e0a04 */
[----:B------:R-:W-:Y:S02]  /*32e0*/  @!P6 IMAD.IADD R11, R11, 0x1, -R22 ;  /* 0x000000010b0be824 */ /* 0x000fe400078e0a16 */
[----:B------:R-:W-:Y:S02]  /*32f0*/  IMAD.MOV.U32 R12, RZ, RZ, R16 ;  /* 0x000000ffff0c7224 */ /* 0x000fe400078e0010 */
[----:B------:R-:W-:Y:S02]  /*3300*/  IMAD.MOV.U32 R18, RZ, RZ, R10 ;  /* 0x000000ffff127224 */ /* 0x000fe400078e000a */
[----:B------:R-:W-:Y:S01]  /*3310*/  @!P3 IMAD.MOV R17, RZ, RZ, -R17 ;  /* 0x000000ffff11b224 */ /* 0x000fe200078e0a11 */
[----:B------:R-:W-:Y:S01]  /*3320*/  ISETP.GT.U32.AND P3, PT, R22, R11, PT ;  /* 0x0000000b1600720c */ /* 0x000fe20003f64070 */
[----:B------:R-:W-:-:S04]  /*3330*/  IMAD.HI.U32 R10, R24, R12, RZ ;  /* 0x0000000c180a7227 */ /* 0x000fc800078e00ff */
[C---:B------:R-:W-:Y:S01]  /*3340*/  IMAD R14, R22.reuse, R4, R14 ;  /* 0x00000004160e7224 */ /* 0x040fe200078e020e */
[----:B------:R-:W-:Y:S01]  /*3350*/  IADD3 R4, R3, 0x164, RZ ;  /* 0x0000016403047810 */ /* 0x000fe20007ffe0ff */
[----:B------:R-:W-:Y:S01]  /*3360*/  @!P5 IMAD.MOV R18, RZ, RZ, -R18 ;  /* 0x000000ffff12d224 */ /* 0x000fe200078e0a12 */
[----:B------:R-:W-:Y:S01]  /*3370*/  ISETP.GT.U32.AND P5, PT, R22, R0, PT ;  /* 0x000000001600720c */ /* 0x000fe20003fa4070 */
[----:B------:R-:W-:Y:S01]  /*3380*/  IMAD.MOV R7, RZ, RZ, -R10 ;  /* 0x000000ffff077224 */ /* 0x000fe200078e0a0a */
[----:B------:R-:W-:Y:S01]  /*3390*/  IABS R10, R4 ;  /* 0x00000004000a7213 */ /* 0x000fe20000000000 */
[----:B0-----:R-:W-:Y:S01]  /*33a0*/  IMAD.HI.U32 R13, R24, R15, RZ ;  /* 0x0000000f180d7227 */ /* 0x001fe200078e00ff */
[----:B------:R0:W-:Y:S03]  /*33b0*/  STL [R1+0x154], R18 ;  /* 0x0001541201007387 */ /* 0x0001e60000100800 */
[----:B------:R-:W-:Y:S01]  /*33c0*/  @!P4 IMAD.MOV R8, RZ, RZ, -R8 ;  /* 0x000000ffff08c224 */ /* 0x000fe200078e0a08 */
[C---:B------:R-:W-:Y:S01]  /*33d0*/  ISETP.GT.U32.AND P4, PT, R22.reuse, R14, PT ;  /* 0x0000000e1600720c */ /* 0x040fe20003f84070 */
[----:B------:R-:W-:Y:S01]  /*33e0*/  IMAD R12, R22, R7, R12 ;  /* 0x00000007160c7224 */ /* 0x000fe200078e020c */
[----:B------:R-:W-:Y:S01]  /*33f0*/  STL [R1+0x150], R17 ;  /* 0x0001501101007387 */ /* 0x000fe20000100800 */
[----:B------:R-:W-:-:S02]  /*3400*/  IMAD.MOV R13, RZ, RZ, -R13 ;  /* 0x000000ffff0d7224 */ /* 0x000fc400078e0a0d */
[--C-:B------:R-:W-:Y:S01]  /*3410*/  @!P3 IMAD.IADD R11, R11, 0x1, -R22.reuse ;  /* 0x000000010b0bb824 */ /* 0x100fe200078e0a16 */
[C---:B------:R-:W-:Y:S01]  /*3420*/  ISETP.GT.U32.AND P3, PT, R22.reuse, R12, PT ;  /* 0x0000000c1600720c */ /* 0x040fe20003f64070 */
[----:B------:R-:W-:Y:S02]  /*3430*/  IMAD R15, R22, R13, R15 ;  /* 0x0000000d160f7224 */ /* 0x000fe400078e020f */
[----:B------:R-:W-:Y:S01]  /*3440*/  @!P0 IMAD.MOV R9, RZ, RZ, -R9 ;  /* 0x000000ffff098224 */ /* 0x000fe200078e0a09 */
[----:B------:R-:W-:Y:S01]  /*3450*/  ISETP.GE.AND P0, PT, R6, RZ, PT ;  /* 0x000000ff0600720c */ /* 0x000fe20003f06270 */
[--C-:B------:R-:W-:Y:S01]  /*3460*/  @!P5 IMAD.IADD R0, R0, 0x1, -R22.reuse ;  /* 0x000000010000d824 */ /* 0x100fe200078e0a16 */
[----:B------:R-:W-:Y:S01]  /*3470*/  ISETP.GT.U32.AND P6, PT, R22, R15, PT ;  /* 0x0000000f1600720c */ /* 0x000fe20003fc4070 */
[--C-:B------:R-:W-:Y:S01]  /*3480*/  @!P4 IMAD.IADD R14, R14, 0x1, -R22.reuse ;  /* 0x000000010e0ec824 */ /* 0x100fe200078e0a16 */
[----:B------:R-:W-:Y:S01]  /*3490*/  STL [R1+0x14c], R9 ;  /* 0x00014c0901007387 */ /* 0x000fe20000100800 */
[----:B------:R-:W-:Y:S01]  /*34a0*/  ISETP.GE.AND P5, PT, R5, RZ, PT ;  /* 0x000000ff0500720c */ /* 0x000fe20003fa6270 */
[----:B0-----:R-:W-:Y:S01]  /*34b0*/  IMAD.MOV.U32 R18, RZ, RZ, R11 ;  /* 0x000000ffff127224 */ /* 0x001fe200078e000b */
[C---:B------:R-:W-:Y:S01]  /*34c0*/  IADD3 R5, R3.reuse, 0x160, RZ ;  /* 0x0000016003057810 */ /* 0x040fe20007ffe0ff */
[----:B------:R0:W-:Y:S01]  /*34d0*/  STL [R1+0x148], R8 ;  /* 0x0001480801007387 */ /* 0x0001e20000100800 */
[----:B------:R-:W-:Y:S01]  /*34e0*/  @!P3 IMAD.IADD R12, R12, 0x1, -R22 ;  /* 0x000000010c0cb824 */ /* 0x000fe200078e0a16 */
[----:B------:R-:W-:Y:S01]  /*34f0*/  IADD3 R6, R3, 0x15c, RZ ;  /* 0x0000015c03067810 */ /* 0x000fe20007ffe0ff */
[----:B------:R-:W-:Y:S01]  /*3500*/  @!P1 IMAD.MOV R18, RZ, RZ, -R18 ;  /* 0x000000ffff129224 */ /* 0x000fe200078e0a12 */
[----:B------:R-:W-:-:S02]  /*3510*/  IABS R7, R5 ;  /* 0x0000000500077213 */ /* 0x000fc40000000000 */
[----:B------:R-:W-:Y:S01]  /*3520*/  ISETP.GT.U32.AND P3, PT, R22, R12, PT ;  /* 0x0000000c1600720c */ /* 0x000fe20003f64070 */
[----:B------:R-:W-:Y:S01]  /*3530*/  @!P6 IMAD.IADD R15, R15, 0x1, -R22 ;  /* 0x000000010f0fe824 */ /* 0x000fe200078e0a16 */
[----:B------:R-:W-:Y:S01]  /*3540*/  ISETP.GE.AND P6, PT, R2, RZ, PT ;  /* 0x000000ff0200720c */ /* 0x000fe20003fc6270 */
[----:B------:R-:W-:Y:S01]  /*3550*/  IMAD.HI.U32 R2, R24, R10, RZ ;  /* 0x0000000a18027227 */ /* 0x000fe200078e00ff */
[----:B------:R-:W-:Y:S02]  /*3560*/  IABS R13, R6 ;  /* 0x00000006000d7213 */ /* 0x000fe40000000000 */
[C---:B------:R-:W-:Y:S01]  /*3570*/  ISETP.GT.U32.AND P4, PT, R22.reuse, R15, PT ;  /* 0x0000000f1600720c */ /* 0x040fe20003f84070 */
[----:B0-----:R-:W-:Y:S01]  /*3580*/  IMAD.MOV.U32 R8, RZ, RZ, R0 ;  /* 0x000000ffff087224 */ /* 0x001fe200078e0000 */
[----:B------:R-:W-:Y:S01]  /*3590*/  IADD3 R0, R3, 0x158, RZ ;  /* 0x0000015803007810 */ /* 0x000fe20007ffe0ff */
[----:B------:R-:W-:Y:S02]  /*35a0*/  IMAD.MOV R2, RZ, RZ, -R2 ;  /* 0x000000ffff027224 */ /* 0x000fe400078e0a02 */
[----:B------:R-:W-:Y:S01]  /*35b0*/  @!P2 IMAD.MOV R8, RZ, RZ, -R8 ;  /* 0x000000ffff08a224 */ /* 0x000fe200078e0a08 */
[----:B------:R-:W-:Y:S01]  /*35c0*/  ISETP.GT.U32.AND P2, PT, R22, R14, PT ;  /* 0x0000000e1600720c */ /* 0x000fe20003f44070 */
[----:B------:R-:W-:-:S02]  /*35d0*/  @!P3 IMAD.IADD R12, R12, 0x1, -R22 ;  /* 0x000000010c0cb824 */ /* 0x000fc400078e0a16 */
[----:B------:R-:W-:Y:S01]  /*35e0*/  IMAD R10, R22, R2, R10 ;  /* 0x00000002160a7224 */ /* 0x000fe200078e020a */
[----:B------:R0:W-:Y:S01]  /*35f0*/  STL [R1+0x144], R8 ;  /* 0x0001440801007387 */ /* 0x0001e20000100800 */
[----:B------:R-:W-:Y:S01]  /*3600*/  IABS R2, R0 ;  /* 0x0000000000027213 */ /* 0x000fe20000000000 */
[----:B------:R-:W-:Y:S02]  /*3610*/  IMAD.HI.U32 R16, R24, R13, RZ ;  /* 0x0000000d18107227 */ /* 0x000fe400078e00ff */
[----:B------:R-:W-:Y:S02]  /*3620*/  STL [R1+0x140], R18 ;  /* 0x0001401201007387 */ /* 0x000fe40000100800 */
[----:B------:R-:W-:Y:S01]  /*3630*/  @!P4 IMAD.IADD R15, R15, 0x1, -R22 ;  /* 0x000000010f0fc824 */ /* 0x000fe200078e0a16 */
[----:B------:R-:W-:Y:S01]  /*3640*/  ISETP.GT.U32.AND P4, PT, R22, R10, PT ;  /* 0x0000000a1600720c */ /* 0x000fe20003f84070 */
[----:B------:R-:W-:Y:S02]  /*3650*/  IMAD.MOV R16, RZ, RZ, -R16 ;  /* 0x000000ffff107224 */ /* 0x000fe400078e0a10 */
[----:B0-----:R-:W-:-:S04]  /*3660*/  IMAD.HI.U32 R8, R24, R7, RZ ;  /* 0x0000000718087227 */ /* 0x001fc800078e00ff */
[----:B------:R-:W-:Y:S02]  /*3670*/  IMAD.MOV R8, RZ, RZ, -R8 ;  /* 0x000000ffff087224 */ /* 0x000fe400078e0a08 */
[--C-:B------:R-:W-:Y:S01]  /*3680*/  @!P2 IMAD.IADD R14, R14, 0x1, -R22.reuse ;  /* 0x000000010e0ea824 */ /* 0x100fe200078e0a16 */
[----:B------:R-:W-:Y:S01]  /*3690*/  ISETP.GE.AND P2, PT, R4, RZ, PT ;  /* 0x000000ff0400720c */ /* 0x000fe20003f46270 */
[----:B------:R-:W-:Y:S01]  /*36a0*/  IMAD R4, R22, R8, R7 ;  /* 0x0000000816047224 */ /* 0x000fe200078e0207 */
[----:B------:R-:W-:Y:S01]  /*36b0*/  IADD3 R8, R3, 0x154, RZ ;  /* 0x0000015403087810 */ /* 0x000fe20007ffe0ff */
[----:B------:R-:W-:Y:S01]  /*36c0*/  @!P4 IMAD.IADD R10, R10, 0x1, -R22 ;  /* 0x000000010a0ac824 */ /* 0x000fe200078e0a16 */
[----:B------:R-:W-:Y:S01]  /*36d0*/  ISETP.GE.AND P4, PT, R5, RZ, PT ;  /* 0x000000ff0500720c */ /* 0x000fe20003f86270 */
[----:B------:R-:W-:Y:S01]  /*36e0*/  IMAD.HI.U32 R7, R24, R2, RZ ;  /* 0x0000000218077227 */ /* 0x000fe200078e00ff */
[C---:B------:R-:W-:Y:S02]  /*36f0*/  ISETP.GT.U32.AND P3, PT, R22.reuse, R4, PT ;  /* 0x000000041600720c */ /* 0x040fe40003f64070 */
[----:B------:R-:W-:Y:S01]  /*3700*/  IABS R9, R8 ;  /* 0x0000000800097213 */ /* 0x000fe20000000000 */
[----:B------:R-:W-:Y:S01]  /*3710*/  IMAD.MOV R7, RZ, RZ, -R7 ;  /* 0x000000ffff077224 */ /* 0x000fe200078e0a07 */
[----:B------:R-:W-:Y:S01]  /*3720*/  IADD3 R5, R3, 0x150, RZ ;  /* 0x0000015003057810 */ /* 0x000fe20007ffe0ff */
[----:B------:R-:W-:-:S02]  /*3730*/  IMAD R13, R22, R16, R13 ;  /* 0x00000010160d7224 */ /* 0x000fc400078e020d */
[----:B------:R-:W-:-:S04]  /*3740*/  IMAD.HI.U32 R11, R24, R9, RZ ;  /* 0x00000009180b7227 */ /* 0x000fc800078e00ff */
[----:B------:R-:W-:Y:S02]  /*3750*/  IMAD.MOV R11, RZ, RZ, -R11 ;  /* 0x000000ffff0b7224 */ /* 0x000fe400078e0a0b */
[----:B------:R-:W-:Y:S01]  /*3760*/  @!P3 IMAD.IADD R4, R4, 0x1, -R22 ;  /* 0x000000010404b824 */ /* 0x000fe200078e0a16 */
[C---:B------:R-:W-:Y:S01]  /*3770*/  ISETP.GT.U32.AND P3, PT, R22.reuse, R10, PT ;  /* 0x0000000a1600720c */ /* 0x040fe20003f64070 */
[----:B------:R-:W-:Y:S02]  /*3780*/  IMAD.MOV.U32 R17, RZ, RZ, R15 ;  /* 0x000000ffff117224 */ /* 0x000fe400078e000f */
[C---:B------:R-:W-:Y:S01]  /*3790*/  IMAD R9, R22.reuse, R11, R9 ;  /* 0x0000000b16097224 */ /* 0x040fe200078e0209 */
[C---:B------:R-:W-:Y:S01]  /*37a0*/  ISETP.GT.U32.AND P1, PT, R22.reuse, R4, PT ;  /* 0x000000041600720c */ /* 0x040fe20003f24070 */
[C---:B------:R-:W-:Y:S01]  /*37b0*/  IMAD R2, R22.reuse, R7, R2 ;  /* 0x0000000716027224 */ /* 0x040fe200078e0202 */
[----:B------:R-:W-:Y:S01]  /*37c0*/  IABS R7, R5 ;  /* 0x0000000500077213 */ /* 0x000fe20000000000 */
[----:B------:R-:W-:Y:S01]  /*37d0*/  @!P0 IMAD.MOV R17, RZ, RZ, -R17 ;  /* 0x000000ffff118224 */ /* 0x000fe200078e0a11 */
[----:B------:R-:W-:Y:S01]  /*37e0*/  ISETP.GT.U32.AND P0, PT, R22, R13, PT ;  /* 0x0000000d1600720c */ /* 0x000fe20003f04070 */
[----:B------:R-:W-:Y:S01]  /*37f0*/  @!P5 IMAD.MOV R14, RZ, RZ, -R14 ;  /* 0x000000ffff0ed224 */ /* 0x000fe200078e0a0e */
[----:B------:R-:W-:Y:S01]  /*3800*/  ISETP.GE.AND P5, PT, R6, RZ, PT ;  /* 0x000000ff0600720c */ /* 0x000fe20003fa6270 */
[----:B------:R-:W-:Y:S01]  /*3810*/  @!P6 IMAD.MOV R12, RZ, RZ, -R12 ;  /* 0x000000ffff0ce224 */ /* 0x000fe200078e0a0c */
[----:B------:R-:W-:Y:S01]  /*3820*/  ISETP.GT.U32.AND P6, PT, R22, R2, PT ;  /* 0x000000021600720c */ /* 0x000fe20003fc4070 */
[--C-:B------:R-:W-:Y:S01]  /*3830*/  @!P3 IMAD.IADD R10, R10, 0x1, -R22.reuse ;  /* 0x000000010a0ab824 */ /* 0x100fe200078e0a16 */
[----:B------:R0:W-:Y:S01]  /*3840*/  STL [R1+0x13c], R17 ;  /* 0x00013c1101007387 */ /* 0x0001e20000100800 */
[----:B------:R-:W-:Y:S01]  /*3850*/  ISETP.GE.AND P3, PT, R0, RZ, PT ;  /* 0x000000ff0000720c */ /* 0x000fe20003f66270 */
[----:B------:R-:W-:Y:S01]  /*3860*/  IMAD.HI.U32 R6, R24, R7, RZ ;  /* 0x0000000718067227 */ /* 0x000fe200078e00ff */
[----:B------:R-:W-:Y:S01]  /*3870*/  IADD3 R0, R3, 0x14c, RZ ;  /* 0x0000014c03007810 */ /* 0x000fe20007ffe0ff */
[----:B------:R-:W-:Y:S02]  /*3880*/  STL [R1+0x138], R14 ;  /* 0x0001380e01007387 */ /* 0x000fe40000100800 */
[--C-:B------:R-:W-:Y:S01]  /*3890*/  @!P1 IMAD.IADD R4, R4, 0x1, -R22.reuse ;  /* 0x0000000104049824 */ /* 0x100fe200078e0a16 */
[----:B------:R-:W-:Y:S01]  /*38a0*/  ISETP.GT.U32.AND P1, PT, R22, R9, PT ;  /* 0x000000091600720c */ /* 0x000fe20003f24070 */
[----:B------:R1:W-:Y:S01]  /*38b0*/  STL [R1+0x134], R12 ;  /* 0x0001340c01007387 */ /* 0x0003e20000100800 */
[--C-:B------:R-:W-:Y:S01]  /*38c0*/  @!P0 IMAD.IADD R13, R13, 0x1, -R22.reuse ;  /* 0x000000010d0d8824 */ /* 0x100fe200078e0a16 */
[----:B------:R-:W-:Y:S01]  /*38d0*/  IABS R11, R0 ;  /* 0x00000000000b7213 */ /* 0x000fe20000000000 */
[----:B------:R-:W-:Y:S01]  /*38e0*/  @!P6 IMAD.IADD R2, R2, 0x1, -R22 ;  /* 0x000000010202e824 */ /* 0x000fe200078e0a16 */
[----:B------:R-:W-:Y:S01]  /*38f0*/  ISETP.GE.AND P0, PT, R8, RZ, PT ;  /* 0x000000ff0800720c */ /* 0x000fe20003f06270 */
[----:B------:R-:W-:Y:S01]  /*3900*/  IMAD.MOV R6, RZ, RZ, -R6 ;  /* 0x000000ffff067224 */ /* 0x000fe200078e0a06 */
[----:B------:R-:W-:-:S02]  /*3910*/  ISETP.GT.U32.AND P6, PT, R22, R13, PT ;  /* 0x0000000d1600720c */ /* 0x000fc40003fc4070 */
[C---:B------:R-:W-:Y:S01]  /*3920*/  IADD3 R8, R3.reuse, 0x148, RZ ;  /* 0x0000014803087810 */ /* 0x040fe20007ffe0ff */
[C---:B------:R-:W-:Y:S01]  /*3930*/  IMAD R7, R22.reuse, R6, R7 ;  /* 0x0000000616077224 */ /* 0x040fe200078e0207 */
[----:B0-----:R-:W-:Y:S01]  /*3940*/  IADD3 R17, R3, 0x100, RZ ;  /* 0x0000010003117810 */ /* 0x001fe20007ffe0ff */
[----:B-1----:R-:W-:Y:S01]  /*3950*/  IMAD.MOV.U32 R12, RZ, RZ, R10 ;  /* 0x000000ffff0c7224 */ /* 0x002fe200078e000a */
[----:B------:R-:W-:Y:S01]  /*3960*/  IABS R10, R8 ;  /* 0x00000008000a7213 */ /* 0x000fe20000000000 */
[----:B------:R-:W-:Y:S02]  /*3970*/  @!P1 IMAD.IADD R9, R9, 0x1, -R22 ;  /* 0x0000000109099824 */ /* 0x000fe400078e0a16 */
[----:B------:R-:W-:Y:S01]  /*3980*/  @!P2 IMAD.MOV R12, RZ, RZ, -R12 ;  /* 0x000000ffff0ca224 */ /* 0x000fe200078e0a0c */
[C---:B------:R-:W-:Y:S02]  /*3990*/  ISETP.GT.U32.AND P2, PT, R22.reuse, R2, PT ;  /* 0x000000021600720c */ /* 0x040fe40003f44070 */
[C---:B------:R-:W-:Y:S01]  /*39a0*/  ISETP.GT.U32.AND P1, PT, R22.reuse, R9, PT ;  /* 0x000000091600720c */ /* 0x040fe20003f24070 */
[----:B------:R-:W-:Y:S01]  /*39b0*/  @!P6 IMAD.IADD R13, R13, 0x1, -R22 ;  /* 0x000000010d0de824 */ /* 0x000fe200078e0a16 */
[----:B------:R0:W-:Y:S01]  /*39c0*/  STL [R1+0x130], R12 ;  /* 0x0001300c01007387 */ /* 0x0001e20000100800 */
[----:B------:R-:W-:-:S02]  /*39d0*/  ISETP.GT.U32.AND P6, PT, R22, R7, PT ;  /* 0x000000071600720c */ /* 0x000fc40003fc4070 */
[----:B------:R-:W-:-:S04]  /*39e0*/  IMAD.MOV.U32 R14, RZ, RZ, R13 ;  /* 0x000000ffff0e7224 */ /* 0x000fc800078e000d */
[----:B------:R-:W-:Y:S02]  /*39f0*/  @!P5 IMAD.MOV R14, RZ, RZ, -R14 ;  /* 0x000000ffff0ed224 */ /* 0x000fe400078e0a0e */
[----:B------:R-:W-:Y:S01]  /*3a00*/  @!P2 IMAD.IADD R2, R2, 0x1, -R22 ;  /* 0x000000010202a824 */ /* 0x000fe200078e0a16 */
[----:B------:R-:W-:Y:S01]  /*3a10*/  ISETP.GE.AND P2, PT, R0, RZ, PT ;  /* 0x000000ff0000720c */ /* 0x000fe20003f46270 */
[----:B0-----:R-:W-:Y:S02]  /*3a20*/  IMAD.MOV.U32 R12, RZ, RZ, R4 ;  /* 0x000000ffff0c7224 */ /* 0x001fe400078e0004 */
[----:B------:R-:W-:-:S04]  /*3a30*/  IMAD.HI.U32 R4, R24, R11, RZ ;  /* 0x0000000b18047227 */ /* 0x000fc800078e00ff */
[----:B------:R-:W-:Y:S02]  /*3a40*/  IMAD.MOV R4, RZ, RZ, -R4 ;  /* 0x000000ffff047224 */ /* 0x000fe400078e0a04 */
[----:B------:R-:W-:Y:S02]  /*3a50*/  @!P1 IMAD.IADD R9, R9, 0x1, -R22 ;  /* 0x0000000109099824 */ /* 0x000fe400078e0a16 */
[C---:B------:R-:W-:Y:S01]  /*3a60*/  IMAD R11, R22.reuse, R4, R11 ;  /* 0x00000004160b7224 */ /* 0x040fe200078e020b */
[----:B------:R-:W-:Y:S01]  /*3a70*/  IADD3 R4, R3, 0x144, RZ ;  /* 0x0000014403047810 */ /* 0x000fe20007ffe0ff */
[----:B------:R-:W-:Y:S01]  /*3a80*/  @!P4 IMAD.MOV R12, RZ, RZ, -R12 ;  /* 0x000000ffff0cc224 */ /* 0x000fe200078e0a0c */
[----:B------:R-:W-:Y:S01]  /*3a90*/  ISETP.GE.AND P4, PT, R5, RZ, PT ;  /* 0x000000ff0500720c */ /* 0x000fe20003f86270 */
[----:B------:R-:W-:Y:S01]  /*3aa0*/  @!P6 IMAD.IADD R7, R7, 0x1, -R22 ;  /* 0x000000010707e824 */ /* 0x000fe200078e0a16 */
[C---:B------:R-:W-:Y:S01]  /*3ab0*/  ISETP.GT.U32.AND P1, PT, R22.reuse, R11, PT ;  /* 0x0000000b1600720c */ /* 0x040fe20003f24070 */
[----:B------:R-:W-:Y:S01]  /*3ac0*/  IMAD.MOV.U32 R13, RZ, RZ, R2 ;  /* 0x000000ffff0d7224 */ /* 0x000fe200078e0002 */
[----:B------:R0:W-:Y:S01]  /*3ad0*/  STL [R1+0x12c], R12 ;  /* 0x00012c0c01007387 */ /* 0x0001e20000100800 */
[----:B------:R-:W-:Y:S01]  /*3ae0*/  IABS R0, R4 ;  /* 0x0000000400007213 */ /* 0x000fe20000000000 */
[----:B------:R-:W-:Y:S01]  /*3af0*/  @!P0 IMAD.MOV R9, RZ, RZ, -R9 ;  /* 0x000000ffff098224 */ /* 0x000fe200078e0a09 */
[----:B------:R-:W-:Y:S01]  /*3b00*/  IADD3 R5, R3, 0x140, RZ ;  /* 0x0000014003057810 */ /* 0x000fe20007ffe0ff */
[----:B------:R-:W-:Y:S01]  /*3b10*/  @!P3 IMAD.MOV R13, RZ, RZ, -R13 ;  /* 0x000000ffff0db224 */ /* 0x000fe200078e0a0d */
[----:B------:R-:W-:Y:S01]  /*3b20*/  ISETP.GT.U32.AND P5, PT, R22, R7, PT ;  /* 0x000000071600720c */ /* 0x000fe20003fa4070 */
[----:B------:R-:W-:Y:S01]  /*3b30*/  STL [R1+0x128], R14 ;  /* 0x0001280e01007387 */ /* 0x000fe20000100800 */
[----:B------:R-:W-:Y:S01]  /*3b40*/  ISETP.GE.AND P6, PT, R8, RZ, PT ;  /* 0x000000ff0800720c */ /* 0x000fe20003fc6270 */
[----:B------:R-:W-:Y:S01]  /*3b50*/  IMAD.HI.U32 R8, R24, R0, RZ ;  /* 0x0000000018087227 */ /* 0x000fe200078e00ff */
[----:B------:R-:W-:Y:S01]  /*3b60*/  IABS R6, R5 ;  /* 0x0000000500067213 */ /* 0x000fe20000000000 */
[----:B------:R1:W-:Y:S01]  /*3b70*/  STL [R1+0x124], R13 ;  /* 0x0001240d01007387 */ /* 0x0003e20000100800 */
[----:B------:R-:W-:Y:S01]  /*3b80*/  ISETP.GE.AND P0, PT, R4, RZ, PT ;  /* 0x000000ff0400720c */ /* 0x000fe20003f06270 */
[----:B0-----:R-:W-:-:S02]  /*3b90*/  IMAD.HI.U32 R12, R24, R10, RZ ;  /* 0x0000000a180c7227 */ /* 0x001fc400078e00ff */
[----:B------:R0:W-:Y:S02]  /*3ba0*/  STL [R1+0x120], R9 ;  /* 0x0001200901007387 */ /* 0x0001e40000100800 */
[----:B------:R-:W-:Y:S02]  /*3bb0*/  @!P1 IMAD.IADD R11, R11, 0x1, -R22 ;  /* 0x000000010b0b9824 */ /* 0x000fe400078e0a16 */
[----:B------:R-:W-:Y:S02]  /*3bc0*/  IMAD.MOV R12, RZ, RZ, -R12 ;  /* 0x000000ffff0c7224 */ /* 0x000fe400078e0a0c */
[----:B------:R-:W-:Y:S01]  /*3bd0*/  IMAD.MOV R4, RZ, RZ, -R8 ;  /* 0x000000ffff047224 */ /* 0x000fe200078e0a08 */
[C---:B------:R-:W-:Y:S01]  /*3be0*/  ISETP.GT.U32.AND P1, PT, R22.reuse, R11, PT ;  /* 0x0000000b1600720c */ /* 0x040fe20003f24070 */
[----:B------:R-:W-:Y:S01]  /*3bf0*/  IMAD R10, R22, R12, R10 ;  /* 0x0000000c160a7224 */ /* 0x000fe200078e020a */
[----:B------:R-:W-:Y:S01]  /*3c00*/  IADD3 R8, R3, 0x13c, RZ ;  /* 0x0000013c03087810 */ /* 0x000fe20007ffe0ff */
[----:B------:R-:W-:-:S03]  /*3c10*/  IMAD.HI.U32 R2, R24, R6, RZ ;  /* 0x0000000618027227 */ /* 0x000fc600078e00ff */
[C---:B------:R-:W-:Y:S01]  /*3c20*/  ISETP.GT.U32.AND P3, PT, R22.reuse, R10, PT ;  /* 0x0000000a1600720c */ /* 0x040fe20003f64070 */
[C---:B------:R-:W-:Y:S01]  /*3c30*/  IMAD R0, R22.reuse, R4, R0 ;  /* 0x0000000416007224 */ /* 0x040fe200078e0200 */
[----:B------:R-:W-:Y:S01]  /*3c40*/  IADD3 R4, R3, 0x138, RZ ;  /* 0x0000013803047810 */ /* 0x000fe20007ffe0ff */
[----:B------:R-:W-:Y:S02]  /*3c50*/  IMAD.MOV R2, RZ, RZ, -R2 ;  /* 0x000000ffff027224 */ /* 0x000fe400078e0a02 */
[--C-:B------:R-:W-:Y:S01]  /*3c60*/  @!P5 IMAD.IADD R7, R7, 0x1, -R22.reuse ;  /* 0x000000010707d824 */ /* 0x100fe200078e0a16 */
[----:B------:R-:W-:Y:S01]  /*3c70*/  ISETP.GE.AND P5, PT, R5, RZ, PT ;  /* 0x000000ff0500720c */ /* 0x000fe20003fa6270 */
[----:B------:R-:W-:Y:S01]  /*3c80*/  @!P1 IMAD.IADD R11, R11, 0x1, -R22 ;  /* 0x000000010b0b9824 */ /* 0x000fe200078e0a16 */
[C---:B------:R-:W-:Y:S01]  /*3c90*/  ISETP.GT.U32.AND P1, PT, R22.reuse, R0, PT ;  /* 0x000000001600720c */ /* 0x040fe20003f24070 */
[----:B------:R-:W-:Y:S01]  /*3ca0*/  IMAD R6, R22, R2, R6 ;  /* 0x0000000216067224 */ /* 0x000fe200078e0206 */
[----:B------:R-:W-:Y:S01]  /*3cb0*/  IABS R5, R8 ;  /* 0x0000000800057213 */ /* 0x000fe20000000000 */
[----:B-1----:R-:W-:Y:S01]  /*3cc0*/  IMAD.MOV.U32 R13, RZ, RZ, R7 ;  /* 0x000000ffff0d7224 */ /* 0x002fe200078e0007 */
[----:B0-----:R-:W-:Y:S01]  /*3cd0*/  IABS R9, R4 ;  /* 0x0000000400097213 */ /* 0x001fe20000000000 */
[--C-:B------:R-:W-:Y:S01]  /*3ce0*/  @!P3 IMAD.IADD R10, R10, 0x1, -R22.reuse ;  /* 0x000000010a0ab824 */ /* 0x100fe200078e0a16 */
[----:B------:R-:W-:Y:S01]  /*3cf0*/  IADD3 R2, R3, 0x134, RZ ;  /* 0x0000013403027810 */ /* 0x000fe20007ffe0ff */
[----:B------:R-:W-:Y:S01]  /*3d00*/  @!P4 IMAD.MOV R13, RZ, RZ, -R13 ;  /* 0x000000ffff0dc224 */ /* 0x000fe200078e0a0d */
[C---:B------:R-:W-:Y:S01]  /*3d10*/  ISETP.GT.U32.AND P4, PT, R22.reuse, R6, PT ;  /* 0x000000061600720c */ /* 0x040fe20003f84070 */
[----:B------:R-:W-:Y:S01]  /*3d20*/  IMAD.MOV.U32 R12, RZ, RZ, R11 ;  /* 0x000000ffff0c7224 */ /* 0x000fe200078e000b */
[----:B------:R-:W-:Y:S01]  /*3d30*/  ISETP.GT.U32.AND P3, PT, R22, R10, PT ;  /* 0x0000000a1600720c */ /* 0x000fe20003f64070 */
[----:B------:R-:W-:Y:S01]  /*3d40*/  IMAD.HI.U32 R11, R24, R5, RZ ;  /* 0x00000005180b7227 */ /* 0x000fe200078e00ff */
[----:B------:R-:W-:Y:S01]  /*3d50*/  IABS R7, R2 ;  /* 0x0000000200077213 */ /* 0x000fe20000000000 */
[----:B------:R0:W-:Y:S02]  /*3d60*/  STL [R1+0x11c], R13 ;  /* 0x00011c0d01007387 */ /* 0x0001e40000100800 */
[----:B------:R-:W-:-:S02]  /*3d70*/  @!P1 IMAD.IADD R0, R0, 0x1, -R22 ;  /* 0x0000000100009824 */ /* 0x000fc400078e0a16 */
[----:B------:R-:W-:Y:S01]  /*3d80*/  @!P2 IMAD.MOV R12, RZ, RZ, -R12 ;  /* 0x000000ffff0ca224 */ /* 0x000fe200078e0a0c */
[----:B------:R-:W-:Y:S01]  /*3d90*/  ISETP.GE.AND P2, PT, R8, RZ, PT ;  /* 0x000000ff0800720c */ /* 0x000fe20003f46270 */
[----:B------:R-:W-:Y:S01]  /*3da0*/  IMAD.MOV.U32 R8, RZ, RZ, R9 ;  /* 0x000000ffff087224 */ /* 0x000fe200078e0009 */
[----:B------:R-:W-:Y:S01]  /*3db0*/  ISETP.GT.U32.AND P1, PT, R22, R0, PT ;  /* 0x000000001600720c */ /* 0x000fe20003f24070 */
[--C-:B------:R-:W-:Y:S01]  /*3dc0*/  @!P4 IMAD.IADD R6, R6, 0x1, -R22.reuse ;  /* 0x000000010606c824 */ /* 0x100fe200078e0a16 */
[----:B------:R1:W-:Y:S01]  /*3dd0*/  STL [R1+0x118], R12 ;  /* 0x0001180c01007387 */ /* 0x0003e20000100800 */
[----:B------:R-:W-:Y:S01]  /*3de0*/  IMAD.MOV R11, RZ, RZ, -R11 ;  /* 0x000000ffff0b7224 */ /* 0x000fe200078e0a0b */
[C---:B0-----:R-:W-:Y:S01]  /*3df0*/  IADD3 R13, R3.reuse, 0x130, RZ ;  /* 0x00000130030d7810 */ /* 0x041fe20007ffe0ff */
[----:B------:R-:W-:Y:S01]  /*3e00*/  @!P3 IMAD.IADD R10, R10, 0x1, -R22 ;  /* 0x000000010a0ab824 */ /* 0x000fe200078e0a16 */
[C---:B------:R-:W-:Y:S01]  /*3e10*/  ISETP.GT.U32.AND P4, PT, R22.reuse, R6, PT ;  /* 0x000000061600720c */ /* 0x040fe20003f84070 */
[----:B------:R-:W-:Y:S01]  /*3e20*/  IMAD R5, R22, R11, R5 ;  /* 0x0000000b16057224 */ /* 0x000fe200078e0205 */
[----:B------:R-:W-:Y:S01]  /*3e30*/  ISETP.GE.AND P3, PT, R4, RZ, PT ;  /* 0x000000ff0400720c */ /* 0x000fe20003f66270 */
[----:B------:R-:W-:Y:S01]  /*3e40*/  IMAD.HI.U32 R4, R24, R8, RZ ;  /* 0x0000000818047227 */ /* 0x000fe200078e00ff */
[----:B------:R-:W-:-:S03]  /*3e50*/  IADD3 R11, R3, 0x12c, RZ ;  /* 0x0000012c030b7810 */ /* 0x000fc60007ffe0ff */
[----:B------:R-:W-:Y:S02]  /*3e60*/  IMAD.MOV R4, RZ, RZ, -R4 ;  /* 0x000000ffff047224 */ /* 0x000fe400078e0a04 */
[----:B------:R-:W-:Y:S01]  /*3e70*/  @!P1 IMAD.IADD R0, R0, 0x1, -R22 ;  /* 0x0000000100009824 */ /* 0x000fe200078e0a16 */
[----:B------:R-:W-:Y:S01]  /*3e80*/  ISETP.GT.U32.AND P1, PT, R22, R5, PT ;  /* 0x000000051600720c */ /* 0x000fe20003f24070 */
[----:B------:R-:W-:-:S04]  /*3e90*/  IMAD.HI.U32 R9, R24, R7, RZ ;  /* 0x0000000718097227 */ /* 0x000fc800078e00ff */
[----:B-1----:R-:W-:Y:S02]  /*3ea0*/  IMAD.MOV.U32 R12, RZ, RZ, R10 ;  /* 0x000000ffff0c7224 */ /* 0x002fe400078e000a */
[----:B------:R-:W-:Y:S01]  /*3eb0*/  IMAD R8, R22, R4, R8 ;  /* 0x0000000416087224 */ /* 0x000fe200078e0208 */
[----:B------:R-:W-:Y:S01]  /*3ec0*/  IADD3 R4, R3, 0x128, RZ ;  /* 0x0000012803047810 */ /* 0x000fe20007ffe0ff */
[----:B------:R-:W-:Y:S02]  /*3ed0*/  IMAD.MOV.U32 R10, RZ, RZ, R0 ;  /* 0x000000ffff0a7224 */ /* 0x000fe400078e0000 */
[----:B------:R-:W-:Y:S02]  /*3ee0*/  IMAD.MOV R9, RZ, RZ, -R9 ;  /* 0x000000ffff097224 */ /* 0x000fe400078e0a09 */
[----:B------:R-:W-:Y:S01]  /*3ef0*/  @!P4 IMAD.IADD R6, R6, 0x1, -R22 ;  /* 0x000000010606c824 */ /* 0x000fe200078e0a16 */
[----:B------:R-:W-:Y:S01]  /*3f00*/  ISETP.GE.AND P4, PT, R13, RZ, PT ;  /* 0x000000ff0d00720c */ /* 0x000fe20003f86270 */
[----:B------:R-:W-:Y:S01]  /*3f10*/  @!P0 IMAD.MOV R10, RZ, RZ, -R10 ;  /* 0x000000ffff0a8224 */ /* 0x000fe200078e0a0a */
[C---:B------:R-:W-:Y:S01]  /*3f20*/  ISETP.GT.U32.AND P0, PT, R22.reuse, R8, PT ;  /* 0x000000081600720c */ /* 0x040fe20003f04070 */
[----:B------:R-:W-:Y:S01]  /*3f30*/  IMAD R7, R22, R9, R7 ;  /* 0x0000000916077224 */ /* 0x000fe200078e0207 */
[----:B------:R-:W-:Y:S01]  /*3f40*/  IABS R13, R13 ;  /* 0x0000000d000d7213 */ /* 0x000fe20000000000 */
[----:B------:R-:W-:Y:S01]  /*3f50*/  IMAD.MOV.U32 R15, RZ, RZ, R6 ;  /* 0x000000ffff0f7224 */ /* 0x000fe200078e0006 */
[----:B------:R-:W-:Y:S01]  /*3f60*/  IADD3 R9, R3, 0x124, RZ ;  /* 0x0000012403097810 */ /* 0x000fe20007ffe0ff */
[----:B------:R-:W-:-:S02]  /*3f70*/  @!P1 IMAD.IADD R5, R5, 0x1, -R22 ;  /* 0x0000000105059824 */ /* 0x000fc400078e0a16 */
[----:B------:R-:W-:Y:S01]  /*3f80*/  @!P5 IMAD.MOV R15, RZ, RZ, -R15 ;  /* 0x000000ffff0fd224 */ /* 0x000fe200078e0a0f */
[C---:B------:R-:W-:Y:S01]  /*3f90*/  ISETP.GT.U32.AND P5, PT, R22.reuse, R7, PT ;  /* 0x000000071600720c */ /* 0x040fe20003fa4070 */
[----:B------:R-:W-:Y:S01]  /*3fa0*/  @!P6 IMAD.MOV R12, RZ, RZ, -R12 ;  /* 0x000000ffff0ce224 */ /* 0x000fe200078e0a0c */
[----:B------:R-:W-:Y:S01]  /*3fb0*/  ISETP.GT.U32.AND P1, PT, R22, R5, PT ;  /* 0x000000051600720c */ /* 0x000fe20003f24070 */
[----:B------:R-:W-:Y:S01]  /*3fc0*/  IMAD.HI.U32 R14, R24, R13, RZ ;  /* 0x0000000d180e7227 */ /* 0x000fe200078e00ff */
[----:B------:R-:W-:Y:S02]  /*3fd0*/  ISETP.GE.AND P6, PT, R2, RZ, PT ;  /* 0x000000ff0200720c */ /* 0x000fe40003fc6270 */
[----:B------:R0:W-:Y:S01]  /*3fe0*/  STL [R1+0x114], R12 ;  /* 0x0001140c01007387 */ /* 0x0001e20000100800 */
[----:B------:R-:W-:Y:S01]  /*3ff0*/  @!P0 IMAD.IADD R8, R8, 0x1, -R22 ;  /* 0x0000000108088824 */ /* 0x000fe200078e0a16 */
[----:B------:R-:W-:Y:S01]  /*4000*/  IABS R2, R4 ;  /* 0x0000000400027213 */ /* 0x000fe20000000000 */
[----:B------:R-:W-:Y:S01]  /*4010*/  IMAD.MOV R14, RZ, RZ, -R14 ;  /* 0x000000ffff0e7224 */ /* 0x000fe200078e0a0e */
[----:B------:R1:W-:Y:S01]  /*4020*/  STL [R1+0x110], R10 ;  /* 0x0001100a01007387 */ /* 0x0003e20000100800 */
[----:B------:R-:W-:-:S02]  /*4030*/  IABS R0, R9 ;  /* 0x0000000900007213 */ /* 0x000fc40000000000 */
[----:B------:R-:W-:Y:S01]  /*4040*/  ISETP.GT.U32.AND P0, PT, R22, R8, PT ;  /* 0x000000081600720c */ /* 0x000fe20003f04070 */
[--C-:B------:R-:W-:Y:S01]  /*4050*/  @!P5 IMAD.IADD R7, R7, 0x1, -R22.reuse ;  /* 0x000000010707d824 */ /* 0x100fe200078e0a16 */
[----:B------:R2:W-:Y:S01]  /*4060*/  STL [R1+0x10c], R15 ;  /* 0x00010c0f01007387 */ /* 0x0005e20000100800 */
[----:B0-----:R-:W-:Y:S01]  /*4070*/  IABS R12, R11 ;  /* 0x0000000b000c7213 */ /* 0x001fe20000000000 */
[----:B------:R-:W-:Y:S01]  /*4080*/  @!P1 IMAD.IADD R5, R5, 0x1, -R22 ;  /* 0x0000000105059824 */ /* 0x000fe200078e0a16 */
[----:B------:R-:W-:Y:S01]  /*4090*/  ISETP.GE.AND P1, PT, R11, RZ, PT ;  /* 0x000000ff0b00720c */ /* 0x000fe20003f26270 */
[----:B------:R-:W-:Y:S01]  /*40a0*/  IMAD.HI.U32 R6, R24, R2, RZ ;  /* 0x0000000218067227 */ /* 0x000fe200078e00ff */
[----:B------:R-:W-:-:S03]  /*40b0*/  ISETP.GT.U32.AND P5, PT, R22, R7, PT ;  /* 0x000000071600720c */ /* 0x000fc60003fa4070 */
[----:B-1----:R-:W-:-:S04]  /*40c0*/  IMAD.HI.U32 R10, R24, R12, RZ ;  /* 0x0000000c180a7227 */ /* 0x002fc800078e00ff */
[----:B------:R-:W-:Y:S02]  /*40d0*/  IMAD R11, R22, R14, R13 ;  /* 0x0000000e160b7224 */ /* 0x000fe400078e020d */
[----:B------:R-:W-:Y:S02]  /*40e0*/  IMAD.MOV R10, RZ, RZ, -R10 ;  /* 0x000000ffff0a7224 */ /* 0x000fe400078e0a0a */
[----:B------:R-:W-:Y:S02]  /*40f0*/  IMAD.MOV R6, RZ, RZ, -R6 ;  /* 0x000000ffff067224 */ /* 0x000fe400078e0a06 */
[----:B------:R-:W-:Y:S01]  /*4100*/  @!P0 IMAD.IADD R8, R8, 0x1, -R22 ;  /* 0x0000000108088824 */ /* 0x000fe200078e0a16 */
[C---:B------:R-:W-:Y:S01]  /*4110*/  ISETP.GT.U32.AND P0, PT, R22.reuse, R11, PT ;  /* 0x0000000b1600720c */ /* 0x040fe20003f04070 */
[----:B------:R-:W-:Y:S02]  /*4120*/  IMAD R12, R22, R10, R12 ;  /* 0x0000000a160c7224 */ /* 0x000fe400078e020c */
[----:B------:R-:W-:-:S04]  /*4130*/  IMAD.HI.U32 R10, R24, R0, RZ ;  /* 0x00000000180a7227 */ /* 0x000fc800078e00ff */
[C---:B------:R-:W-:Y:S01]  /*4140*/  IMAD R2, R22.reuse, R6, R2 ;  /* 0x0000000616027224 */ /* 0x040fe200078e0202 */
[----:B------:R-:W-:Y:S01]  /*4150*/  IADD3 R6, R3, 0x118, RZ ;  /* 0x0000011803067810 */ /* 0x000fe20007ffe0ff */
[----:B------:R-:W-:Y:S02]  /*4160*/  IMAD.MOV.U32 R16, RZ, RZ, R5 ;  /* 0x000000ffff107224 */ /* 0x000fe400078e0005 */
[----:B------:R-:W-:Y:S02]  /*4170*/  IMAD.MOV R5, RZ, RZ, -R10 ;  /* 0x000000ffff057224 */ /* 0x000fe400078e0a0a */
[----:B------:R-:W-:Y:S01]  /*4180*/  @!P5 IMAD.IADD R7, R7, 0x1, -R22 ;  /* 0x000000010707d824 */ /* 0x000fe200078e0a16 */
[C---:B------:R-:W-:Y:S01]  /*4190*/  ISETP.GT.U32.AND P5, PT, R22.reuse, R2, PT ;  /* 0x000000021600720c */ /* 0x040fe20003fa4070 */
[----:B--2---:R-:W-:Y:S02]  /*41a0*/  IMAD.MOV.U32 R15, RZ, RZ, R8 ;  /* 0x000000ffff0f7224 */ /* 0x004fe400078e0008 */
[----:B------:R-:W-:Y:S01]  /*41b0*/  @!P2 IMAD.MOV R16, RZ, RZ, -R16 ;  /* 0x000000ffff10a224 */ /* 0x000fe200078e0a10 */
[C---:B------:R-:W-:Y:S01]  /*41c0*/  ISETP.GT.U32.AND P2, PT, R22.reuse, R12, PT ;  /* 0x0000000c1600720c */ /* 0x040fe20003f44070 */
[C---:B------:R-:W-:Y:S01]  /*41d0*/  IMAD R0, R22.reuse, R5, R0 ;  /* 0x0000000516007224 */ /* 0x040fe200078e0200 */
[----:B------:R-:W-:Y:S01]  /*41e0*/  IADD3 R5, R3, 0x11c, RZ ;  /* 0x0000011c03057810 */ /* 0x000fe20007ffe0ff */
[----:B------:R-:W-:Y:S01]  /*41f0*/  IMAD.MOV.U32 R8, RZ, RZ, R7 ;  /* 0x000000ffff087224 */ /* 0x000fe200078e0007 */
[----:B------:R0:W-:Y:S01]  /*4200*/  STL [R1+0x108], R16 ;  /* 0x0001081001007387 */ /* 0x0001e20000100800 */
[----:B------:R-:W-:Y:S01]  /*4210*/  @!P0 IMAD.IADD R11, R11, 0x1, -R22 ;  /* 0x000000010b0b8824 */ /* 0x000fe200078e0a16 */
[----:B------:R-:W-:Y:S01]  /*4220*/  IABS R7, R5 ;  /* 0x0000000500077213 */ /* 0x000fe20000000000 */
[----:B------:R-:W-:Y:S01]  /*4230*/  @!P6 IMAD.MOV R8, RZ, RZ, -R8 ;  /* 0x000000ffff08e224 */ /* 0x000fe200078e0a08 */
[----:B------:R-:W-:Y:S01]  /*4240*/  ISETP.GT.U32.AND P6, PT, R22, R0, PT ;  /* 0x000000001600720c */ /* 0x000fe20003fc4070 */
[----:B------:R-:W-:Y:S01]  /*4250*/  @!P3 IMAD.MOV R15, RZ, RZ, -R15 ;  /* 0x000000ffff0fb224 */ /* 0x000fe200078e0a0f */
[----:B------:R-:W-:Y:S01]  /*4260*/  ISETP.GE.AND P3, PT, R4, RZ, PT ;  /* 0x000000ff0400720c */ /* 0x000fe20003f66270 */
[--C-:B------:R-:W-:Y:S01]  /*4270*/  @!P5 IMAD.IADD R2, R2, 0x1, -R22.reuse ;  /* 0x000000010202d824 */ /* 0x100fe200078e0a16 */
[----:B------:R-:W-:Y:S01]  /*4280*/  ISETP.GT.U32.AND P0, PT, R22, R11, PT ;  /* 0x0000000b1600720c */ /* 0x000fe20003f04070 */
[----:B------:R-:W-:Y:S01]  /*4290*/  @!P2 IMAD.IADD R12, R12, 0x1, -R22 ;  /* 0x000000010c0ca824 */ /* 0x000fe200078e0a16 */
[----:B------:R-:W-:Y:S01]  /*42a0*/  IADD3 R4, R3, 0x120, RZ ;  /* 0x0000012003047810 */ /* 0x000fe20007ffe0ff */
[----:B------:R-:W-:Y:S01]  /*42b0*/  STL [R1+0x104], R15 ;  /* 0x0001040f01007387 */ /* 0x000fe20000100800 */
[----:B------:R-:W-:-:S02]  /*42c0*/  ISETP.GT.U32.AND P5, PT, R22, R2, PT ;  /* 0x000000021600720c */ /* 0x000fc40003fa4070 */
[----:B------:R-:W-:Y:S01]  /*42d0*/  IABS R10, R4 ;  /* 0x00000004000a7213 */ /* 0x000fe20000000000 */
[----:B------:R1:W-:Y:S01]  /*42e0*/  STL [R1+0x100], R8 ;  /* 0x0001000801007387 */ /* 0x0003e20000100800 */
[----:B------:R-:W-:Y:S01]  /*42f0*/  ISETP.GT.U32.AND P2, PT, R22, R12, PT ;  /* 0x0000000c1600720c */ /* 0x000fe20003f44070 */
[----:B------:R-:W-:Y:S01]  /*4300*/  @!P6 IMAD.IADD R0, R0, 0x1, -R22 ;  /* 0x000000010000e824 */ /* 0x000fe200078e0a16 */
[----:B0-----:R-:W-:Y:S01]  /*4310*/  IADD3 R16, R3, 0x104, RZ ;  /* 0x0000010403107810 */ /* 0x001fe20007ffe0ff */
[----:B------:R-:W-:-:S03]  /*4320*/  IMAD.HI.U32 R13, R24, R10, RZ ;  /* 0x0000000a180d7227 */ /* 0x000fc600078e00ff */
[----:B------:R-:W-:Y:S01]  /*4330*/  ISETP.GT.U32.AND P6, PT, R22, R0, PT ;  /* 0x000000001600720c */ /* 0x000fe20003fc4070 */
[----:B------:R-:W-:Y:S01]  /*4340*/  @!P0 IMAD.IADD R11, R11, 0x1, -R22 ;  /* 0x000000010b0b8824 */ /* 0x000fe200078e0a16 */
[----:B------:R-:W-:Y:S01]  /*4350*/  ISETP.GE.AND P0, PT, R9, RZ, PT ;  /* 0x000000ff0900720c */ /* 0x000fe20003f06270 */
[----:B------:R-:W-:Y:S01]  /*4360*/  IMAD.MOV R13, RZ, RZ, -R13 ;  /* 0x000000ffff0d7224 */ /* 0x000fe200078e0a0d */
[----:B-1----:R-:W-:Y:S01]  /*4370*/  IABS R8, R6 ;  /* 0x0000000600087213 */ /* 0x002fe20000000000 */
[----:B------:R-:W-:-:S04]  /*4380*/  IMAD.HI.U32 R9, R24, R7, RZ ;  /* 0x0000000718097227 */ /* 0x000fc800078e00ff */
[----:B------:R-:W-:Y:S02]  /*4390*/  IMAD R10, R22, R13, R10 ;  /* 0x0000000d160a7224 */ /* 0x000fe400078e020a */
[----:B------:R-:W-:Y:S02]  /*43a0*/  IMAD.MOV R9, RZ, RZ, -R9 ;  /* 0x000000ffff097224 */ /* 0x000fe400078e0a09 */
[--C-:B------:R-:W-:Y:S01]  /*43b0*/  @!P5 IMAD.IADD R2, R2, 0x1, -R22.reuse ;  /* 0x000000010202d824 */ /* 0x100fe200078e0a16 */
[----:B------:R-:W-:Y:S01]  /*43c0*/  ISETP.GE.AND P5, PT, R6, RZ, PT ;  /* 0x000000ff0600720c */ /* 0x000fe20003fa6270 */
[--C-:B------:R-:W-:Y:S01]  /*43d0*/  @!P2 IMAD.IADD R12, R12, 0x1, -R22.reuse ;  /* 0x000000010c0ca824 */ /* 0x100fe200078e0a16 */
[C---:B------:R-:W-:Y:S01]  /*43e0*/  ISETP.GT.U32.AND P2, PT, R22.reuse, R10, PT ;  /* 0x0000000a1600720c */ /* 0x040fe20003f44070 */
[----:B------:R-:W-:Y:S02]  /*43f0*/  IMAD R6, R22, R9, R7 ;  /* 0x0000000916067224 */ /* 0x000fe400078e0207 */
[----:B------:R-:W-:-:S02]  /*4400*/  @!P6 IMAD.IADD R0, R0, 0x1, -R22 ;  /* 0x000000010000e824 */ /* 0x000fc400078e0a16 */
[----:B------:R-:W-:Y:S01]  /*4410*/  IMAD.MOV.U32 R15, RZ, RZ, R11 ;  /* 0x000000ffff0f7224 */ /* 0x000fe200078e000b */
[----:B------:R-:W-:Y:S01]  /*4420*/  ISETP.GT.U32.AND P6, PT, R22, R6, PT ;  /* 0x000000061600720c */ /* 0x000fe20003fc4070 */
[----:B------:R-:W-:Y:S02]  /*4430*/  IMAD.MOV.U32 R14, RZ, RZ, R12 ;  /* 0x000000ffff0e7224 */ /* 0x000fe400078e000c */
[----:B------:R-:W-:Y:S01]  /*4440*/  @!P4 IMAD.MOV R15, RZ, RZ, -R15 ;  /* 0x000000ffff0fc224 */ /* 0x000fe200078e0a0f */
[----:B------:R-:W-:Y:S01]  /*4450*/  ISETP.GE.AND P4, PT, R4, RZ, PT ;  /* 0x000000ff0400720c */ /* 0x000fe20003f86270 */
[----:B------:R-:W-:Y:S01]  /*4460*/  IMAD.MOV.U32 R13, RZ, RZ, R2 ;  /* 0x000000ffff0d7224 */ /* 0x000fe200078e0002 */
[C---:B------:R-:W-:Y:S01]  /*4470*/  IADD3 R4, R3.reuse, 0x114, RZ ;  /* 0x0000011403047810 */ /* 0x040fe20007ffe0ff */
[--C-:B------:R-:W-:Y:S01]  /*4480*/  @!P2 IMAD.IADD R10, R10, 0x1, -R22.reuse ;  /* 0x000000010a0aa824 */ /* 0x100fe200078e0a16 */
[----:B------:R-:W-:Y:S01]  /*4490*/  IADD3 R2, R3, 0x110, RZ ;  /* 0x0000011003027810 */ /* 0x000fe20007ffe0ff */
[----:B------:R-:W-:Y:S01]  /*44a0*/  IMAD.HI.U32 R11, R24, R8, RZ ;  /* 0x00000008180b7227 */ /* 0x000fe200078e00ff */
[----:B------:R-:W-:Y:S01]  /*44b0*/  IABS R7, R4 ;  /* 0x0000000400077213 */ /* 0x000fe20000000000 */
[----:B------:R0:W-:Y:S01]  /*44c0*/  STL [R1+0xfc], R15 ;  /* 0x0000fc0f01007387 */ /* 0x0001e20000100800 */
[----:B------:R-:W-:Y:S01]  /*44d0*/  ISETP.GT.U32.AND P2, PT, R22, R10, PT ;  /* 0x0000000a1600720c */ /* 0x000fe20003f44070 */
[----:B------:R-:W-:Y:S01]  /*44e0*/  @!P6 IMAD.IADD R6, R6, 0x1, -R22 ;  /* 0x000000010606e824 */ /* 0x000fe200078e0a16 */
[----:B------:R-:W-:Y:S01]  /*44f0*/  IABS R18, R2 ;  /* 0x0000000200127213 */ /* 0x000fe20000000000 */
[----:B------:R-:W-:Y:S01]  /*4500*/  @!P1 IMAD.MOV R14, RZ, RZ, -R14 ;  /* 0x000000ffff0e9224 */ /* 0x000fe200078e0a0e */
[----:B------:R-:W-:Y:S01]  /*4510*/  ISETP.GE.AND P1, PT, R5, RZ, PT ;  /* 0x000000ff0500720c */ /* 0x000fe20003f26270 */
[----:B------:R-:W-:Y:S01]  /*4520*/  IMAD.MOV R11, RZ, RZ, -R11 ;  /* 0x000000ffff0b7224 */ /* 0x000fe200078e0a0b */
[----:B------:R-:W-:Y:S01]  /*4530*/  ISETP.GT.U32.AND P6, PT, R22, R6, PT ;  /* 0x000000061600720c */ /* 0x000fe20003fc4070 */
[----:B------:R-:W-:Y:S01]  /*4540*/  IMAD.HI.U32 R5, R24, R7, RZ ;  /* 0x0000000718057227 */ /* 0x000fe200078e00ff */
[----:B------:R-:W-:Y:S01]  /*4550*/  STL [R1+0xf4], R14 ;  /* 0x0000f40e01007387 */ /* 0x000fe20000100800 */
[----:B0-----:R-:W-:-:S02]  /*4560*/  IADD3 R15, R3, 0xf8, RZ ;  /* 0x000000f8030f7810 */ /* 0x001fc40007ffe0ff */
[----:B------:R-:W-:Y:S02]  /*4570*/  IMAD.MOV.U32 R12, RZ, RZ, R0 ;  /* 0x000000ffff0c7224 */ /* 0x000fe400078e0000 */
[----:B------:R-:W-:Y:S02]  /*4580*/  IMAD R8, R22, R11, R8 ;  /* 0x0000000b16087224 */ /* 0x000fe400078e0208 */
[----:B------:R-:W-:-:S04]  /*4590*/  IMAD.HI.U32 R0, R24, R18, RZ ;  /* 0x0000001218007227 */ /* 0x000fc800078e00ff */
[----:B------:R-:W-:Y:S02]  /*45a0*/  IMAD.MOV R5, RZ, RZ, -R5 ;  /* 0x000000ffff057224 */ /* 0x000fe400078e0a05 */
[----:B------:R-:W-:Y:S01]  /*45b0*/  @!P3 IMAD.MOV R13, RZ, RZ, -R13 ;  /* 0x000000ffff0db224 */ /* 0x000fe200078e0a0d */
[----:B------:R-:W-:Y:S01]  /*45c0*/  ISETP.GE.AND P3, PT, R4, RZ, PT ;  /* 0x000000ff0400720c */ /* 0x000fe20003f66270 */
[----:B------:R-:W-:Y:S01]  /*45d0*/  @!P0 IMAD.MOV R12, RZ, RZ, -R12 ;  /* 0x000000ffff0c8224 */ /* 0x000fe200078e0a0c */
[----:B------:R-:W-:Y:S01]  /*45e0*/  ISETP.GE.AND P0, PT, R2, RZ, PT ;  /* 0x000000ff0200720c */ /* 0x000fe20003f06270 */
[----:B------:R-:W-:Y:S01]  /*45f0*/  @!P2 IMAD.IADD R10, R10, 0x1, -R22 ;  /* 0x000000010a0aa824 */ /* 0x000fe200078e0a16 */
[C---:B------:R-:W-:Y:S01]  /*4600*/  ISETP.GT.U32.AND P2, PT, R22.reuse, R8, PT ;  /* 0x000000081600720c */ /* 0x040fe20003f44070 */
[----:B------:R-:W-:Y:S01]  /*4610*/  IMAD.MOV R0, RZ, RZ, -R0 ;  /* 0x000000ffff007224 */ /* 0x000fe200078e0a00 */
[----:B------:R0:W-:Y:S01]  /*4620*/  STL [R1+0xf0], R13 ;  /* 0x0000f00d01007387 */ /* 0x0001e20000100800 */
[C---:B------:R-:W-:Y:S01]  /*4630*/  IMAD R7, R22.reuse, R5, R7 ;  /* 0x0000000516077224 */ /* 0x040fe200078e0207 */
[----:B------:R-:W-:Y:S01]  /*4640*/  IADD3 R2, R3, 0x10c, RZ ;  /* 0x0000010c03027810 */ /* 0x000fe20007ffe0ff */
[----:B------:R-:W-:Y:S01]  /*4650*/  IMAD R18, R22, R0, R18 ;  /* 0x0000000016127224 */ /* 0x000fe200078e0212 */
[----:B------:R1:W-:Y:S01]  /*4660*/  STL [R1+0xec], R12 ;  /* 0x0000ec0c01007387 */ /* 0x0003e20000100800 */
[----:B------:R-:W-:Y:S01]  /*4670*/  @!P6 IMAD.IADD R6, R6, 0x1, -R22 ;  /* 0x000000010606e824 */ /* 0x000fe200078e0a16 */
[----:B------:R-:W-:-:S02]  /*4680*/  ISETP.GT.U32.AND P6, PT, R22, R7, PT ;  /* 0x000000071600720c */ /* 0x000fc40003fc4070 */
[C---:B------:R-:W-:Y:S01]  /*4690*/  IADD3 R4, R3.reuse, 0x108, RZ ;  /* 0x0000010803047810 */ /* 0x040fe20007ffe0ff */
[----:B------:R-:W-:Y:S01]  /*46a0*/  IMAD.MOV.U32 R11, RZ, RZ, R6 ;  /* 0x000000ffff0b7224 */ /* 0x000fe200078e0006 */
[----:B------:R-:W-:Y:S01]  /*46b0*/  IABS R9, R2 ;  /* 0x0000000200097213 */ /* 0x000fe20000000000 */
[----:B------:R-:W-:Y:S01]  /*46c0*/  @!P2 IMAD.IADD R8, R8, 0x1, -R22 ;  /* 0x000000010808a824 */ /* 0x000fe200078e0a16 */
[----:B0-----:R-:W-:Y:S01]  /*46d0*/  IABS R13, R4 ;  /* 0x00000004000d7213 */ /* 0x001fe20000000000 */
[----:B------:R-:W-:Y:S01]  /*46e0*/  @!P1 IMAD.MOV R11, RZ, RZ, -R11 ;  /* 0x000000ffff0b9224 */ /* 0x000fe200078e0a0b */
[----:B------:R-:W-:Y:S01]  /*46f0*/  ISETP.GE.AND P1, PT, R2, RZ, PT ;  /* 0x000000ff0200720c */ /* 0x000fe20003f26270 */
[----:B-1----:R-:W-:Y:S01]  /*4700*/  IMAD.MOV.U32 R12, RZ, RZ, R10 ;  /* 0x000000ffff0c7224 */ /* 0x002fe200078e000a */
[----:B------:R-:W-:Y:S01]  /*4710*/  ISETP.GT.U32.AND P2, PT, R22, R8, PT ;  /* 0x000000081600720c */ /* 0x000fe20003f44070 */
[----:B------:R-:W-:Y:S01]  /*4720*/  IMAD.HI.U32 R5, R24, R9, RZ ;  /* 0x0000000918057227 */ /* 0x000fe200078e00ff */
[----:B------:R-:W-:-:S02]  /*4730*/  IADD3 R2, R3, 0xfc, RZ ;  /* 0x000000fc03027810 */ /* 0x000fc40007ffe0ff */
[----:B------:R-:W-:Y:S01]  /*4740*/  IADD3 R10, R3, 0xf4, RZ ;  /* 0x000000f4030a7810 */ /* 0x000fe20007ffe0ff */
[----:B------:R-:W-:Y:S01]  /*4750*/  @!P4 IMAD.MOV R12, RZ, RZ, -R12 ;  /* 0x000000ffff0cc224 */ /* 0x000fe200078e0a0c */
[----:B------:R-:W-:Y:S01]  /*4760*/  ISETP.GT.U32.AND P4, PT, R22, R18, PT ;  /* 0x000000121600720c */ /* 0x000fe20003f84070 */
[--C-:B------:R-:W-:Y:S01]  /*4770*/  @!P6 IMAD.IADD R7, R7, 0x1, -R22.reuse ;  /* 0x000000010707e824 */ /* 0x100fe200078e0a16 */
[----:B------:R-:W-:Y:S01]  /*4780*/  IABS R14, R2 ;  /* 0x00000002000e7213 */ /* 0x000fe20000000000 */
[----:B------:R-:W-:Y:S01]  /*4790*/  IMAD.HI.U32 R0, R24, R13, RZ ;  /* 0x0000000d18007227 */ /* 0x000fe200078e00ff */
[----:B------:R0:W-:Y:S02]  /*47a0*/  STL [R1+0xe8], R12 ;  /* 0x0000e80c01007387 */ /* 0x0001e40000100800 */
[----:B------:R-:W-:Y:S01]  /*47b0*/  ISETP.GT.U32.AND P6, PT, R22, R7, PT ;  /* 0x000000071600720c */ /* 0x000fe20003fc4070 */
[----:B------:R-:W-:Y:S01]  /*47c0*/  IMAD.MOV R5, RZ, RZ, -R5 ;  /* 0x000000ffff057224 */ /* 0x000fe200078e0a05 */
[----:B------:R1:W-:Y:S01]  /*47d0*/  STL [R1+0xe4], R11 ;  /* 0x0000e40b01007387 */ /* 0x0003e20000100800 */
[----:B------:R-:W-:Y:S01]  /*47e0*/  @!P2 IMAD.IADD R8, R8, 0x1, -R22 ;  /* 0x000000010808a824 */ /* 0x000fe200078e0a16 */
[----:B------:R-:W-:Y:S01]  /*47f0*/  ISETP.GE.AND P2, PT, R4, RZ, PT ;  /* 0x000000ff0400720c */ /* 0x000fe20003f46270 */
[----:B------:R-:W-:Y:S01]  /*4800*/  IMAD.MOV R0, RZ, RZ, -R0 ;  /* 0x000000ffff007224 */ /* 0x000fe200078e0a00 */
[----:B------:R-:W-:Y:S01]  /*4810*/  IABS R4, R16 ;  /* 0x0000001000047213 */ /* 0x000fe20000000000 */
[--C-:B------:R-:W-:Y:S01]  /*4820*/  @!P4 IMAD.IADD R18, R18, 0x1, -R22.reuse ;  /* 0x000000011212c824 */ /* 0x100fe200078e0a16 */
[----:B0-----:R-:W-:Y:S01]  /*4830*/  IABS R12, R17 ;  /* 0x00000011000c7213 */ /* 0x001fe20000000000 */
[C---:B------:R-:W-:Y:S01]  /*4840*/  IMAD R9, R22.reuse, R5, R9 ;  /* 0x0000000516097224 */ /* 0x040fe200078e0209 */
[----:B------:R-:W-:Y:S01]  /*4850*/  IABS R5, R15 ;  /* 0x0000000f00057213 */ /* 0x000fe20000000000 */
[C---:B------:R-:W-:Y:S01]  /*4860*/  IMAD R13, R22.reuse, R0, R13 ;  /* 0x00000000160d7224 */ /* 0x040fe200078e020d */
[C---:B------:R-:W-:Y:S01]  /*4870*/  ISETP.GT.U32.AND P4, PT, R22.reuse, R18, PT ;  /* 0x000000121600720c */ /* 0x040fe20003f84070 */
[----:B------:R-:W-:Y:S01]  /*4880*/  @!P6 IMAD.IADD R7, R7, 0x1, -R22 ;  /* 0x000000010707e824 */ /* 0x000fe200078e0a16 */
[----:B------:R-:W-:Y:S01]  /*4890*/  ISETP.GT.U32.AND P6, PT, R22, R9, PT ;  /* 0x000000091600720c */ /* 0x000fe20003fc4070 */
[----:B------:R-:W-:Y:S01]  /*48a0*/  IMAD.HI.U32 R6, R24, R4, RZ ;  /* 0x0000000418067227 */ /* 0x000fe200078e00ff */
[----:B------:R-:W-:-:S03]  /*48b0*/  IABS R0, R10 ;  /* 0x0000000a00007213 */ /* 0x000fc60000000000 */
[----:B------:R-:W-:Y:S02]  /*48c0*/  IMAD.MOV R6, RZ, RZ, -R6 ;  /* 0x000000ffff067224 */ /* 0x000fe400078e0a06 */
[----:B------:R-:W-:-:S04]  /*48d0*/  IMAD.HI.U32 R20, R24, R12, RZ ;  /* 0x0000000c18147227 */ /* 0x000fc800078e00ff */
[----:B------:R-:W-:Y:S01]  /*48e0*/  @!P4 IMAD.IADD R18, R18, 0x1, -R22 ;  /* 0x000000011212c824 */ /* 0x000fe200078e0a16 */
[C---:B------:R-:W-:Y:S01]  /*48f0*/  ISETP.GT.U32.AND P4, PT, R22.reuse, R13, PT ;  /* 0x0000000d1600720c */ /* 0x040fe20003f84070 */
[C---:B------:R-:W-:Y:S02]  /*4900*/  IMAD R4, R22.reuse, R6, R4 ;  /* 0x0000000616047224 */ /* 0x040fe400078e0204 */
[----:B------:R-:W-:Y:S02]  /*4910*/  IMAD.MOV R20, RZ, RZ, -R20 ;  /* 0x000000ffff147224 */ /* 0x000fe400078e0a14 */
[----:B------:R-:W-:Y:S01]  /*4920*/  @!P6 IMAD.IADD R9, R9, 0x1, -R22 ;  /* 0x000000010909e824 */ /* 0x000fe200078e0a16 */
[C---:B------:R-:W-:Y:S01]  /*4930*/  ISETP.GT.U32.AND P6, PT, R22.reuse, R4, PT ;  /* 0x000000041600720c */ /* 0x040fe20003fc4070 */
[----:B------:R-:W-:Y:S02]  /*4940*/  IMAD R12, R22, R20, R12 ;  /* 0x00000014160c7224 */ /* 0x000fe400078e020c */
[----:B------:R-:W-:-:S04]  /*4950*/  IMAD.HI.U32 R19, R24, R14, RZ ;  /* 0x0000000e18137227 */ /* 0x000fc800078e00ff */
[----:B------:R-:W-:Y:S01]  /*4960*/  @!P4 IMAD.IADD R13, R13, 0x1, -R22 ;  /* 0x000000010d0dc824 */ /* 0x000fe200078e0a16 */
[----:B------:R-:W-:Y:S01]  /*4970*/  ISETP.GT.U32.AND P4, PT, R22, R12, PT ;  /* 0x0000000c1600720c */ /* 0x000fe20003f84070 */
[----:B------:R-:W-:-:S04]  /*4980*/  IMAD.HI.U32 R6, R24, R5, RZ ;  /* 0x0000000518067227 */ /* 0x000fc800078e00ff */
[----:B------:R-:W-:Y:S01]  /*4990*/  @!P6 IMAD.IADD R4, R4, 0x1, -R22 ;  /* 0x000000010404e824 */ /* 0x000fe200078e0a16 */
[----:B------:R-:W-:Y:S01]  /*49a0*/  ISETP.GT.U32.AND P6, PT, R22, R9, PT ;  /* 0x000000091600720c */ /* 0x000fe20003fc4070 */
[----:B------:R-:W-:Y:S01]  /*49b0*/  IMAD.MOV.U32 R21, RZ, RZ, R8 ;  /* 0x000000ffff157224 */ /* 0x000fe200078e0008 */
[----:B------:R-:W-:Y:S01]  /*49c0*/  IADD3 R8, R3, 0xec, RZ ;  /* 0x000000ec03087810 */ /* 0x000fe20007ffe0ff */
[----:B------:R-:W-:Y:S02]  /*49d0*/  IMAD.MOV R19, RZ, RZ, -R19 ;  /* 0x000000ffff137224 */ /* 0x000fe400078e0a13 */
[----:B-1----:R-:W-:-:S04]  /*49e0*/  IMAD.HI.U32 R11, R24, R0, RZ ;  /* 0x00000000180b7227 */ /* 0x002fc800078e00ff */
[----:B------:R-:W-:Y:S01]  /*49f0*/  @!P4 IMAD.IADD R12, R12, 0x1, -R22 ;  /* 0x000000010c0cc824 */ /* 0x000fe200078e0a16 */
[C---:B------:R-:W-:Y:S01]  /*4a00*/  ISETP.GT.U32.AND P4, PT, R22.reuse, R4, PT ;  /* 0x000000041600720c */ /* 0x040fe20003f84070 */
[----:B------:R-:W-:Y:S02]  /*4a10*/  IMAD.MOV R20, RZ, RZ, -R6 ;  /* 0x000000ffff147224 */ /* 0x000fe400078e0a06 */
[----:B------:R-:W-:Y:S01]  /*4a20*/  @!P5 IMAD.MOV R21, RZ, RZ, -R21 ;  /* 0x000000ffff15d224 */ /* 0x000fe200078e0a15 */
[C---:B------:R-:W-:Y:S01]  /*4a30*/  ISETP.GT.U32.AND P5, PT, R22.reuse, R13, PT ;  /* 0x0000000d1600720c */ /* 0x040fe20003fa4070 */
[C---:B------:R-:W-:Y:S02]  /*4a40*/  IMAD R6, R22.reuse, R19, R14 ;  /* 0x0000001316067224 */ /* 0x040fe400078e020e */
[----:B------:R-:W-:Y:S01]  /*4a50*/  IMAD.MOV.U32 R19, RZ, RZ, R7 ;  /* 0x000000ffff137224 */ /* 0x000fe200078e0007 */
[----:B------:R-:W-:Y:S01]  /*4a60*/  STL [R1+0xe0], R21 ;  /* 0x0000e01501007387 */ /* 0x000fe20000100800 */
[----:B------:R-:W-:Y:S01]  /*4a70*/  IMAD.MOV R14, RZ, RZ, -R11 ;  /* 0x000000ffff0e7224 */ /* 0x000fe200078e0a0b */
[----:B------:R-:W-:Y:S01]  /*4a80*/  IADD3 R11, R3, 0xf0, RZ ;  /* 0x000000f0030b7810 */ /* 0x000fe20007ffe0ff */
[C---:B------:R-:W-:Y:S01]  /*4a90*/  IMAD R5, R22.reuse, R20, R5 ;  /* 0x0000001416057224 */ /* 0x040fe200078e0205 */
[----:B------:R-:W-:Y:S01]  /*4aa0*/  IABS R7, R8 ;  /* 0x0000000800077213 */ /* 0x000fe20000000000 */
[----:B------:R-:W-:Y:S01]  /*4ab0*/  @!P0 IMAD.MOV R18, RZ, RZ, -R18 ;  /* 0x000000ffff128224 */ /* 0x000fe200078e0a12 */
[C---:B------:R-:W-:Y:S01]  /*4ac0*/  ISETP.GT.U32.AND P0, PT, R22.reuse, R6, PT ;  /* 0x000000061600720c */ /* 0x040fe20003f04070 */
[----:B------:R-:W-:Y:S01]  /*4ad0*/  @!P3 IMAD.MOV R19, RZ, RZ, -R19 ;  /* 0x000000ffff13b224 */ /* 0x000fe200078e0a13 */
[C---:B------:R-:W-:Y:S01]  /*4ae0*/  ISETP.GT.U32.AND P3, PT, R22.reuse, R12, PT ;  /* 0x0000000c1600720c */ /* 0x040fe20003f64070 */
[C---:B------:R-:W-:Y:S01]  /*4af0*/  IMAD R0, R22.reuse, R14, R0 ;  /* 0x0000000e16007224 */ /* 0x040fe200078e0200 */
[----:B------:R-:W-:Y:S01]  /*4b00*/  IABS R14, R11 ;  /* 0x0000000b000e7213 */ /* 0x000fe20000000000 */
[--C-:B------:R-:W-:Y:S01]  /*4b10*/  @!P6 IMAD.IADD R9, R9, 0x1, -R22.reuse ;  /* 0x000000010909e824 */ /* 0x100fe200078e0a16 */
[----:B------:R-:W-:Y:S01]  /*4b20*/  ISETP.GT.U32.AND P6, PT, R22, R5, PT ;  /* 0x000000051600720c */ /* 0x000fe20003fc4070 */
[--C-:B------:R-:W-:Y:S01]  /*4b30*/  @!P4 IMAD.IADD R4, R4, 0x1, -R22.reuse ;  /* 0x000000010404c824 */ /* 0x100fe200078e0a16 */
[----:B------:R-:W-:Y:S01]  /*4b40*/  ISETP.GT.U32.AND P4, PT, R22, R0, PT ;  /* 0x000000001600720c */ /* 0x000fe20003f84070 */
[----:B------:R0:W-:Y:S01]  /*4b50*/  STL [R1+0xdc], R19 ;  /* 0x0000dc1301007387 */ /* 0x0001e20000100800 */
[--C-:B------:R-:W-:Y:S01]  /*4b60*/  @!P5 IMAD.IADD R13, R13, 0x1, -R22.reuse ;  /* 0x000000010d0dd824 */ /* 0x100fe200078e0a16 */
[----:B------:R-:W-:Y:S01]  /*4b70*/  ISETP.GE.AND P5, PT, R16, RZ, PT ;  /* 0x000000ff1000720c */ /* 0x000fe20003fa6270 */
[----:B------:R-:W-:Y:S01]  /*4b80*/  IMAD.MOV.U32 R20, RZ, RZ, R9 ;  /* 0x000000ffff147224 */ /* 0x000fe200078e0009 */
[----:B------:R1:W-:Y:S01]  /*4b90*/  STL [R1+0xd8], R18 ;  /* 0x0000d81201007387 */ /* 0x0003e20000100800 */
[--C-:B------:R-:W-:Y:S01]  /*4ba0*/  @!P0 IMAD.IADD R6, R6, 0x1, -R22.reuse ;  /* 0x0000000106068824 */ /* 0x100fe200078e0a16 */
[----:B------:R-:W-:Y:S01]  /*4bb0*/  ISETP.GE.AND P0, PT, R2, RZ, PT ;  /* 0x000000ff0200720c */ /* 0x000fe20003f06270 */
[----:B------:R-:W-:Y:S01]  /*4bc0*/  @!P3 IMAD.IADD R12, R12, 0x1, -R22 ;  /* 0x000000010c0cb824 */ /* 0x000fe200078e0a16 */
[----:B------:R-:W-:Y:S01]  /*4bd0*/  ISETP.GE.AND P3, PT, R17, RZ, PT ;  /* 0x000000ff1100720c */ /* 0x000fe20003f66270 */
[----:B------:R-:W-:Y:S01]  /*4be0*/  @!P1 IMAD.MOV R20, RZ, RZ, -R20 ;  /* 0x000000ffff149224 */ /* 0x000fe200078e0a14 */
[----:B------:R-:W-:Y:S01]  /*4bf0*/  ISETP.GT.U32.AND P1, PT, R22, R6, PT ;  /* 0x000000061600720c */ /* 0x000fe20003f24070 */
[----:B------:R-:W-:Y:S01]  /*4c00*/  @!P6 IMAD.IADD R5, R5, 0x1, -R22 ;  /* 0x000000010505e824 */ /* 0x000fe200078e0a16 */
[----:B------:R-:W-:Y:S01]  /*4c10*/  IADD3 R9, R3, 0xe8, RZ ;  /* 0x000000e803097810 */ /* 0x000fe20007ffe0ff */
[----:B0-----:R-:W-:Y:S01]  /*4c20*/  IMAD.MOV.U32 R19, RZ, RZ, R13 ;  /* 0x000000ffff137224 */ /* 0x001fe200078e000d */
[----:B------:R-:W-:Y:S01]  /*4c30*/  STL [R1+0xd4], R20 ;  /* 0x0000d41401007387 */ /* 0x000fe20000100800 */
[----:B-1----:R-:W-:Y:S01]  /*4c40*/  IMAD.HI.U32 R18, R24, R14, RZ ;  /* 0x0000000e18127227 */ /* 0x002fe200078e00ff */
[----:B------:R-:W-:-:S02]  /*4c50*/  ISETP.GE.AND P6, PT, R15, RZ, PT ;  /* 0x000000ff0f00720c */ /* 0x000fc40003fc6270 */
[C---:B------:R-:W-:Y:S01]  /*4c60*/  IADD3 R21, R3.reuse, 0x38, RZ ;  /* 0x0000003803157810 */ /* 0x040fe20007ffe0ff */
[----:B------:R-:W-:Y:S02]  /*4c70*/  IMAD.MOV R18, RZ, RZ, -R18 ;  /* 0x000000ffff127224 */ /* 0x000fe400078e0a12 */
[----:B------:R-:W-:Y:S01]  /*4c80*/  IMAD.MOV.U32 R13, RZ, RZ, R4 ;  /* 0x000000ffff0d7224 */ /* 0x000fe200078e0004 */
[----:B------:R-:W-:Y:S01]  /*4c90*/  IADD3 R4, R3, 0xe4, RZ ;  /* 0x000000e403047810 */ /* 0x000fe20007ffe0ff */
[----:B------:R-:W-:Y:S02]  /*4ca0*/  IMAD R2, R22, R18, R14 ;  /* 0x0000001216027224 */ /* 0x000fe400078e020e */
[----:B------:R-:W-:Y:S01]  /*4cb0*/  @!P4 IMAD.IADD R0, R0, 0x1, -R22 ;  /* 0x000000010000c824 */ /* 0x000fe200078e0a16 */
[C---:B------:R-:W-:Y:S01]  /*4cc0*/  ISETP.GT.U32.AND P4, PT, R22.reuse, R5, PT ;  /* 0x000000051600720c */ /* 0x040fe20003f84070 */
[----:B------:R-:W-:Y:S01]  /*4cd0*/  @!P5 IMAD.MOV R13, RZ, RZ, -R13 ;  /* 0x000000ffff0dd224 */ /* 0x000fe200078e0a0d */
[----:B------:R-:W-:Y:S01]  /*4ce0*/  ISETP.GT.U32.AND P5, PT, R22, R2, PT ;  /* 0x000000021600720c */ /* 0x000fe20003fa4070 */
[----:B------:R-:W-:-:S04]  /*4cf0*/  IMAD.HI.U32 R16, R24, R7, RZ ;  /* 0x0000000718107227 */ /* 0x000fc800078e00ff */
[----:B------:R-:W-:Y:S01]  /*4d00*/  @!P2 IMAD.MOV R19, RZ, RZ, -R19 ;  /* 0x000000ffff13a224 */ /* 0x000fe200078e0a13 */
[----:B------:R-:W-:Y:S01]  /*4d10*/  ISETP.GT.U32.AND P2, PT, R22, R0, PT ;  /* 0x000000001600720c */ /* 0x000fe20003f44070 */
[----:B------:R-:W-:Y:S02]  /*4d20*/  IMAD.MOV R16, RZ, RZ, -R16 ;  /* 0x000000ffff107224 */ /* 0x000fe400078e0a10 */
[----:B------:R-:W-:Y:S01]  /*4d30*/  @!P3 IMAD.MOV R12, RZ, RZ, -R12 ;  /* 0x000000ffff0cb224 */ /* 0x000fe200078e0a0c */
[----:B------:R-:W-:Y:S01]  /*4d40*/  ISETP.GE.AND P3, PT, R10, RZ, PT ;  /* 0x000000ff0a00720c */ /* 0x000fe20003f66270 */
[----:B------:R-:W-:Y:S01]  /*4d50*/  IMAD R7, R22, R16, R7 ;  /* 0x0000001016077224 */ /* 0x000fe200078e0207 */
[----:B------:R-:W-:Y:S01]  /*4d60*/  IABS R10, R9 ;  /* 0x00000009000a7213 */ /* 0x000fe20000000000 */
[--C-:B------:R-:W-:Y:S01]  /*4d70*/  @!P1 IMAD.IADD R6, R6, 0x1, -R22.reuse ;  /* 0x0000000106069824 */ /* 0x100fe200078e0a16 */
[----:B------:R-:W-:Y:S01]  /*4d80*/  STL [R1+0xd0], R19 ;  /* 0x0000d01301007387 */ /* 0x000fe20000100800 */
[--C-:B------:R-:W-:Y:S01]  /*4d90*/  @!P4 IMAD.IADD R5, R5, 0x1, -R22.reuse ;  /* 0x000000010505c824 */ /* 0x100fe200078e0a16 */
[----:B------:R-:W-:Y:S01]  /*4da0*/  ISETP.GE.AND P4, PT, R11, RZ, PT ;  /* 0x000000ff0b00720c */ /* 0x000fe20003f86270 */
[----:B------:R-:W-:Y:S01]  /*4db0*/  IMAD.HI.U32 R11, R24, R10, RZ ;  /* 0x0000000a180b7227 */ /* 0x000fe200078e00ff */
[----:B------:R-:W-:Y:S01]  /*4dc0*/  ISETP.GT.U32.AND P1, PT, R22, R7, PT ;  /* 0x000000071600720c */ /* 0x000fe20003f24070 */
[----:B------:R0:W-:Y:S02]  /*4dd0*/  STL [R1+0xcc], R13 ;  /* 0x0000cc0d01007387 */ /* 0x0001e40000100800 */
[----:B------:R-:W-:Y:S01]  /*4de0*/  @!P5 IMAD.IADD R2, R2, 0x1, -R22 ;  /* 0x000000010202d824 */ /* 0x000fe200078e0a16 */
[----:B------:R-:W-:Y:S01]  /*4df0*/  ISETP.GE.AND P5, PT, R9, RZ, PT ;  /* 0x000000ff0900720c */ /* 0x000fe20003fa6270 */
[----:B------:R-:W-:Y:S01]  /*4e00*/  IMAD.MOV.U32 R14, RZ, RZ, R6 ;  /* 0x000000ffff0e7224 */ /* 0x000fe200078e0006 */
[----:B------:R1:W-:Y:S01]  /*4e10*/  STL [R1+0xc8], R12 ;  /* 0x0000c80c01007387 */ /* 0x0003e20000100800 */
[----:B------:R-:W-:Y:S01]  /*4e20*/  @!P2 IMAD.IADD R0, R0, 0x1, -R22 ;  /* 0x000000010000a824 */ /* 0x000fe200078e0a16 */
[----:B------:R-:W-:Y:S01]  /*4e30*/  ISETP.GE.AND P2, PT, R8, RZ, PT ;  /* 0x000000ff0800720c */ /* 0x000fe20003f46270 */
[----:B------:R-:W-:-:S02]  /*4e40*/  IMAD.MOV R11, RZ, RZ, -R11 ;  /* 0x000000ffff0b7224 */ /* 0x000fc400078e0a0b */
[----:B------:R-:W-:Y:S01]  /*4e50*/  @!P0 IMAD.MOV R14, RZ, RZ, -R14 ;  /* 0x000000ffff0e8224 */ /* 0x000fe200078e0a0e */
[C---:B------:R-:W-:Y:S01]  /*4e60*/  ISETP.GT.U32.AND P0, PT, R22.reuse, R2, PT ;  /* 0x000000021600720c */ /* 0x040fe20003f04070 */
[C---:B------:R-:W-:Y:S01]  /*4e70*/  IMAD R10, R22.reuse, R11, R10 ;  /* 0x0000000b160a7224 */ /* 0x040fe200078e020a */
[----:B0-----:R-:W-:Y:S01]  /*4e80*/  IABS R13, R4 ;  /* 0x00000004000d7213 */ /* 0x001fe20000000000 */
[----:B------:R-:W-:Y:S01]  /*4e90*/  @!P1 IMAD.IADD R7, R7, 0x1, -R22 ;  /* 0x0000000107079824 */ /* 0x000fe200078e0a16 */
[C---:B------:R-:W-:Y:S01]  /*4ea0*/  IADD3 R11, R3.reuse, 0xe0, RZ ;  /* 0x000000e0030b7810 */ /* 0x040fe20007ffe0ff */
[----:B-1----:R-:W-:Y:S01]  /*4eb0*/  IMAD.MOV.U32 R12, RZ, RZ, R5 ;  /* 0x000000ffff0c7224 */ /* 0x002fe200078e0005 */
[----:B------:R-:W-:Y:S01]  /*4ec0*/  STL [R1+0xc4], R14 ;  /* 0x0000c40e01007387 */ /* 0x000fe20000100800 */
[----:B------:R-:W-:Y:S01]  /*4ed0*/  IMAD.MOV.U32 R5, RZ, RZ, R0 ;  /* 0x000000ffff057224 */ /* 0x000fe200078e0000 */
[----:B------:R-:W-:Y:S01]  /*4ee0*/  IADD3 R0, R3, 0xdc, RZ ;  /* 0x000000dc03007810 */ /* 0x000fe20007ffe0ff */
[----:B------:R-:W-:Y:S01]  /*4ef0*/  @!P6 IMAD.MOV R12, RZ, RZ, -R12 ;  /* 0x000000ffff0ce224 */ /* 0x000fe200078e0a0c */
[C---:B------:R-:W-:Y:S01]  /*4f00*/  ISETP.GT.U32.AND P6, PT, R22.reuse, R7, PT ;  /* 0x000000071600720c */ /* 0x040fe20003fc4070 */
[----:B------:R-:W-:Y:S01]  /*4f10*/  @!P3 IMAD.MOV R5, RZ, RZ, -R5 ;  /* 0x000000ffff05b224 */ /* 0x000fe200078e0a05 */
[----:B------:R-:W-:Y:S01]  /*4f20*/  ISETP.GT.U32.AND P3, PT, R22, R10, PT ;  /* 0x0000000a1600720c */ /* 0x000fe20003f64070 */
[----:B------:R-:W-:Y:S01]  /*4f30*/  @!P0 IMAD.IADD R2, R2, 0x1, -R22 ;  /* 0x0000000102028824 */ /* 0x000fe200078e0a16 */
[----:B------:R-:W-:Y:S01]  /*4f40*/  ISETP.GE.AND P0, PT, R11, RZ, PT ;  /* 0x000000ff0b00720c */ /* 0x000fe20003f06270 */
[----:B------:R-:W-:Y:S01]  /*4f50*/  IMAD.HI.U32 R8, R24, R13, RZ ;  /* 0x0000000d18087227 */ /* 0x000fe200078e00ff */
[----:B------:R-:W-:Y:S01]  /*4f60*/  IABS R11, R11 ;  /* 0x0000000b000b7213 */ /* 0x000fe20000000000 */
[----:B------:R-:W-:Y:S01]  /*4f70*/  STL [R1+0xc0], R12 ;  /* 0x0000c00c01007387 */ /* 0x000fe20000100800 */
[----:B------:R-:W-:Y:S01]  /*4f80*/  ISETP.GE.AND P1, PT, R4, RZ, PT ;  /* 0x000000ff0400720c */ /* 0x000fe20003f26270 */
[----:B------:R-:W-:Y:S01]  /*4f90*/  IMAD.MOV.U32 R6, RZ, RZ, R2 ;  /* 0x000000ffff067224 */ /* 0x000fe200078e0002 */
[----:B------:R-:W-:Y:S01]  /*4fa0*/  IABS R4, R0 ;  /* 0x0000000000047213 */ /* 0x000fe20000000000 */
[----:B------:R-:W-:Y:S01]  /*4fb0*/  IMAD.MOV R8, RZ, RZ, -R8 ;  /* 0x000000ffff087224 */ /* 0x000fe200078e0a08 */
[----:B------:R0:W-:Y:S01]  /*4fc0*/  STL [R1+0xbc], R5 ;  /* 0x0000bc0501007387 */ /* 0x0001e20000100800 */
[----:B------:R-:W-:Y:S01]  /*4fd0*/  @!P4 IMAD.MOV R6, RZ, RZ, -R6 ;  /* 0x000000ffff06c224 */ /* 0x000fe200078e0a06 */
[----:B------:R-:W-:Y:S01]  /*4fe0*/  ISETP.GE.AND P4, PT, R0, RZ, PT ;  /* 0x000000ff0000720c */ /* 0x000fe20003f86270 */
[----:B------:R-:W-:-:S02]  /*4ff0*/  @!P3 IMAD.IADD R10, R10, 0x1, -R22 ;  /* 0x000000010a0ab824 */ /* 0x000fc400078e0a16 */
[C---:B------:R-:W-:Y:S01]  /*5000*/  IMAD R13, R22.reuse, R8, R13 ;  /* 0x00000008160d7224 */ /* 0x040fe200078e020d */
[----:B------:R1:W-:Y:S01]  /*5010*/  STL [R1+0xb8], R6 ;  /* 0x0000b80601007387 */ /* 0x0003e20000100800 */
[----:B------:R-:W-:Y:S01]  /*5020*/  @!P6 IMAD.IADD R7, R7, 0x1, -R22 ;  /* 0x000000010707e824 */ /* 0x000fe200078e0a16 */
[----:B------:R-:W-:Y:S01]  /*5030*/  ISETP.GT.U32.AND P3, PT, R22, R10, PT ;  /* 0x0000000a1600720c */ /* 0x000fe20003f64070 */
[----:B------:R-:W-:Y:S01]  /*5040*/  IMAD.HI.U32 R2, R24, R4, RZ ;  /* 0x0000000418027227 */ /* 0x000fe200078e00ff */
[----:B------:R-:W-:Y:S02]  /*5050*/  ISETP.GT.U32.AND P6, PT, R22, R13, PT ;  /* 0x0000000d1600720c */ /* 0x000fe40003fc4070 */
[C---:B0-----:R-:W-:Y:S01]  /*5060*/  IADD3 R5, R3.reuse, 0xd8, RZ ;  /* 0x000000d803057810 */ /* 0x041fe20007ffe0ff */
[----:B------:R-:W-:Y:S01]  /*5070*/  @!P2 IMAD.MOV R7, RZ, RZ, -R7 ;  /* 0x000000ffff07a224 */ /* 0x000fe200078e0a07 */
[----:B------:R-:W-:Y:S01]  /*5080*/  IADD3 R12, R3, 0xd0, RZ ;  /* 0x000000d0030c7810 */ /* 0x000fe20007ffe0ff */
[----:B------:R-:W-:Y:S01]  /*5090*/  IMAD.MOV R2, RZ, RZ, -R2 ;  /* 0x000000ffff027224 */ /* 0x000fe200078e0a02 */
[----:B------:R-:W-:Y:S01]  /*50a0*/  IABS R9, R5 ;  /* 0x0000000500097213 */ /* 0x000fe20000000000 */
[----:B-1----:R-:W-:Y:S01]  /*50b0*/  IMAD.HI.U32 R6, R24, R11, RZ ;  /* 0x0000000b18067227 */ /* 0x002fe200078e00ff */
[----:B------:R-:W-:Y:S01]  /*50c0*/  ISETP.GE.AND P2, PT, R5, RZ, PT ;  /* 0x000000ff0500720c */ /* 0x000fe20003f46270 */
[----:B------:R0:W-:Y:S01]  /*50d0*/  STL [R1+0xb4], R7 ;  /* 0x0000b40701007387 */ /* 0x0001e20000100800 */
[----:B------:R-:W-:Y:S01]  /*50e0*/  IABS R14, R12 ;  /* 0x0000000c000e7213 */ /* 0x000fe20000000000 */
[----:B------:R-:W-:-:S02]  /*50f0*/  IMAD.MOV R6, RZ, RZ, -R6 ;  /* 0x000000ffff067224 */ /* 0x000fc400078e0a06 */
[--C-:B------:R-:W-:Y:S02]  /*5100*/  @!P3 IMAD.IADD R10, R10, 0x1, -R22.reuse ;  /* 0x000000010a0ab824 */ /* 0x100fe400078e0a16 */
[----:B------:R-:W-:Y:S02]  /*5110*/  IMAD R11, R22, R6, R11 ;  /* 0x00000006160b7224 */ /* 0x000fe400078e020b */
[----:B------:R-:W-:Y:S02]  /*5120*/  @!P6 IMAD.IADD R13, R13, 0x1, -R22 ;  /* 0x000000010d0de824 */ /* 0x000fe400078e0a16 */
[----:B------:R-:W-:Y:S01]  /*5130*/  IMAD.HI.U32 R0, R24, R9, RZ ;  /* 0x0000000918007227 */ /* 0x000fe200078e00ff */
[C---:B------:R-:W-:Y:S02]  /*5140*/  ISETP.GT.U32.AND P3, PT, R22.reuse, R11, PT ;  /* 0x0000000b1600720c */ /* 0x040fe40003f64070 */
[C---:B------:R-:W-:Y:S01]  /*5150*/  ISETP.GT.U32.AND P6, PT, R22.reuse, R13, PT ;  /* 0x0000000d1600720c */ /* 0x040fe20003fc4070 */
[----:B------:R-:W-:Y:S01]  /*5160*/  IMAD.MOV R5, RZ, RZ, -R0 ;  /* 0x000000ffff057224 */ /* 0x000fe200078e0a00 */
[C---:B------:R-:W-:Y:S01]  /*5170*/  IADD3 R0, R3.reuse, 0xd4, RZ ;  /* 0x000000d403007810 */ /* 0x040fe20007ffe0ff */
[----:B------:R-:W-:Y:S01]  /*5180*/  IMAD.MOV.U32 R15, RZ, RZ, R10 ;  /* 0x000000ffff0f7224 */ /* 0x000fe200078e000a */
[----:B0-----:R-:W-:Y:S01]  /*5190*/  IADD3 R7, R3, 0xcc, RZ ;  /* 0x000000cc03077810 */ /* 0x001fe20007ffe0ff */
[C---:B------:R-:W-:Y:S01]  /*51a0*/  IMAD R9, R22.reuse, R5, R9 ;  /* 0x0000000516097224 */ /* 0x040fe200078e0209 */
[----:B------:R-:W-:Y:S01]  /*51b0*/  IABS R5, R0 ;  /* 0x0000000000057213 */ /* 0x000fe20000000000 */
[----:B------:R-:W-:Y:S01]  /*51c0*/  @!P5 IMAD.MOV R15, RZ, RZ, -R15 ;  /* 0x000000ffff0fd224 */ /* 0x000fe200078e0a0f */
[----:B------:R-:W-:Y:S01]  /*51d0*/  IABS R8, R7 ;  /* 0x0000000700087213 */ /* 0x000fe20000000000 */
[C---:B------:R-:W-:Y:S01]  /*51e0*/  IMAD R4, R22.reuse, R2, R4 ;  /* 0x0000000216047224 */ /* 0x040fe200078e0204 */
[C---:B------:R-:W-:Y:S01]  /*51f0*/  ISETP.GT.U32.AND P5, PT, R22.reuse, R9, PT ;  /* 0x000000091600720c */ /* 0x040fe20003fa4070 */
[--C-:B------:R-:W-:Y:S01]  /*5200*/  @!P3 IMAD.IADD R11, R11, 0x1, -R22.reuse ;  /* 0x000000010b0bb824 */ /* 0x100fe200078e0a16 */
[----:B------:R-:W-:Y:S01]  /*5210*/  IADD3 R2, R3, 0xc8, RZ ;  /* 0x000000c803027810 */ /* 0x000fe20007ffe0ff */
[----:B------:R-:W-:Y:S01]  /*5220*/  @!P6 IMAD.IADD R13, R13, 0x1, -R22 ;  /* 0x000000010d0de824 */ /* 0x000fe200078e0a16 */
[----:B------:R-:W-:Y:S01]  /*5230*/  ISETP.GT.U32.AND P6, PT, R22, R4, PT ;  /* 0x000000041600720c */ /* 0x000fe20003fc4070 */
[----:B------:R-:W-:Y:S01]  /*5240*/  IMAD.HI.U32 R10, R24, R5, RZ ;  /* 0x00000005180a7227 */ /* 0x000fe200078e00ff */
[----:B------:R-:W-:Y:S01]  /*5250*/  ISETP.GT.U32.AND P3, PT, R22, R11, PT ;  /* 0x0000000b1600720c */ /* 0x000fe20003f64070 */
[----:B------:R-:W-:Y:S01]  /*5260*/  STL [R1+0xb0], R15 ;  /* 0x0000b00f01007387 */ /* 0x000fe20000100800 */
[----:B------:R-:W-:Y:S01]  /*5270*/  IABS R6, R2 ;  /* 0x0000000200067213 */ /* 0x000fe20000000000 */
[----:B------:R-:W-:-:S02]  /*5280*/  IMAD.MOV R10, RZ, RZ, -R10 ;  /* 0x000000ffff0a7224 */ /* 0x000fc400078e0a0a */
[----:B------:R-:W-:Y:S01]  /*5290*/  @!P1 IMAD.MOV R13, RZ, RZ, -R13 ;  /* 0x000000ffff0d9224 */ /* 0x000fe200078e0a0d */
[----:B------:R-:W-:Y:S01]  /*52a0*/  ISETP.GE.AND P1, PT, R0, RZ, PT ;  /* 0x000000ff0000720c */ /* 0x000fe20003f26270 */
[----:B------:R-:W-:Y:S02]  /*52b0*/  IMAD R0, R22, R10, R5 ;  /* 0x0000000a16007224 */ /* 0x000fe400078e0205 */
[--C-:B------:R-:W-:Y:S01]  /*52c0*/  @!P5 IMAD.IADD R9, R9, 0x1, -R22.reuse ;  /* 0x000000010909d824 */ /* 0x100fe200078e0a16 */
[----:B------:R0:W-:Y:S01]  /*52d0*/  STL [R1+0xac], R13 ;  /* 0x0000ac0d01007387 */ /* 0x0001e20000100800 */
[--C-:B------:R-:W-:Y:S02]  /*52e0*/  @!P6 IMAD.IADD R4, R4, 0x1, -R22.reuse ;  /* 0x000000010404e824 */ /* 0x100fe400078e0a16 */
[----:B------:R-:W-:Y:S01]  /*52f0*/  @!P3 IMAD.IADD R11, R11, 0x1, -R22 ;  /* 0x000000010b0bb824 */ /* 0x000fe200078e0a16 */
[----:B------:R-:W-:Y:S01]  /*5300*/  ISETP.GT.U32.AND P3, PT, R22, R0, PT ;  /* 0x000000001600720c */ /* 0x000fe20003f64070 */
[----:B------:R-:W-:Y:S01]  /*5310*/  IMAD.HI.U32 R5, R24, R8, RZ ;  /* 0x0000000818057227 */ /* 0x000fe200078e00ff */
[----:B------:R-:W-:-:S02]  /*5320*/  ISETP.GT.U32.AND P5, PT, R22, R9, PT ;  /* 0x000000091600720c */ /* 0x000fc40003fa4070 */
[----:B------:R-:W-:Y:S01]  /*5330*/  ISETP.GT.U32.AND P6, PT, R22, R4, PT ;  /* 0x000000041600720c */ /* 0x000fe20003fc4070 */
[----:B------:R-:W-:-:S04]  /*5340*/  IMAD.HI.U32 R10, R24, R6, RZ ;  /* 0x00000006180a7227 */ /* 0x000fc800078e00ff */
[----:B0-----:R-:W-:-:S04]  /*5350*/  IMAD.HI.U32 R13, R24, R14, RZ ;  /* 0x0000000e180d7227 */ /* 0x001fc800078e00ff */
[----:B------:R-:W-:Y:S02]  /*5360*/  IMAD.MOV R5, RZ, RZ, -R5 ;  /* 0x000000ffff057224 */ /* 0x000fe400078e0a05 */
[----:B------:R-:W-:Y:S02]  /*5370*/  IMAD.MOV R13, RZ, RZ, -R13 ;  /* 0x000000ffff0d7224 */ /* 0x000fe400078e0a0d */
[----:B------:R-:W-:Y:S02]  /*5380*/  IMAD.MOV R10, RZ, RZ, -R10 ;  /* 0x000000ffff0a7224 */ /* 0x000fe400078e0a0a */
[----:B------:R-:W-:Y:S01]  /*5390*/  IMAD R8, R22, R5, R8 ;  /* 0x0000000516087224 */ /* 0x000fe200078e0208 */
[----:B------:R-:W-:Y:S01]  /*53a0*/  IADD3 R5, R3, 0xc4, RZ ;  /* 0x000000c403057810 */ /* 0x000fe20007ffe0ff */
[--C-:B------:R-:W-:Y:S02]  /*53b0*/  @!P3 IMAD.IADD R0, R0, 0x1, -R22.reuse ;  /* 0x000000010000b824 */ /* 0x100fe400078e0a16 */
[----:B------:R-:W-:Y:S01]  /*53c0*/  @!P5 IMAD.IADD R9, R9, 0x1, -R22 ;  /* 0x000000010909d824 */ /* 0x000fe200078e0a16 */
[C---:B------:R-:W-:Y:S01]  /*53d0*/  ISETP.GT.U32.AND P5, PT, R22.reuse, R8, PT ;  /* 0x000000081600720c */ /* 0x040fe20003fa4070 */
[----:B------:R-:W-:Y:S01]  /*53e0*/  IMAD.MOV.U32 R15, RZ, RZ, R11 ;  /* 0x000000ffff0f7224 */ /* 0x000fe200078e000b */
[C---:B------:R-:W-:Y:S01]  /*53f0*/  ISETP.GT.U32.AND P3, PT, R22.reuse, R0, PT ;  /* 0x000000001600720c */ /* 0x040fe20003f64070 */
[----:B------:R-:W-:-:S02]  /*5400*/  IMAD R14, R22, R13, R14 ;  /* 0x0000000d160e7224 */ /* 0x000fc400078e020e */
[----:B------:R-:W-:Y:S01]  /*5410*/  IMAD R6, R22, R10, R6 ;  /* 0x0000000a16067224 */ /* 0x000fe200078e0206 */
[----:B------:R-:W-:Y:S01]  /*5420*/  IABS R10, R5 ;  /* 0x00000005000a7213 */ /* 0x000fe20000000000 */
[----:B------:R-:W-:Y:S02]  /*5430*/  IMAD.MOV.U32 R11, RZ, RZ, R9 ;  /* 0x000000ffff0b7224 */ /* 0x000fe400078e0009 */
[----:B------:R-:W-:Y:S01]  /*5440*/  @!P6 IMAD.IADD R4, R4, 0x1, -R22 ;  /* 0x000000010404e824 */ /* 0x000fe200078e0a16 */
[----:B------:R-:W-:Y:S01]  /*5450*/  ISETP.GE.AND P6, PT, R12, RZ, PT ;  /* 0x000000ff0c00720c */ /* 0x000fe20003fc6270 */
[----:B------:R-:W-:Y:S01]  /*5460*/  @!P0 IMAD.MOV R15, RZ, RZ, -R15 ;  /* 0x000000ffff0f8224 */ /* 0x000fe200078e0a0f */
[C---:B------:R-:W-:Y:S01]  /*5470*/  ISETP.GT.U32.AND P0, PT, R22.reuse, R14, PT ;  /* 0x0000000e1600720c */ /* 0x040fe20003f04070 */
[----:B------:R-:W-:Y:S01]  /*5480*/  @!P2 IMAD.MOV R11, RZ, RZ, -R11 ;  /* 0x000000ffff0ba224 */ /* 0x000fe200078e0a0b */
[----:B------:R-:W-:Y:S01]  /*5490*/  ISETP.GT.U32.AND P2, PT, R22, R6, PT ;  /* 0x000000061600720c */ /* 0x000fe20003f44070 */
[----:B------:R-:W-:Y:S01]  /*54a0*/  IMAD.MOV.U32 R12, RZ, RZ, R4 ;  /* 0x000000ffff0c7224 */ /* 0x000fe200078e0004 */
[----:B------:R-:W-:Y:S01]  /*54b0*/  STL [R1+0xa8], R15 ;  /* 0x0000a80f01007387 */ /* 0x000fe20000100800 */
[----:B------:R-:W-:-:S02]  /*54c0*/  IMAD.MOV.U32 R4, RZ, RZ, R10 ;  /* 0x000000ffff047224 */ /* 0x000fc400078e000a */
[----:B------:R-:W-:Y:S01]  /*54d0*/  @!P4 IMAD.MOV R12, RZ, RZ, -R12 ;  /* 0x000000ffff0cc224 */ /* 0x000fe200078e0a0c */
[----:B------:R-:W-:Y:S01]  /*54e0*/  ISETP.GE.AND P4, PT, R7, RZ, PT ;  /* 0x000000ff0700720c */ /* 0x000fe20003f86270 */
[----:B------:R-:W-:Y:S01]  /*54f0*/  IMAD.HI.U32 R9, R24, R4, RZ ;  /* 0x0000000418097227 */ /* 0x000fe200078e00ff */
[C---:B------:R-:W-:Y:S02]  /*5500*/  IADD3 R7, R3.reuse, 0xc0, RZ ;  /* 0x000000c003077810 */ /* 0x040fe40007ffe0ff */
[----:B------:R0:W-:Y:S01]  /*5510*/  STL [R1+0xa0], R12 ;  /* 0x0000a00c01007387 */ /* 0x0001e20000100800 */
[--C-:B------:R-:W-:Y:S01]  /*5520*/  @!P3 IMAD.IADD R0, R0, 0x1, -R22.reuse ;  /* 0x000000010000b824 */ /* 0x100fe200078e0a16 */
[----:B------:R-:W-:Y:S01]  /*5530*/  IABS R13, R7 ;  /* 0x00000007000d7213 */ /* 0x000fe20000000000 */
[--C-:B------:R-:W-:Y:S01]  /*5540*/  @!P5 IMAD.IADD R8, R8, 0x1, -R22.reuse ;  /* 0x000000010808d824 */ /* 0x100fe200078e0a16 */
[----:B------:R-:W-:Y:S01]  /*5550*/  ISETP.GE.AND P3, PT, R2, RZ, PT ;  /* 0x000000ff0200720c */ /* 0x000fe20003f66270 */
[----:B------:R-:W-:Y:S01]  /*5560*/  IMAD.MOV R9, RZ, RZ, -R9 ;  /* 0x000000ffff097224 */ /* 0x000fe200078e0a09 */
[----:B------:R-:W-:Y:S01]  /*5570*/  IADD3 R2, R3, 0xb8, RZ ;  /* 0x000000b803027810 */ /* 0x000fe20007ffe0ff */
[----:B------:R-:W-:Y:S01]  /*5580*/  @!P0 IMAD.IADD R14, R14, 0x1, -R22 ;  /* 0x000000010e0e8824 */ /* 0x000fe200078e0a16 */
[----:B------:R-:W-:Y:S01]  /*5590*/  ISETP.GE.AND P0, PT, R5, RZ, PT ;  /* 0x000000ff0500720c */ /* 0x000fe20003f06270 */
[----:B------:R-:W-:Y:S01]  /*55a0*/  IMAD.MOV.U32 R10, RZ, RZ, R0 ;  /* 0x000000ffff0a7224 */ /* 0x000fe200078e0000 */
[C---:B------:R-:W-:Y:S01]  /*55b0*/  IADD3 R5, R3.reuse, 0xbc, RZ ;  /* 0x000000bc03057810 */ /* 0x040fe20007ffe0ff */
[----:B------:R-:W-:Y:S01]  /*55c0*/  @!P2 IMAD.IADD R6, R6, 0x1, -R22 ;  /* 0x000000010606a824 */ /* 0x000fe200078e0a16 */
[C---:B------:R-:W-:Y:S01]  /*55d0*/  ISETP.GT.U32.AND P2, PT, R22.reuse, R8, PT ;  /* 0x000000081600720c */ /* 0x040fe20003f44070 */
[C---:B------:R-:W-:Y:S01]  /*55e0*/  IMAD R4, R22.reuse, R9, R4 ;  /* 0x0000000916047224 */ /* 0x040fe200078e0204 */
[----:B------:R-:W-:Y:S01]  /*55f0*/  ISETP.GT.U32.AND P5, PT, R22, R14, PT ;  /* 0x0000000e1600720c */ /* 0x000fe20003fa4070 */
[----:B------:R-:W-:Y:S01]  /*5600*/  IMAD.HI.U32 R9, R24, R13, RZ ;  /* 0x0000000d18097227 */ /* 0x000fe200078e00ff */
[----:B0-----:R-:W-:Y:S01]  /*5610*/  IABS R12, R5 ;  /* 0x00000005000c7213 */ /* 0x001fe20000000000 */
[----:B------:R0:W-:Y:S01]  /*5620*/  STL [R1+0x9c], R11 ;  /* 0x00009c0b01007387 */ /* 0x0001e20000100800 */
[----:B------:R-:W-:Y:S01]  /*5630*/  IADD3 R0, R3, 0xb4, RZ ;  /* 0x000000b403007810 */ /* 0x000fe20007ffe0ff */
[----:B------:R-:W-:Y:S01]  /*5640*/  @!P1 IMAD.MOV R10, RZ, RZ, -R10 ;  /* 0x000000ffff0a9224 */ /* 0x000fe200078e0a0a */
[----:B------:R-:W-:Y:S01]  /*5650*/  ISETP.GT.U32.AND P1, PT, R22, R6, PT ;  /* 0x000000061600720c */ /* 0x000fe20003f24070 */
[----:B------:R-:W-:-:S03]  /*5660*/  IMAD.MOV R9, RZ, RZ, -R9 ;  /* 0x000000ffff097224 */ /* 0x000fc600078e0a09 */
[----:B------:R1:W-:Y:S01]  /*5670*/  STL [R1+0x98], R10 ;  /* 0x0000980a01007387 */ /* 0x0003e20000100800 */
[----:B------:R-:W-:Y:S02]  /*5680*/  IMAD R13, R22, R9, R13 ;  /* 0x00000009160d7224 */ /* 0x000fe400078e020d */
[----:B------:R-:W-:Y:S01]  /*5690*/  @!P2 IMAD.IADD R8, R8, 0x1, -R22 ;  /* 0x000000010808a824 */ /* 0x000fe200078e0a16 */
[----:B0-----:R-:W-:Y:S01]  /*56a0*/  IABS R11, R2 ;  /* 0x00000002000b7213 */ /* 0x001fe20000000000 */
[----:B------:R-:W-:Y:S01]  /*56b0*/  IMAD.HI.U32 R9, R24, R12, RZ ;  /* 0x0000000c18097227 */ /* 0x000fe200078e00ff */
[----:B------:R-:W-:-:S03]  /*56c0*/  ISETP.GT.U32.AND P2, PT, R22, R13, PT ;  /* 0x0000000d1600720c */ /* 0x000fc60003f44070 */
[--C-:B------:R-:W-:Y:S01]  /*56d0*/  @!P5 IMAD.IADD R14, R14, 0x1, -R22.reuse ;  /* 0x000000010e0ed824 */ /* 0x100fe200078e0a16 */
[----:B------:R-:W-:Y:S01]  /*56e0*/  ISETP.GT.U32.AND P5, PT, R22, R4, PT ;  /* 0x000000041600720c */ /* 0x000fe20003fa4070 */
[----:B------:R-:W-:Y:S01]  /*56f0*/  @!P1 IMAD.IADD R6, R6, 0x1, -R22 ;  /* 0x0000000106069824 */ /* 0x000fe200078e0a16 */
[----:B------:R-:W-:Y:S01]  /*5700*/  ISETP.GE.AND P1, PT, R7, RZ, PT ;  /* 0x000000ff0700720c */ /* 0x000fe20003f26270 */
[----:B------:R-:W-:Y:S01]  /*5710*/  IMAD.HI.U32 R7, R24, R11, RZ ;  /* 0x0000000b18077227 */ /* 0x000fe200078e00ff */
[----:B-1----:R-:W-:-:S03]  /*5720*/  IABS R10, R0 ;  /* 0x00000000000a7213 */ /* 0x002fc60000000000 */
[----:B------:R-:W-:Y:S02]  /*5730*/  IMAD.MOV R9, RZ, RZ, -R9 ;  /* 0x000000ffff097224 */ /* 0x000fe400078e0a09 */
[----:B------:R-:W-:Y:S02]  /*5740*/  IMAD.MOV R7, RZ, RZ, -R7 ;  /* 0x000000ffff077224 */ /* 0x000fe400078e0a07 */
[C---:B------:R-:W-:Y:S01]  /*5750*/  IMAD R12, R22.reuse, R9, R12 ;  /* 0x00000009160c7224 */ /* 0x040fe200078e020c */
[----:B------:R-:W-:Y:S01]  /*5760*/  IADD3 R9, R3, 0xb0, RZ ;  /* 0x000000b003097810 */ /* 0x000fe20007ffe0ff */
[----:B------:R-:W-:Y:S02]  /*5770*/  @!P2 IMAD.IADD R13, R13, 0x1, -R22 ;  /* 0x000000010d0da824 */ /* 0x000fe400078e0a16 */
[C---:B------:R-:W-:Y:S02]  /*5780*/  IMAD R11, R22.reuse, R7, R11 ;  /* 0x00000007160b7224 */ /* 0x040fe400078e020b */
[----:B------:R-:W-:Y:S01]  /*5790*/  @!P4 IMAD.MOV R8, RZ, RZ, -R8 ;  /* 0x000000ffff08c224 */ /* 0x000fe200078e0a08 */
[----:B------:R-:W-:Y:S01]  /*57a0*/  ISETP.GT.U32.AND P4, PT, R22, R12, PT ;  /* 0x0000000c1600720c */ /* 0x000fe20003f84070 */
[----:B------:R-:W-:Y:S01]  /*57b0*/  @!P5 IMAD.IADD R4, R4, 0x1, -R22 ;  /* 0x000000010404d824 */ /* 0x000fe200078e0a16 */
[----:B------:R-:W-:Y:S01]  /*57c0*/  ISETP.GE.AND P5, PT, R5, RZ, PT ;  /* 0x000000ff0500720c */ /* 0x000fe20003fa6270 */
[----:B------:R-:W-:Y:S01]  /*57d0*/  @!P3 IMAD.MOV R6, RZ, RZ, -R6 ;  /* 0x000000ffff06b224 */ /* 0x000fe200078e0a06 */
[----:B------:R-:W-:Y:S01]  /*57e0*/  ISETP.GT.U32.AND P2, PT, R22, R13, PT ;  /* 0x0000000d1600720c */ /* 0x000fe20003f44070 */
[----:B------:R-:W-:Y:S01]  /*57f0*/  IMAD.HI.U32 R5, R24, R10, RZ ;  /* 0x0000000a18057227 */ /* 0x000fe200078e00ff */
[----:B------:R-:W-:-:S03]  /*5800*/  ISETP.GT.U32.AND P3, PT, R22, R11, PT ;  /* 0x0000000b1600720c */ /* 0x000fc60003f64070 */
[----:B------:R-:W-:Y:S02]  /*5810*/  IMAD.MOV.U32 R15, RZ, RZ, R14 ;  /* 0x000000ffff0f7224 */ /* 0x000fe400078e000e */
[----:B------:R-:W-:Y:S02]  /*5820*/  IMAD.MOV R5, RZ, RZ, -R5 ;  /* 0x000000ffff057224 */ /* 0x000fe400078e0a05 */
[----:B------:R-:W-:Y:S01]  /*5830*/  @!P6 IMAD.MOV R15, RZ, RZ, -R15 ;  /* 0x000000ffff0fe224 */ /* 0x000fe200078e0a0f */
[C---:B------:R-:W-:Y:S01]  /*5840*/  ISETP.GT.U32.AND P6, PT, R22.reuse, R4, PT ;  /* 0x000000041600720c */ /* 0x040fe20003fc4070 */
[----:B------:R-:W-:Y:S01]  /*5850*/  IMAD R10, R22, R5, R10 ;  /* 0x00000005160a7224 */ /* 0x000fe200078e020a */
[----:B------:R-:W-:Y:S01]  /*5860*/  IABS R5, R9 ;  /* 0x0000000900057213 */ /* 0x000fe20000000000 */
[--C-:B------:R-:W-:Y:S01]  /*5870*/  @!P4 IMAD.IADD R12, R12, 0x1, -R22.reuse ;  /* 0x000000010c0cc824 */ /* 0x100fe200078e0a16 */
[----:B------:R-:W-:Y:S01]  /*5880*/  ISETP.GE.AND P4, PT, R0, RZ, PT ;  /* 0x000000ff0000720c */ /* 0x000fe20003f86270 */
[--C-:B------:R-:W-:Y:S01]  /*5890*/  @!P2 IMAD.IADD R13, R13, 0x1, -R22.reuse ;  /* 0x000000010d0da824 */ /* 0x100fe200078e0a16 */
[C---:B------:R-:W-:Y:S01]  /*58a0*/  ISETP.GT.U32.AND P2, PT, R22.reuse, R10, PT ;  /* 0x0000000a1600720c */ /* 0x040fe20003f44070 */
[----:B------:R-:W-:Y:S01]  /*58b0*/  @!P3 IMAD.IADD R11, R11, 0x1, -R22 ;  /* 0x000000010b0bb824 */ /* 0x000fe200078e0a16 */
[----:B------:R-:W-:Y:S01]  /*58c0*/  ISETP.GT.U32.AND P3, PT, R22, R12, PT ;  /* 0x0000000c1600720c */ /* 0x000fe20003f64070 */
[----:B------:R-:W-:Y:S01]  /*58d0*/  IMAD.HI.U32 R0, R24, R5, RZ ;  /* 0x0000000518007227 */ /* 0x000fe200078e00ff */
[----:B------:R-:W-:Y:S03]  /*58e0*/  STL [R1+0x94], R15 ;  /* 0x0000940f01007387 */ /* 0x000fe60000100800 */
[----:B------:R-:W-:Y:S01]  /*58f0*/  IMAD.MOV R0, RZ, RZ, -R0 ;  /* 0x000000ffff007224 */ /* 0x000fe200078e0a00 */
[----:B------:R-:W-:Y:S01]  /*5900*/  STL [R1+0x90], R8 ;  /* 0x0000900801007387 */ /* 0x000fe20000100800 */
[----:B------:R-:W-:Y:S01]  /*5910*/  @!P6 IMAD.IADD R4, R4, 0x1, -R22 ;  /* 0x000000010404e824 */ /* 0x000fe200078e0a16 */
[----:B------:R-:W-:Y:S01]  /*5920*/  ISETP.GE.AND P6, PT, R2, RZ, PT ;  /* 0x000000ff0200720c */ /* 0x000fe20003fc6270 */
[----:B------:R-:W-:Y:S01]  /*5930*/  IMAD R5, R22, R0, R5 ;  /* 0x0000000016057224 */ /* 0x000fe200078e0205 */
[----:B------:R0:W-:Y:S01]  /*5940*/  STL [R1+0x8c], R6 ;  /* 0x00008c0601007387 */ /* 0x0001e20000100800 */
[----:B------:R-:W-:Y:S01]  /*5950*/  IMAD.MOV.U32 R7, RZ, RZ, R4 ;  /* 0x000000ffff077224 */ /* 0x000fe200078e0004 */
[C---:B------:R-:W-:Y:S01]  /*5960*/  IADD3 R2, R3.reuse, 0xa8, RZ ;  /* 0x000000a803027810 */ /* 0x040fe20007ffe0ff */
[--C-:B------:R-:W-:Y:S01]  /*5970*/  @!P2 IMAD.IADD R10, R10, 0x1, -R22.reuse ;  /* 0x000000010a0aa824 */ /* 0x100fe200078e0a16 */
[----:B------:R-:W-:Y:S01]  /*5980*/  ISETP.GT.U32.AND P2, PT, R22, R11, PT ;  /* 0x0000000b1600720c */ /* 0x000fe20003f44070 */
[----:B------:R-:W-:Y:S01]  /*5990*/  @!P3 IMAD.IADD R12, R12, 0x1, -R22 ;  /* 0x000000010c0cb824 */ /* 0x000fe200078e0a16 */
[C---:B------:R-:W-:Y:S01]  /*59a0*/  ISETP.GT.U32.AND P3, PT, R22.reuse, R5, PT ;  /* 0x000000051600720c */ /* 0x040fe20003f64070 */
[----:B------:R-:W-:Y:S01]  /*59b0*/  @!P0 IMAD.MOV R7, RZ, RZ, -R7 ;  /* 0x000000ffff078224 */ /* 0x000fe200078e0a07 */
[----:B------:R-:W-:Y:S01]  /*59c0*/  ISETP.GT.U32.AND P0, PT, R22, R10, PT ;  /* 0x0000000a1600720c */ /* 0x000fe20003f04070 */
[----:B------:R-:W-:Y:S01]  /*59d0*/  @!P1 IMAD.MOV R13, RZ, RZ, -R13 ;  /* 0x000000ffff0d9224 */ /* 0x000fe200078e0a0d */
[C---:B0-----:R-:W-:Y:S01]  /*59e0*/  IADD3 R6, R3.reuse, 0xac, RZ ;  /* 0x000000ac03067810 */ /* 0x041fe20007ffe0ff */
[----:B------:R-:W-:Y:S01]  /*59f0*/  IMAD.MOV.U32 R17, RZ, RZ, R12 ;  /* 0x000000ffff117224 */ /* 0x000fe200078e000c */
[----:B------:R-:W-:Y:S01]  /*5a00*/  IABS R14, R2 ;  /* 0x00000002000e7213 */ /* 0x000fe20000000000 */
[----:B------:R0:W-:Y:S01]  /*5a10*/  STL [R1+0x78], R7 ;  /* 0x0000780701007387 */ /* 0x0001e20000100800 */
[----:B------:R-:W-:Y:S01]  /*5a20*/  IABS R8, R6 ;  /* 0x0000000600087213 */ /* 0x000fe20000000000 */
[----:B------:R-:W-:Y:S01]  /*5a30*/  @!P5 IMAD.MOV R17, RZ, RZ, -R17 ;  /* 0x000000ffff11d224 */ /* 0x000fe200078e0a11 */
[----:B------:R-:W-:Y:S01]  /*5a40*/  IADD3 R0, R3, 0xa4, RZ ;  /* 0x000000a403007810 */ /* 0x000fe20007ffe0ff */
[----:B------:R-:W-:Y:S01]  /*5a50*/  @!P2 IMAD.IADD R11, R11, 0x1, -R22 ;  /* 0x000000010b0ba824 */ /* 0x000fe200078e0a16 */
[----:B------:R-:W-:Y:S01]  /*5a60*/  STL [R1+0x70], R13 ;  /* 0x0000700d01007387 */ /* 0x000fe20000100800 */
[----:B------:R-:W-:-:S03]  /*5a70*/  IMAD.HI.U32 R4, R24, R8, RZ ;  /* 0x0000000818047227 */ /* 0x000fc600078e00ff */
[----:B------:R-:W-:Y:S01]  /*5a80*/  STL [R1+0x6c], R17 ;  /* 0x00006c1101007387 */ /* 0x000fe20000100800 */
[----:B------:R-:W-:Y:S01]  /*5a90*/  IMAD.MOV R4, RZ, RZ, -R4 ;  /* 0x000000ffff047224 */ /* 0x000fe200078e0a04 */
[----:B0-----:R-:W-:Y:S01]  /*5aa0*/  IABS R7, R0 ;  /* 0x0000000000077213 */ /* 0x001fe20000000000 */
[----:B------:R-:W-:Y:S01]  /*5ab0*/  @!P3 IMAD.IADD R5, R5, 0x1, -R22 ;  /* 0x000000010505b824 */ /* 0x000fe200078e0a16 */
[----:B------:R-:W-:Y:S01]  /*5ac0*/  ISETP.GE.AND P3, PT, R6, RZ, PT ;  /* 0x000000ff0600720c */ /* 0x000fe20003f66270 */
[----:B------:R-:W-:Y:S01]  /*5ad0*/  IMAD R8, R22, R4, R8 ;  /* 0x0000000416087224 */ /* 0x000fe200078e0208 */
[----:B------:R-:W-:Y:S01]  /*5ae0*/  IADD3 R4, R3, 0xa0, RZ ;  /* 0x000000a003047810 */ /* 0x000fe20007ffe0ff */
[----:B------:R-:W-:Y:S01]  /*5af0*/  IMAD.HI.U32 R15, R24, R14, RZ ;  /* 0x0000000e180f7227 */ /* 0x000fe200078e00ff */
[C---:B------:R-:W-:Y:S02]  /*5b00*/  ISETP.GT.U32.AND P1, PT, R22.reuse, R5, PT ;  /* 0x000000051600720c */ /* 0x040fe40003f24070 */
[----:B------:R-:W-:Y:S01]  /*5b10*/  ISETP.GT.U32.AND P2, PT, R22, R8, PT ;  /* 0x000000081600720c */ /* 0x000fe20003f44070 */
[----:B------:R-:W-:Y:S01]  /*5b20*/  @!P0 IMAD.IADD R10, R10, 0x1, -R22 ;  /* 0x000000010a0a8824 */ /* 0x000fe200078e0a16 */
[----:B------:R-:W-:Y:S01]  /*5b30*/  ISETP.GE.AND P0, PT, R9, RZ, PT ;  /* 0x000000ff0900720c */ /* 0x000fe20003f06270 */
[----:B------:R-:W-:Y:S01]  /*5b40*/  IMAD.MOV R15, RZ, RZ, -R15 ;  /* 0x000000ffff0f7224 */ /* 0x000fe200078e0a0f */
[----:B------:R-:W-:Y:S01]  /*5b50*/  IABS R16, R4 ;  /* 0x0000000400107213 */ /* 0x000fe20000000000 */
[----:B------:R-:W-:-:S04]  /*5b60*/  IMAD.HI.U32 R9, R24, R7, RZ ;  /* 0x0000000718097227 */ /* 0x000fc800078e00ff */
[----:B------:R-:W-:Y:S02]  /*5b70*/  IMAD.MOV.U32 R12, RZ, RZ, R11 ;  /* 0x000000ffff0c7224 */ /* 0x000fe400078e000b */
[----:B------:R-:W-:Y:S02]  /*5b80*/  IMAD R6, R22, R15, R14 ;  /* 0x0000000f16067224 */ /* 0x000fe400078e020e */
[----:B------:R-:W-:Y:S02]  /*5b90*/  IMAD.MOV R9, RZ, RZ, -R9 ;  /* 0x000000ffff097224 */ /* 0x000fe400078e0a09 */
[----:B------:R-:W-:Y:S01]  /*5ba0*/  @!P6 IMAD.MOV R12, RZ, RZ, -R12 ;  /* 0x000000ffff0ce224 */ /* 0x000fe200078e0a0c */
[----:B------:R-:W-:Y:S01]  /*5bb0*/  ISETP.GE.AND P6, PT, R2, RZ, PT ;  /* 0x000000ff0200720c */ /* 0x000fe20003fc6270 */
[--C-:B------:R-:W-:Y:S01]  /*5bc0*/  @!P2 IMAD.IADD R8, R8, 0x1, -R22.reuse ;  /* 0x000000010808a824 */ /* 0x100fe200078e0a16 */
[C---:B------:R-:W-:Y:S01]  /*5bd0*/  ISETP.GT.U32.AND P2, PT, R22.reuse, R6, PT ;  /* 0x000000061600720c */ /* 0x040fe20003f44070 */
[C---:B------:R-:W-:Y:S01]  /*5be0*/  IMAD R2, R22.reuse, R9, R7 ;  /* 0x0000000916027224 */ /* 0x040fe200078e0207 */
[----:B------:R-:W-:Y:S01]  /*5bf0*/  STL [R1+0x5c], R12 ;  /* 0x00005c0c01007387 */ /* 0x000fe20000100800 */
[----:B------:R-:W-:Y:S01]  /*5c00*/  @!P1 IMAD.IADD R5, R5, 0x1, -R22 ;  /* 0x0000000105059824 */ /* 0x000fe200078e0a16 */
[C---:B------:R-:W-:Y:S01]  /*5c10*/  ISETP.GT.U32.AND P5, PT, R22.reuse, R8, PT ;  /* 0x000000081600720c */ /* 0x040fe20003fa4070 */
[----:B------:R-:W-:Y:S01]  /*5c20*/  IMAD.MOV.U32 R11, RZ, RZ, R10 ;  /* 0x000000ffff0b7224 */ /* 0x000fe200078e000a */
[----:B------:R-:W-:Y:S01]  /*5c30*/  ISETP.GT.U32.AND P1, PT, R22, R2, PT ;  /* 0x000000021600720c */ /* 0x000fe20003f24070 */
[----:B------:R-:W-:Y:S01]  /*5c40*/  IMAD.HI.U32 R10, R24, R16, RZ ;  /* 0x00000010180a7227 */ /* 0x000fe200078e00ff */
[----:B------:R-:W-:-:S03]  /*5c50*/  IADD3 R7, R3, 0x94, RZ ;  /* 0x0000009403077810 */ /* 0x000fc60007ffe0ff */
[----:B------:R-:W-:Y:S01]  /*5c60*/  @!P4 IMAD.MOV R11, RZ, RZ, -R11 ;  /* 0x000000ffff0bc224 */ /* 0x000fe200078e0a0b */
[----:B------:R-:W-:Y:S01]  /*5c70*/  ISETP.GE.AND P4, PT, R0, RZ, PT ;  /* 0x000000ff0000720c */ /* 0x000fe20003f86270 */
[----:B------:R-:W-:Y:S01]  /*5c80*/  @!P2 IMAD.IADD R6, R6, 0x1, -R22 ;  /* 0x000000010606a824 */ /* 0x000fe200078e0a16 */
[----:B------:R-:W-:Y:S01]  /*5c90*/  IADD3 R0, R3, 0x9c, RZ ;  /* 0x0000009c03007810 */ /* 0x000fe20007ffe0ff */
[----:B------:R-:W-:Y:S01]  /*5ca0*/  IMAD.MOV.U32 R9, RZ, RZ, R5 ;  /* 0x000000ffff097224 */ /* 0x000fe200078e0005 */
[----:B------:R0:W-:Y:S01]  /*5cb0*/  STL [R1+0x58], R11 ;  /* 0x0000580b01007387 */ /* 0x0001e20000100800 */
[----:B------:R-:W-:Y:S01]  /*5cc0*/  IMAD.MOV R10, RZ, RZ, -R10 ;  /* 0x000000ffff0a7224 */ /* 0x000fe200078e0a0a */
[----:B------:R-:W-:Y:S01]  /*5cd0*/  IABS R15, R0 ;  /* 0x00000000000f7213 */ /* 0x000fe20000000000 */
[--C-:B------:R-:W-:Y:S01]  /*5ce0*/  @!P1 IMAD.IADD R2, R2, 0x1, -R22.reuse ;  /* 0x0000000102029824 */ /* 0x100fe200078e0a16 */
[----:B------:R-:W-:Y:S01]  /*5cf0*/  ISETP.GT.U32.AND P1, PT, R22, R6, PT ;  /* 0x000000061600720c */ /* 0x000fe20003f24070 */
[----:B------:R-:W-:Y:S01]  /*5d00*/  @!P5 IMAD.IADD R8, R8, 0x1, -R22 ;  /* 0x000000010808d824 */ /* 0x000fe200078e0a16 */
[----:B------:R-:W-:Y:S01]  /*5d10*/  ISETP.GE.AND P5, PT, R4, RZ, PT ;  /* 0x000000ff0400720c */ /* 0x000fe20003fa6270 */
[----:B------:R-:W-:Y:S01]  /*5d20*/  IMAD.HI.U32 R5, R24, R15, RZ ;  /* 0x0000000f18057227 */ /* 0x000fe200078e00ff */
[----:B------:R-:W-:-:S02]  /*5d30*/  ISETP.GE.AND P2, PT, R0, RZ, PT ;  /* 0x000000ff0000720c */ /* 0x000fc40003f46270 */
[C---:B------:R-:W-:Y:S01]  /*5d40*/  IADD3 R4, R3.reuse, 0x98, RZ ;  /* 0x0000009803047810 */ /* 0x040fe20007ffe0ff */
[C---:B------:R-:W-:Y:S01]  /*5d50*/  IMAD R16, R22.reuse, R10, R16 ;  /* 0x0000000a16107224 */ /* 0x040fe200078e0210 */
[----:B------:R-:W-:Y:S01]  /*5d60*/  IADD3 R0, R3, 0x90, RZ ;  /* 0x0000009003007810 */ /* 0x000fe20007ffe0ff */
[----:B------:R-:W-:Y:S01]  /*5d70*/  IMAD.MOV R5, RZ, RZ, -R5 ;  /* 0x000000ffff057224 */ /* 0x000fe200078e0a05 */
[----:B0-----:R-:W-:Y:S01]  /*5d80*/  IABS R11, R7 ;  /* 0x00000007000b7213 */ /* 0x001fe20000000000 */
[----:B------:R-:W-:Y:S01]  /*5d90*/  @!P3 IMAD.MOV R8, RZ, RZ, -R8 ;  /* 0x000000ffff08b224 */ /* 0x000fe200078e0a08 */
[C---:B------:R-:W-:Y:S01]  /*5da0*/  ISETP.GT.U32.AND P3, PT, R22.reuse, R16, PT ;  /* 0x000000101600720c */ /* 0x040fe20003f64070 */
[----:B------:R-:W-:Y:S01]  /*5db0*/  IMAD R15, R22, R5, R15 ;  /* 0x00000005160f7224 */ /* 0x000fe200078e020f */
[----:B------:R-:W-:Y:S01]  /*5dc0*/  IABS R14, R4 ;  /* 0x00000004000e7213 */ /* 0x000fe20000000000 */
[----:B------:R-:W-:Y:S01]  /*5dd0*/  @!P1 IMAD.IADD R6, R6, 0x1, -R22 ;  /* 0x0000000106069824 */ /* 0x000fe200078e0a16 */
[----:B------:R-:W-:Y:S01]  /*5de0*/  IABS R13, R0 ;  /* 0x00000000000d7213 */ /* 0x000fe20000000000 */
[----:B------:R-:W-:Y:S01]  /*5df0*/  @!P0 IMAD.MOV R9, RZ, RZ, -R9 ;  /* 0x000000ffff098224 */ /* 0x000fe200078e0a09 */
[----:B------:R-:W-:Y:S01]  /*5e00*/  ISETP.GT.U32.AND P1, PT, R22, R15, PT ;  /* 0x0000000f1600720c */ /* 0x000fe20003f24070 */
[----:B------:R-:W-:Y:S01]  /*5e10*/  IMAD.HI.U32 R5, R24, R11, RZ ;  /* 0x0000000b18057227 */ /* 0x000fe200078e00ff */
[----:B------:R-:W-:-:S02]  /*5e20*/  ISETP.GT.U32.AND P0, PT, R22, R2, PT ;  /* 0x000000021600720c */ /* 0x000fc40003f04070 */
[----:B------:R0:W-:Y:S01]  /*5e30*/  STL [R1+0x54], R9 ;  /* 0x0000540901007387 */ /* 0x0001e20000100800 */
[----:B------:R-:W-:Y:S01]  /*5e40*/  IMAD.MOV R5, RZ, RZ, -R5 ;  /* 0x000000ffff057224 */ /* 0x000fe200078e0a05 */
[C---:B------:R-:W-:Y:S01]  /*5e50*/  IADD3 R12, R3.reuse, 0x84, RZ ;  /* 0x00000084030c7810 */ /* 0x040fe20007ffe0ff */
[--C-:B------:R-:W-:Y:S01]  /*5e60*/  @!P3 IMAD.IADD R16, R16, 0x1, -R22.reuse ;  /* 0x000000011010b824 */ /* 0x100fe200078e0a16 */
[----:B------:R1:W-:Y:S01]  /*5e70*/  STL [R1+0x50], R8 ;  /* 0x0000500801007387 */ /* 0x0003e20000100800 */
[----:B------:R-:W-:Y:S01]  /*5e80*/  IMAD R11, R22, R5, R11 ;  /* 0x00000005160b7224 */ /* 0x000fe200078e020b */
[----:B------:R-:W-:Y:S02]  /*5e90*/  IADD3 R5, R3, 0x8c, RZ ;  /* 0x0000008c03057810 */ /* 0x000fe40007ffe0ff */
[----:B------:R-:W-:Y:S01]  /*5ea0*/  ISETP.GE.AND P3, PT, R7, RZ, PT ;  /* 0x000000ff0700720c */ /* 0x000fe20003f66270 */
[----:B------:R-:W-:Y:S02]  /*5eb0*/  @!P1 IMAD.IADD R15, R15, 0x1, -R22 ;  /* 0x000000010f0f9824 */ /* 0x000fe400078e0a16 */
[----:B0-----:R-:W-:-:S02]  /*5ec0*/  IMAD.MOV.U32 R9, RZ, RZ, R6 ;  /* 0x000000ffff097224 */ /* 0x001fc400078e0006 */
[----:B------:R-:W-:Y:S01]  /*5ed0*/  @!P0 IMAD.IADD R2, R2, 0x1, -R22 ;  /* 0x0000000102028824 */ /* 0x000fe200078e0a16 */
[----:B------:R-:W-:Y:S01]  /*5ee0*/  ISETP.GE.AND P0, PT, R4, RZ, PT ;  /* 0x000000ff0400720c */ /* 0x000fe20003f06270 */
[----:B------:R-:W-:Y:S01]  /*5ef0*/  @!P6 IMAD.MOV R9, RZ, RZ, -R9 ;  /* 0x000000ffff09e224 */ /* 0x000fe200078e0a09 */
[----:B------:R-:W-:Y:S01]  /*5f00*/  ISETP.GT.U32.AND P6, PT, R22, R16, PT ;  /* 0x000000101600720c */ /* 0x000fe20003fc4070 */
[----:B-1----:R-:W-:Y:S01]  /*5f10*/  IMAD.HI.U32 R8, R24, R14, RZ ;  /* 0x0000000e18087227 */ /* 0x002fe200078e00ff */
[----:B------:R-:W-:Y:S02]  /*5f20*/  ISETP.GT.U32.AND P1, PT, R22, R15, PT ;  /* 0x0000000f1600720c */ /* 0x000fe40003f24070 */
[----:B------:R0:W-:Y:S01]  /*5f30*/  STL [R1+0x4c], R9 ;  /* 0x00004c0901007387 */ /* 0x0001e20000100800 */
[----:B------:R-:W-:-:S04]  /*5f40*/  IMAD.HI.U32 R4, R24, R13, RZ ;  /* 0x0000000d18047227 */ /* 0x000fc800078e00ff */
[----:B------:R-:W-:Y:S02]  /*5f50*/  IMAD.MOV R8, RZ, RZ, -R8 ;  /* 0x000000ffff087224 */ /* 0x000fe400078e0a08 */
[----:B------:R-:W-:Y:S02]  /*5f60*/  IMAD.MOV R4, RZ, RZ, -R4 ;  /* 0x000000ffff047224 */ /* 0x000fe400078e0a04 */
[C---:B------:R-:W-:Y:S01]  /*5f70*/  IMAD R14, R22.reuse, R8, R14 ;  /* 0x00000008160e7224 */ /* 0x040fe200078e020e */
[----:B0-----:R-:W-:Y:S01]  /*5f80*/  IABS R9, R12 ;  /* 0x0000000c00097213 */ /* 0x001fe20000000000 */
[----:B------:R-:W-:Y:S01]  /*5f90*/  IMAD R13, R22, R4, R13 ;  /* 0x00000004160d7224 */ /* 0x000fe200078e020d */
[----:B------:R-:W-:Y:S01]  /*5fa0*/  IADD3 R4, R3, 0x88, RZ ;  /* 0x0000008803047810 */ /* 0x000fe20007ffe0ff */
[----:B------:R-:W-:Y:S01]  /*5fb0*/  @!P6 IMAD.IADD R16, R16, 0x1, -R22 ;  /* 0x000000011010e824 */ /* 0x000fe200078e0a16 */
[C---:B------:R-:W-:Y:S01]  /*5fc0*/  ISETP.GT.U32.AND P6, PT, R22.reuse, R11, PT ;  /* 0x0000000b1600720c */ /* 0x040fe20003fc4070 */
[----:B------:R-:W-:Y:S01]  /*5fd0*/  @!P4 IMAD.MOV R2, RZ, RZ, -R2 ;  /* 0x000000ffff02c224 */ /* 0x000fe200078e0a02 */
[C---:B------:R-:W-:Y:S01]  /*5fe0*/  ISETP.GT.U32.AND P4, PT, R22.reuse, R14, PT ;  /* 0x0000000e1600720c */ /* 0x040fe20003f84070 */
[----:B------:R-:W-:Y:S01]  /*5ff0*/  @!P1 IMAD.IADD R15, R15, 0x1, -R22 ;  /* 0x000000010f0f9824 */ /* 0x000fe200078e0a16 */
[----:B------:R-:W-:Y:S01]  /*6000*/  ISETP.GT.U32.AND P1, PT, R22, R13, PT ;  /* 0x0000000d1600720c */ /* 0x000fe20003f24070 */
[----:B------:R-:W-:Y:S01]  /*6010*/  IMAD.MOV.U32 R18, RZ, RZ, R16 ;  /* 0x000000ffff127224 */ /* 0x000fe200078e0010 */
[----:B------:R-:W-:Y:S01]  /*6020*/  IABS R6, R4 ;  /* 0x0000000400067213 */ /* 0x000fe20000000000 */
[----:B------:R0:W-:Y:S01]  /*6030*/  STL [R1+0x48], R2 ;  /* 0x0000480201007387 */ /* 0x0001e20000100800 */
[----:B------:R-:W-:Y:S01]  /*6040*/  IABS R8, R5 ;  /* 0x0000000500087213 */ /* 0x000fe20000000000 */
[----:B------:R-:W-:-:S02]  /*6050*/  @!P5 IMAD.MOV R18, RZ, RZ, -R18 ;  /* 0x000000ffff12d224 */ /* 0x000fc400078e0a12 */
[----:B------:R-:W-:Y:S02]  /*6060*/  IMAD.MOV.U32 R17, RZ, RZ, R15 ;  /* 0x000000ffff117224 */ /* 0x000fe400078e000f */
[--C-:B------:R-:W-:Y:S01]  /*6070*/  @!P6 IMAD.IADD R11, R11, 0x1, -R22.reuse ;  /* 0x000000010b0be824 */ /* 0x100fe200078e0a16 */
[----:B------:R1:W-:Y:S01]  /*6080*/  STL [R1+0x44], R18 ;  /* 0x0000441201007387 */ /* 0x0003e20000100800 */
[--C-:B------:R-:W-:Y:S01]  /*6090*/  @!P4 IMAD.IADD R14, R14, 0x1, -R22.reuse ;  /* 0x000000010e0ec824 */ /* 0x100fe200078e0a16 */
[----:B------:R-:W-:Y:S01]  /*60a0*/  ISETP.GE.AND P4, PT, R0, RZ, PT ;  /* 0x000000ff0000720c */ /* 0x000fe20003f86270 */
[----:B------:R-:W-:Y:S01]  /*60b0*/  @!P1 IMAD.IADD R13, R13, 0x1, -R22 ;  /* 0x000000010d0d9824 */ /* 0x000fe200078e0a16 */
[C---:B------:R-:W-:Y:S01]  /*60c0*/  ISETP.GT.U32.AND P1, PT, R22.reuse, R11, PT ;  /* 0x0000000b1600720c */ /* 0x040fe20003f24070 */
[----:B------:R-:W-:Y:S01]  /*60d0*/  IMAD.MOV.U32 R0, RZ, RZ, R9 ;  /* 0x000000ffff007224 */ /* 0x000fe200078e0009 */
[----:B------:R-:W-:Y:S01]  /*60e0*/  ISETP.GT.U32.AND P6, PT, R22, R14, PT ;  /* 0x0000000e1600720c */ /* 0x000fe20003fc4070 */
[----:B------:R-:W-:Y:S01]  /*60f0*/  IMAD.HI.U32 R9, R24, R6, RZ ;  /* 0x0000000618097227 */ /* 0x000fe200078e00ff */
[----:B------:R-:W-:-:S02]  /*6100*/  ISETP.GT.U32.AND P5, PT, R22, R13, PT ;  /* 0x0000000d1600720c */ /* 0x000fc40003fa4070 */
[C---:B0-----:R-:W-:Y:S01]  /*6110*/  IADD3 R2, R3.reuse, 0x80, RZ ;  /* 0x0000008003027810 */ /* 0x041fe20007ffe0ff */
[----:B------:R-:W-:Y:S01]  /*6120*/  IMAD.HI.U32 R10, R24, R8, RZ ;  /* 0x00000008180a7227 */ /* 0x000fe200078e00ff */
[C---:B-1----:R-:W-:Y:S02]  /*6130*/  IADD3 R18, R3.reuse, 0x3c, RZ ;  /* 0x0000003c03127810 */ /* 0x042fe40007ffe0ff */
[----:B------:R-:W-:Y:S01]  /*6140*/  IABS R7, R2 ;  /* 0x0000000200077213 */ /* 0x000fe20000000000 */
[----:B------:R-:W-:Y:S02]  /*6150*/  IMAD.MOV R9, RZ, RZ, -R9 ;  /* 0x000000ffff097224 */ /* 0x000fe400078e0a09 */
[----:B------:R-:W-:Y:S02]  /*6160*/  IMAD.MOV R10, RZ, RZ, -R10 ;  /* 0x000000ffff0a7224 */ /* 0x000fe400078e0a0a */
[C---:B------:R-:W-:Y:S01]  /*6170*/  IMAD R6, R22.reuse, R9, R6 ;  /* 0x0000000916067224 */ /* 0x040fe200078e0206 */
[----:B------:R-:W-:Y:S01]  /*6180*/  IADD3 R9, R3, 0x7c, RZ ;  /* 0x0000007c03097810 */ /* 0x000fe20007ffe0ff */
[----:B------:R-:W-:-:S02]  /*6190*/  IMAD R8, R22, R10, R8 ;  /* 0x0000000a16087224 */ /* 0x000fc400078e0208 */
[--C-:B------:R-:W-:Y:S01]  /*61a0*/  @!P1 IMAD.IADD R11, R11, 0x1, -R22.reuse ;  /* 0x000000010b0b9824 */ /* 0x100fe200078e0a16 */
[----:B------:R-:W-:Y:S01]  /*61b0*/  ISETP.GT.U32.AND P1, PT, R22, R6, PT ;  /* 0x000000061600720c */ /* 0x000fe20003f24070 */
[----:B------:R-:W-:Y:S01]  /*61c0*/  @!P6 IMAD.IADD R14, R14, 0x1, -R22 ;  /* 0x000000010e0ee824 */ /* 0x000fe200078e0a16 */
[----:B------:R-:W-:Y:S01]  /*61d0*/  ISETP.GT.U32.AND P6, PT, R22, R8, PT ;  /* 0x000000081600720c */ /* 0x000fe20003fc4070 */
[----:B------:R-:W-:-:S04]  /*61e0*/  IMAD.HI.U32 R10, R24, R0, RZ ;  /* 0x00000000180a7227 */ /* 0x000fc800078e00ff */
[----:B------:R-:W-:Y:S01]  /*61f0*/  @!P2 IMAD.MOV R17, RZ, RZ, -R17 ;  /* 0x000000ffff11a224 */ /* 0x000fe200078e0a11 */
[----:B------:R-:W-:Y:S01]  /*6200*/  ISETP.GE.AND P2, PT, R5, RZ, PT ;  /* 0x000000ff0500720c */ /* 0x000fe20003f46270 */
[----:B------:R-:W-:-:S03]  /*6210*/  IMAD.HI.U32 R5, R24, R7, RZ ;  /* 0x0000000718057227 */ /* 0x000fc600078e00ff */
[----:B------:R-:W-:Y:S01]  /*6220*/  STL [R1+0x40], R17 ;  /* 0x0000401101007387 */ /* 0x000fe20000100800 */
[----:B------:R-:W-:Y:S02]  /*6230*/  IMAD.MOV R10, RZ, RZ, -R10 ;  /* 0x000000ffff0a7224 */ /* 0x000fe400078e0a0a */
[----:B------:R-:W-:Y:S01]  /*6240*/  @!P5 IMAD.IADD R13, R13, 0x1, -R22 ;  /* 0x000000010d0dd824 */ /* 0x000fe200078e0a16 */
[----:B------:R-:W-:Y:S01]  /*6250*/  ISETP.GE.AND P5, PT, R4, RZ, PT ;  /* 0x000000ff0400720c */ /* 0x000fe20003fa6270 */
[----:B------:R-:W-:Y:S01]  /*6260*/  IMAD.MOV R5, RZ, RZ, -R5 ;  /* 0x000000ffff057224 */ /* 0x000fe200078e0a05 */
[----:B------:R-:W-:Y:S01]  /*6270*/  IADD3 R4, R3, 0x78, RZ ;  /* 0x0000007803047810 */ /* 0x000fe20007ffe0ff */
[----:B------:R-:W-:Y:S01]  /*6280*/  IMAD R0, R22, R10, R0 ;  /* 0x0000000a16007224 */ /* 0x000fe200078e0200 */
[----:B------:R-:W-:Y:S01]  /*6290*/  IABS R10, R9 ;  /* 0x00000009000a7213 */ /* 0x000fe20000000000 */
[----:B------:R-:W-:Y:S02]  /*62a0*/  IMAD.MOV.U32 R15, RZ, RZ, R14 ;  /* 0x000000ffff0f7224 */ /* 0x000fe400078e000e */
[----:B------:R-:W-:-:S02]  /*62b0*/  @!P1 IMAD.IADD R6, R6, 0x1, -R22 ;  /* 0x0000000106069824 */ /* 0x000fc400078e0a16 */
[----:B------:R-:W-:Y:S01]  /*62c0*/  IMAD R7, R22, R5, R7 ;  /* 0x0000000516077224 */ /* 0x000fe200078e0207 */
[----:B------:R-:W-:Y:S01]  /*62d0*/  IABS R5, R4 ;  /* 0x0000000400057213 */ /* 0x000fe20000000000 */
[----:B------:R-:W-:Y:S01]  /*62e0*/  @!P6 IMAD.IADD R8, R8, 0x1, -R22 ;  /* 0x000000010808e824 */ /* 0x000fe200078e0a16 */
[C---:B------:R-:W-:Y:S01]  /*62f0*/  ISETP.GT.U32.AND P6, PT, R22.reuse, R0, PT ;  /* 0x000000001600720c */ /* 0x040fe20003fc4070 */
[----:B------:R-:W-:Y:S01]  /*6300*/  @!P0 IMAD.MOV R15, RZ, RZ, -R15 ;  /* 0x000000ffff0f8224 */ /* 0x000fe200078e0a0f */
[C---:B------:R-:W-:Y:S01]  /*6310*/  ISETP.GT.U32.AND P0, PT, R22.reuse, R6, PT ;  /* 0x000000061600720c */ /* 0x040fe20003f04070 */
[----:B------:R-:W-:Y:S01]  /*6320*/  IMAD.MOV.U32 R14, RZ, RZ, R11 ;  /* 0x000000ffff0e7224 */ /* 0x000fe200078e000b */
[----:B------:R-:W-:Y:S01]  /*6330*/  ISETP.GT.U32.AND P1, PT, R22, R8, PT ;  /* 0x000000081600720c */ /* 0x000fe20003f24070 */
[----:B------:R-:W-:Y:S01]  /*6340*/  @!P4 IMAD.MOV R13, RZ, RZ, -R13 ;  /* 0x000000ffff0dc224 */ /* 0x000fe200078e0a0d */
[----:B------:R-:W-:Y:S01]  /*6350*/  ISETP.GE.AND P4, PT, R12, RZ, PT ;  /* 0x000000ff0c00720c */ /* 0x000fe20003f86270 */
[----:B------:R-:W-:Y:S01]  /*6360*/  IMAD.HI.U32 R12, R24, R5, RZ ;  /* 0x00000005180c7227 */ /* 0x000fe200078e00ff */
[----:B------:R-:W-:Y:S03]  /*6370*/  STL [R1+0x3c], R15 ;  /* 0x00003c0f01007387 */ /* 0x000fe60000100800 */
[----:B------:R-:W-:Y:S01]  /*6380*/  @!P3 IMAD.MOV R14, RZ, RZ, -R14 ;  /* 0x000000ffff0eb224 */ /* 0x000fe200078e0a0e */
[----:B------:R-:W-:Y:S01]  /*6390*/  ISETP.GT.U32.AND P3, PT, R22, R7, PT ;  /* 0x000000071600720c */ /* 0x000fe20003f64070 */
[----:B------:R-:W-:-:S02]  /*63a0*/  IMAD.MOV R12, RZ, RZ, -R12 ;  /* 0x000000ffff0c7224 */ /* 0x000fc400078e0a0c */
[--C-:B------:R-:W-:Y:S01]  /*63b0*/  @!P6 IMAD.IADD R0, R0, 0x1, -R22.reuse ;  /* 0x000000010000e824 */ /* 0x100fe200078e0a16 */
[----:B------:R-:W-:Y:S01]  /*63c0*/  STL [R1+0x38], R14 ;  /* 0x0000380e01007387 */ /* 0x000fe20000100800 */
[----:B------:R-:W-:Y:S01]  /*63d0*/  @!P0 IMAD.IADD R6, R6, 0x1, -R22 ;  /* 0x0000000106068824 */ /* 0x000fe200078e0a16 */
[----:B------:R-:W-:Y:S01]  /*63e0*/  ISETP.GE.AND P0, PT, R9, RZ, PT ;  /* 0x000000ff0900720c */ /* 0x000fe20003f06270 */
[C---:B------:R-:W-:Y:S01]  /*63f0*/  IMAD R5, R22.reuse, R12, R5 ;  /* 0x0000000c16057224 */ /* 0x040fe200078e0205 */
[----:B------:R-:W-:Y:S01]  /*6400*/  ISETP.GT.U32.AND P6, PT, R22, R0, PT ;  /* 0x000000001600720c */ /* 0x000fe20003fc4070 */
[----:B------:R-:W-:Y:S01]  /*6410*/  @!P5 IMAD.MOV R6, RZ, RZ, -R6 ;  /* 0x000000ffff06d224 */ /* 0x000fe200078e0a06 */
[----:B------:R0:W-:Y:S01]  /*6420*/  STL [R1+0x34], R13 ;  /* 0x0000340d01007387 */ /* 0x0001e20000100800 */
[----:B------:R-:W-:Y:S01]  /*6430*/  IMAD.HI.U32 R11, R24, R10, RZ ;  /* 0x0000000a180b7227 */ /* 0x000fe200078e00ff */
[----:B------:R-:W-:-:S03]  /*6440*/  ISETP.GT.U32.AND P5, PT, R22, R5, PT ;  /* 0x000000051600720c */ /* 0x000fc60003fa4070 */
[--C-:B------:R-:W-:Y:S02]  /*6450*/  @!P3 IMAD.IADD R7, R7, 0x1, -R22.reuse ;  /* 0x000000010707b824 */ /* 0x100fe400078e0a16 */
[----:B------:R-:W-:Y:S02]  /*6460*/  IMAD.MOV R11, RZ, RZ, -R11 ;  /* 0x000000ffff0b7224 */ /* 0x000fe400078e0a0b */
[--C-:B------:R-:W-:Y:S01]  /*6470*/  @!P1 IMAD.IADD R8, R8, 0x1, -R22.reuse ;  /* 0x0000000108089824 */ /* 0x100fe200078e0a16 */
[----:B------:R-:W-:Y:S01]  /*6480*/  ISETP.GT.U32.AND P3, PT, R22, R7, PT ;  /* 0x000000071600720c */ /* 0x000fe20003f64070 */
[----:B------:R-:W-:Y:S01]  /*6490*/  @!P6 IMAD.IADD R0, R0, 0x1, -R22 ;  /* 0x000000010000e824 */ /* 0x000fe200078e0a16 */
[----:B------:R-:W-:Y:S01]  /*64a0*/  ISETP.GE.AND P1, PT, R2, RZ, PT ;  /* 0x000000ff0200720c */ /* 0x000fe20003f26270 */
[C---:B------:R-:W-:Y:S01]  /*64b0*/  IMAD R2, R22.reuse, R11, R10 ;  /* 0x0000000b16027224 */ /* 0x040fe200078e020a */
[----:B------:R-:W-:Y:S01]  /*64c0*/  IADD3 R11, R3, 0x70, RZ ;  /* 0x00000070030b7810 */ /* 0x000fe20007ffe0ff */
[----:B------:R-:W-:Y:S01]  /*64d0*/  @!P5 IMAD.IADD R5, R5, 0x1, -R22 ;  /* 0x000000010505d824 */ /* 0x000fe200078e0a16 */
[C---:B------:R-:W-:Y:S01]  /*64e0*/  IADD3 R10, R3.reuse, 0x54, RZ ;  /* 0x00000054030a7810 */ /* 0x040fe20007ffe0ff */
[----:B0-----:R-:W-:Y:S01]  /*64f0*/  IMAD.MOV.U32 R13, RZ, RZ, R8 ;  /* 0x000000ffff0d7224 */ /* 0x001fe200078e0008 */
[C---:B------:R-:W-:Y:S01]  /*6500*/  ISETP.GT.U32.AND P6, PT, R22.reuse, R2, PT ;  /* 0x000000021600720c */ /* 0x040fe20003fc4070 */
[----:B------:R-:W-:Y:S01]  /*6510*/  @!P4 IMAD.MOV R0, RZ, RZ, -R0 ;  /* 0x000000ffff00c224 */ /* 0x000fe200078e0a00 */
[----:B------:R-:W-:Y:S01]  /*6520*/  ISETP.GT.U32.AND P5, PT, R22, R5, PT ;  /* 0x000000051600720c */ /* 0x000fe20003fa4070 */
[----:B------:R-:W-:Y:S01]  /*6530*/  @!P2 IMAD.MOV R13, RZ, RZ, -R13 ;  /* 0x000000ffff0da224 */ /* 0x000fe200078e0a0d */
[----:B------:R-:W-:Y:S01]  /*6540*/  IADD3 R8, R3, 0x74, RZ ;  /* 0x0000007403087810 */ /* 0x000fe20007ffe0ff */
[----:B------:R-:W-:Y:S01]  /*6550*/  @!P3 IMAD.IADD R7, R7, 0x1, -R22 ;  /* 0x000000010707b824 */ /* 0x000fe200078e0a16 */
[----:B------:R-:W-:-:S02]  /*6560*/  ISETP.GE.AND P3, PT, R11, RZ, PT ;  /* 0x000000ff0b00720c */ /* 0x000fc40003f66270 */
[----:B------:R-:W-:Y:S01]  /*6570*/  IABS R11, R11 ;  /* 0x0000000b000b7213 */ /* 0x000fe20000000000 */
[----:B------:R-:W-:Y:S01]  /*6580*/  IMAD.MOV.U32 R9, RZ, RZ, R7 ;  /* 0x000000ffff097224 */ /* 0x000fe200078e0007 */
[----:B------:R-:W-:Y:S01]  /*6590*/  ISETP.GE.AND P2, PT, R4, RZ, PT ;  /* 0x000000ff0400720c */ /* 0x000fe20003f46270 */
[----:B------:R0:W-:Y:S01]  /*65a0*/  STL [R1+0x30], R13 ;  /* 0x0000300d01007387 */ /* 0x0001e20000100800 */
[----:B------:R-:W-:Y:S01]  /*65b0*/  IABS R4, R8 ;  /* 0x0000000800047213 */ /* 0x000fe20000000000 */
[--C-:B------:R-:W-:Y:S01]  /*65c0*/  @!P6 IMAD.IADD R2, R2, 0x1, -R22.reuse ;  /* 0x000000010202e824 */ /* 0x100fe200078e0a16 */
[----:B------:R-:W-:Y:S01]  /*65d0*/  ISETP.GE.AND P4, PT, R8, RZ, PT ;  /* 0x000000ff0800720c */ /* 0x000fe20003f86270 */
[----:B------:R-:W-:Y:S01]  /*65e0*/  IMAD.HI.U32 R7, R24, R11, RZ ;  /* 0x0000000b18077227 */ /* 0x000fe200078e00ff */
[----:B------:R1:W-:Y:S02]  /*65f0*/  STL [R1+0x28], R6 ;  /* 0x0000280601007387 */ /* 0x0003e40000100800 */
[C---:B------:R-:W-:Y:S01]  /*6600*/  ISETP.GT.U32.AND P6, PT, R22.reuse, R2, PT ;  /* 0x000000021600720c */ /* 0x040fe20003fc4070 */
[----:B------:R-:W-:Y:S01]  /*6610*/  IMAD.MOV R7, RZ, RZ, -R7 ;  /* 0x000000ffff077224 */ /* 0x000fe200078e0a07 */
[----:B------:R2:W-:Y:S01]  /*6620*/  STL [R1+0x24], R0 ;  /* 0x0000240001007387 */ /* 0x0005e20000100800 */
[----:B------:R-:W-:Y:S01]  /*6630*/  @!P5 IMAD.IADD R5, R5, 0x1, -R22 ;  /* 0x000000010505d824 */ /* 0x000fe200078e0a16 */
[----:B0-----:R-:W-:Y:S01]  /*6640*/  IADD3 R13, R3, 0x58, RZ ;  /* 0x00000058030d7810 */ /* 0x001fe20007ffe0ff */
[----:B------:R-:W-:-:S02]  /*6650*/  IMAD R11, R22, R7, R11 ;  /* 0x00000007160b7224 */ /* 0x000fc400078e020b */
[----:B------:R-:W-:Y:S02]  /*6660*/  IMAD.MOV.U32 R8, RZ, RZ, R5 ;  /* 0x000000ffff087224 */ /* 0x000fe400078e0005 */
[----:B-1----:R-:W-:Y:S01]  /*6670*/  IMAD.HI.U32 R6, R24, R4, RZ ;  /* 0x0000000418067227 */ /* 0x002fe200078e00ff */
[----:B--2---:R-:W-:-:S03]  /*6680*/  IADD3 R0, R3, 0x6c, RZ ;  /* 0x0000006c03007810 */ /* 0x004fc60007ffe0ff */
[----:B------:R-:W-:Y:S02]  /*6690*/  IMAD.MOV R6, RZ, RZ, -R6 ;  /* 0x000000ffff067224 */ /* 0x000fe400078e0a06 */
[----:B------:R-:W-:Y:S01]  /*66a0*/  @!P1 IMAD.MOV R9, RZ, RZ, -R9 ;  /* 0x000000ffff099224 */ /* 0x000fe200078e0a09 */
[----:B------:R-:W-:Y:S01]  /*66b0*/  IABS R12, R0 ;  /* 0x00000000000c7213 */ /* 0x000fe20000000000 */
[----:B------:R-:W-:Y:S01]  /*66c0*/  @!P2 IMAD.MOV R8, RZ, RZ, -R8 ;  /* 0x000000ffff08a224 */ /* 0x000fe200078e0a08 */
[----:B------:R-:W-:Y:S01]  /*66d0*/  ISETP.GE.AND P1, PT, R0, RZ, PT ;  /* 0x000000ff0000720c */ /* 0x000fe20003f26270 */
[C---:B------:R-:W-:Y:S01]  /*66e0*/  IMAD R0, R22.reuse, R6, R4 ;  /* 0x0000000616007224 */ /* 0x040fe200078e0204 */
[----:B------:R-:W-:Y:S01]  /*66f0*/  ISETP.GT.U32.AND P2, PT, R22, R11, PT ;  /* 0x0000000b1600720c */ /* 0x000fe20003f44070 */
[----:B------:R-:W-:Y:S01]  /*6700*/  @!P6 IMAD.IADD R2, R2, 0x1, -R22 ;  /* 0x000000010202e824 */ /* 0x000fe200078e0a16 */
[----:B------:R-:W-:Y:S01]  /*6710*/  IADD3 R6, R3, 0x68, RZ ;  /* 0x0000006803067810 */ /* 0x000fe20007ffe0ff */
[----:B------:R-:W-:Y:S01]  /*6720*/  IMAD.HI.U32 R4, R24, R12, RZ ;  /* 0x0000000c18047227 */ /* 0x000fe200078e00ff */
[----:B------:R-:W-:Y:S01]  /*6730*/  ISETP.GT.U32.AND P6, PT, R22, R0, PT ;  /* 0x000000001600720c */ /* 0x000fe20003fc4070 */
[----:B------:R0:W-:Y:S01]  /*6740*/  STL [R1+0x20], R9 ;  /* 0x0000200901007387 */ /* 0x0001e20000100800 */
[----:B------:R-:W-:Y:S01]  /*6750*/  IABS R29, R6 ;  /* 0x00000006001d7213 */ /* 0x000fe20000000000 */
[----:B------:R-:W-:Y:S01]  /*6760*/  IMAD.MOV R4, RZ, RZ, -R4 ;  /* 0x000000ffff047224 */ /* 0x000fe200078e0a04 */
[----:B------:R-:W-:-:S03]  /*6770*/  ISETP.GE.AND P5, PT, R6, RZ, PT ;  /* 0x000000ff0600720c */ /* 0x000fc60003fa6270 */
[----:B------:R-:W-:Y:S01]  /*6780*/  IMAD R12, R22, R4, R12 ;  /* 0x00000004160c7224 */ /* 0x000fe200078e020c */
[----:B------:R-:W-:Y:S01]  /*6790*/  IADD3 R4, R3, 0x60, RZ ;  /* 0x0000006003047810 */ /* 0x000fe20007ffe0ff */
[----:B------:R-:W-:Y:S02]  /*67a0*/  @!P2 IMAD.IADD R11, R11, 0x1, -R22 ;  /* 0x000000010b0ba824 */ /* 0x000fe400078e0a16 */
[----:B0-----:R-:W-:Y:S01]  /*67b0*/  IMAD.MOV.U32 R9, RZ, RZ, R2 ;  /* 0x000000ffff097224 */ /* 0x001fe200078e0002 */
[----:B------:R-:W-:Y:S01]  /*67c0*/  IABS R5, R4 ;  /* 0x0000000400057213 */ /* 0x000fe20000000000 */
[----:B------:R-:W-:Y:S01]  /*67d0*/  IMAD.HI.U32 R2, R24, R29, RZ ;  /* 0x0000001d18027227 */ /* 0x000fe200078e00ff */
[----:B------:R-:W-:-:S03]  /*67e0*/  ISETP.GT.U32.AND P2, PT, R22, R11, PT ;  /* 0x0000000b1600720c */ /* 0x000fc60003f44070 */
[----:B------:R-:W-:Y:S01]  /*67f0*/  @!P0 IMAD.MOV R9, RZ, RZ, -R9 ;  /* 0x000000ffff098224 */ /* 0x000fe200078e0a09 */
[----:B------:R-:W-:Y:S01]  /*6800*/  ISETP.GE.AND P0, PT, R28, RZ, PT ;  /* 0x000000ff1c00720c */ /* 0x000fe20003f06270 */
[----:B------:R-:W-:Y:S01]  /*6810*/  @!P6 IMAD.IADD R0, R0, 0x1, -R22 ;  /* 0x000000010000e824 */ /* 0x000fe200078e0a16 */
[----:B------:R-:W-:Y:S01]  /*6820*/  IABS R28, R28 ;  /* 0x0000001c001c7213 */ /* 0x000fe20000000000 */
[----:B------:R-:W-:Y:S01]  /*6830*/  IMAD.MOV R2, RZ, RZ, -R2 ;  /* 0x000000ffff027224 */ /* 0x000fe200078e0a02 */
[----:B------:R0:W-:Y:S01]  /*6840*/  STL [R1+0x1c], R9 ;  /* 0x00001c0901007387 */ /* 0x0001e20000100800 */
[----:B------:R-:W-:Y:S01]  /*6850*/  IMAD.HI.U32 R14, R24, R5, RZ ;  /* 0x00000005180e7227 */ /* 0x000fe200078e00ff */
[C---:B------:R-:W-:Y:S02]  /*6860*/  ISETP.GT.U32.AND P6, PT, R22.reuse, R0, PT ;  /* 0x000000001600720c */ /* 0x040fe40003fc4070 */
[----:B------:R1:W-:Y:S01]  /*6870*/  STL [R1+0xc], R8 ;  /* 0x00000c0801007387 */ /* 0x0003e20000100800 */
[----:B------:R-:W-:Y:S01]  /*6880*/  IMAD R29, R22, R2, R29 ;  /* 0x00000002161d7224 */ /* 0x000fe200078e021d */
[----:B------:R-:W-:Y:S01]  /*6890*/  IADD3 R2, R3, 0x5c, RZ ;  /* 0x0000005c03027810 */ /* 0x000fe20007ffe0ff */
[----:B------:R-:W-:-:S03]  /*68a0*/  IMAD.HI.U32 R7, R24, R28, RZ ;  /* 0x0000001c18077227 */ /* 0x000fc600078e00ff */
[----:B------:R-:W-:Y:S01]  /*68b0*/  IABS R6, R2 ;  /* 0x0000000200067213 */ /* 0x000fe20000000000 */
[----:B------:R-:W-:Y:S01]  /*68c0*/  IMAD.MOV R7, RZ, RZ, -R7 ;  /* 0x000000ffff077224 */ /* 0x000fe200078e0a07 */
[----:B0-----:R-:W-:Y:S01]  /*68d0*/  IABS R9, R10 ;  /* 0x0000000a00097213 */ /* 0x001fe20000000000 */
[----:B------:R-:W-:Y:S01]  /*68e0*/  @!P2 IMAD.IADD R11, R11, 0x1, -R22 ;  /* 0x000000010b0ba824 */ /* 0x000fe200078e0a16 */
[C---:B------:R-:W-:Y:S01]  /*68f0*/  ISETP.GT.U32.AND P2, PT, R22.reuse, R29, PT ;  /* 0x0000001d1600720c */ /* 0x040fe20003f44070 */
[----:B------:R-:W-:Y:S01]  /*6900*/  IMAD.MOV R14, RZ, RZ, -R14 ;  /* 0x000000ffff0e7224 */ /* 0x000fe200078e0a0e */
[----:B-1----:R-:W-:Y:S01]  /*6910*/  IABS R8, R13 ;  /* 0x0000000d00087213 */ /* 0x002fe20000000000 */
[----:B------:R-:W-:Y:S02]  /*6920*/  IMAD R28, R22, R7, R28 ;  /* 0x00000007161c7224 */ /* 0x000fe400078e021c */
[----:B------:R-:W-:-:S04]  /*6930*/  IMAD.HI.U32 R7, R24, R6, RZ ;  /* 0x0000000618077227 */ /* 0x000fc800078e00ff */
[----:B------:R-:W-:Y:S02]  /*6940*/  IMAD R5, R22, R14, R5 ;  /* 0x0000000e16057224 */ /* 0x000fe400078e0205 */
[----:B------:R-:W-:Y:S01]  /*6950*/  @!P6 IMAD.IADD R0, R0, 0x1, -R22 ;  /* 0x000000010000e824 */ /* 0x000fe200078e0a16 */
[C---:B------:R-:W-:Y:S01]  /*6960*/  ISETP.GT.U32.AND P6, PT, R22.reuse, R12, PT ;  /* 0x0000000c1600720c */ /* 0x040fe20003fc4070 */
[----:B------:R-:W-:Y:S02]  /*6970*/  IMAD.MOV R14, RZ, RZ, -R7 ;  /* 0x000000ffff0e7224 */ /* 0x000fe400078e0a07 */
[----:B------:R-:W-:Y:S02]  /*6980*/  IMAD.MOV.U32 R16, RZ, RZ, R0 ;  /* 0x000000ffff107224 */ /* 0x000fe400078e0000 */
[C---:B------:R-:W-:Y:S02]  /*6990*/  IMAD R6, R22.reuse, R14, R6 ;  /* 0x0000000e16067224 */ /* 0x040fe400078e0206 */
[----:B------:R-:W-:Y:S01]  /*69a0*/  @!P4 IMAD.MOV R16, RZ, RZ, -R16 ;  /* 0x000000ffff10c224 */ /* 0x000fe200078e0a10 */
[C---:B------:R-:W-:Y:S01]  /*69b0*/  ISETP.GT.U32.AND P4, PT, R22.reuse, R28, PT ;  /* 0x0000001c1600720c */ /* 0x040fe20003f84070 */
[--C-:B------:R-:W-:Y:S01]  /*69c0*/  @!P2 IMAD.IADD R29, R29, 0x1, -R22.reuse ;  /* 0x000000011d1da824 */ /* 0x100fe200078e0a16 */
[----:B------:R-:W-:Y:S01]  /*69d0*/  ISETP.GT.U32.AND P2, PT, R22, R6, PT ;  /* 0x000000061600720c */ /* 0x000fe20003f44070 */
[----:B------:R-:W-:Y:S01]  /*69e0*/  IMAD.HI.U32 R0, R24, R9, RZ ;  /* 0x0000000918007227 */ /* 0x000fe200078e00ff */
[----:B------:R0:W-:Y:S03]  /*69f0*/  STL [R1+0x8], R16 ;  /* 0x0000081001007387 */ /* 0x0001e60000100800 */
[----:B------:R-:W-:-:S02]  /*6a00*/  @!P6 IMAD.IADD R12, R12, 0x1, -R22 ;  /* 0x000000010c0ce824 */ /* 0x000fc400078e0a16 */
[----:B------:R-:W-:Y:S02]  /*6a10*/  IMAD.MOV R0, RZ, RZ, -R0 ;  /* 0x000000ffff007224 */ /* 0x000fe400078e0a00 */
[----:B------:R-:W-:Y:S01]  /*6a20*/  IMAD.MOV.U32 R15, RZ, RZ, R11 ;  /* 0x000000ffff0f7224 */ /* 0x000fe200078e000b */
[C---:B------:R-:W-:Y:S01]  /*6a30*/  ISETP.GT.U32.AND P6, PT, R22.reuse, R12, PT ;  /* 0x0000000c1600720c */ /* 0x040fe20003fc4070 */
[C---:B------:R-:W-:Y:S01]  /*6a40*/  IMAD R9, R22.reuse, R0, R9 ;  /* 0x0000000016097224 */ /* 0x040fe200078e0209 */
[C---:B------:R-:W-:Y:S01]  /*6a50*/  IADD3 R0, R3.reuse, 0x50, RZ ;  /* 0x0000005003007810 */ /* 0x040fe20007ffe0ff */
[----:B------:R-:W-:Y:S01]  /*6a60*/  @!P3 IMAD.MOV R15, RZ, RZ, -R15 ;  /* 0x000000ffff0fb224 */ /* 0x000fe200078e0a0f */
[----:B------:R-:W-:Y:S01]  /*6a70*/  ISETP.GT.U32.AND P3, PT, R22, R5, PT ;  /* 0x000000051600720c */ /* 0x000fe20003f64070 */
[--C-:B------:R-:W-:Y:S01]  /*6a80*/  @!P4 IMAD.IADD R28, R28, 0x1, -R22.reuse ;  /* 0x000000011c1cc824 */ /* 0x100fe200078e0a16 */
[----:B------:R-:W-:Y:S01]  /*6a90*/  ISETP.GT.U32.AND P4, PT, R22, R29, PT ;  /* 0x0000001d1600720c */ /* 0x000fe20003f84070 */
[----:B------:R-:W-:Y:S01]  /*6aa0*/  @!P2 IMAD.IADD R6, R6, 0x1, -R22 ;  /* 0x000000010606a824 */ /* 0x000fe200078e0a16 */
[----:B------:R-:W-:Y:S01]  /*6ab0*/  IABS R11, R0 ;  /* 0x00000000000b7213 */ /* 0x000fe20000000000 */
[----:B------:R-:W-:Y:S01]  /*6ac0*/  IMAD.HI.U32 R7, R24, R8, RZ ;  /* 0x0000000818077227 */ /* 0x000fe200078e00ff */
[----:B------:R1:W-:Y:S01]  /*6ad0*/  STL [R1+0x4], R15 ;  /* 0x0000040f01007387 */ /* 0x0003e20000100800 */
[----:B0-----:R-:W-:-:S02]  /*6ae0*/  IADD3 R16, R3, 0x28, RZ ;  /* 0x0000002803107810 */ /* 0x001fc40007ffe0ff */
[----:B------:R-:W-:Y:S01]  /*6af0*/  ISETP.GT.U32.AND P2, PT, R22, R6, PT ;  /* 0x000000061600720c */ /* 0x000fe20003f44070 */
[----:B------:R-:W-:Y:S02]  /*6b00*/  IMAD.MOV R7, RZ, RZ, -R7 ;  /* 0x000000ffff077224 */ /* 0x000fe400078e0a07 */
[----:B------:R-:W-:Y:S01]  /*6b10*/  @!P6 IMAD.IADD R12, R12, 0x1, -R22 ;  /* 0x000000010c0ce824 */ /* 0x000fe200078e0a16 */
[----:B------:R-:W-:Y:S01]  /*6b20*/  ISETP.GE.AND P6, PT, R4, RZ, PT ;  /* 0x000000ff0400720c */ /* 0x000fe20003fc6270 */
[----:B------:R-:W-:Y:S01]  /*6b30*/  IMAD R8, R22, R7, R8 ;  /* 0x0000000716087224 */ /* 0x000fe200078e0208 */
[C---:B------:R-:W-:Y:S01]  /*6b40*/  IADD3 R4, R3.reuse, 0x4c, RZ ;  /* 0x0000004c03047810 */ /* 0x040fe20007ffe0ff */
[----:B-1----:R-:W-:Y:S01]  /*6b50*/  IMAD.HI.U32 R15, R24, R11, RZ ;  /* 0x0000000b180f7227 */ /* 0x002fe200078e00ff */
[----:B------:R-:W-:-:S03]  /*6b60*/  IADD3 R7, R3, 0x48, RZ ;  /* 0x0000004803077810 */ /* 0x000fc60007ffe0ff */
[----:B------:R-:W-:Y:S02]  /*6b70*/  IMAD.MOV R15, RZ, RZ, -R15 ;  /* 0x000000ffff0f7224 */ /* 0x000fe400078e0a0f */
[----:B------:R-:W-:Y:S01]  /*6b80*/  @!P3 IMAD.IADD R5, R5, 0x1, -R22 ;  /* 0x000000010505b824 */ /* 0x000fe200078e0a16 */
[C---:B------:R-:W-:Y:S01]  /*6b90*/  ISETP.GT.U32.AND P3, PT, R22.reuse, R28, PT ;  /* 0x0000001c1600720c */ /* 0x040fe20003f64070 */
[----:B------:R-:W-:Y:S01]  /*6ba0*/  IMAD.MOV.U32 R14, RZ, RZ, R12 ;  /* 0x000000ffff0e7224 */ /* 0x000fe200078e000c */
[----:B------:R-:W-:Y:S01]  /*6bb0*/  IABS R12, R4 ;  /* 0x00000004000c7213 */ /* 0x000fe20000000000 */
[----:B------:R-:W-:Y:S01]  /*6bc0*/  @!P4 IMAD.IADD R29, R29, 0x1, -R22 ;  /* 0x000000011d1dc824 */ /* 0x000fe200078e0a16 */
[C---:B------:R-:W-:Y:S01]  /*6bd0*/  ISETP.GT.U32.AND P4, PT, R22.reuse, R8, PT ;  /* 0x000000081600720c */ /* 0x040fe20003f84070 */
[C---:B------:R-:W-:Y:S02]  /*6be0*/  IMAD R11, R22.reuse, R15, R11 ;  /* 0x0000000f160b7224 */ /* 0x040fe400078e020b */
[----:B------:R-:W-:Y:S01]  /*6bf0*/  @!P1 IMAD.MOV R14, RZ, RZ, -R14 ;  /* 0x000000ffff0e9224 */ /* 0x000fe200078e0a0e */
[----:B------:R-:W-:Y:S01]  /*6c00*/  ISETP.GT.U32.AND P1, PT, R22, R5, PT ;  /* 0x000000051600720c */ /* 0x000fe20003f24070 */
[--C-:B------:R-:W-:Y:S01]  /*6c10*/  @!P2 IMAD.IADD R6, R6, 0x1, -R22.reuse ;  /* 0x000000010606a824 */ /* 0x100fe200078e0a16 */
[----:B------:R-:W-:Y:S01]  /*6c20*/  ISETP.GT.U32.AND P2, PT, R22, R11, PT ;  /* 0x0000000b1600720c */ /* 0x000fe20003f44070 */
[----:B------:R-:W-:Y:S01]  /*6c30*/  IMAD.HI.U32 R15, R24, R12, RZ ;  /* 0x0000000c180f7227 */ /* 0x000fe200078e00ff */
[----:B------:R0:W-:Y:S03]  /*6c40*/  STL [R1], R14 ;  /* 0x0000000e01007387 */ /* 0x0001e60000100800 */
[--C-:B------:R-:W-:Y:S01]  /*6c50*/  @!P3 IMAD.IADD R28, R28, 0x1, -R22.reuse ;  /* 0x000000011c1cb824 */ /* 0x100fe200078e0a16 */
[----:B------:R-:W-:Y:S01]  /*6c60*/  ISETP.GT.U32.AND P3, PT, R22, R9, PT ;  /* 0x000000091600720c */ /* 0x000fe20003f64070 */
[----:B------:R-:W-:Y:S01]  /*6c70*/  @!P4 IMAD.IADD R8, R8, 0x1, -R22 ;  /* 0x000000010808c824 */ /* 0x000fe200078e0a16 */
[----:B------:R-:W-:Y:S01]  /*6c80*/  ISETP.GE.AND P4, PT, R13, RZ, PT ;  /* 0x000000ff0d00720c */ /* 0x000fe20003f86270 */
[----:B------:R-:W-:-:S02]  /*6c90*/  IMAD.MOV R15, RZ, RZ, -R15 ;  /* 0x000000ffff0f7224 */ /* 0x000fc400078e0a0f */
[--C-:B------:R-:W-:Y:S01]  /*6ca0*/  @!P1 IMAD.IADD R5, R5, 0x1, -R22.reuse ;  /* 0x0000000105059824 */ /* 0x100fe200078e0a16 */
[----:B0-----:R-:W-:Y:S01]  /*6cb0*/  IABS R14, R7 ;  /* 0x00000007000e7213 */ /* 0x001fe20000000000 */
[----:B------:R-:W-:Y:S01]  /*6cc0*/  @!P2 IMAD.IADD R11, R11, 0x1, -R22 ;  /* 0x000000010b0ba824 */ /* 0x000fe200078e0a16 */
[----:B------:R-:W-:Y:S01]  /*6cd0*/  ISETP.GE.AND P1, PT, R2, RZ, PT ;  /* 0x000000ff0200720c */ /* 0x000fe20003f26270 */
[C---:B------:R-:W-:Y:S01]  /*6ce0*/  IMAD R12, R22.reuse, R15, R12 ;  /* 0x0000000f160c7224 */ /* 0x040fe200078e020c */
[----:B------:R-:W-:Y:S01]  /*6cf0*/  ISETP.GT.U32.AND P2, PT, R22, R8, PT ;  /* 0x000000081600720c */ /* 0x000fe20003f44070 */
[----:B------:R-:W-:-:S04]  /*6d00*/  IMAD.HI.U32 R2, R24, R14, RZ ;  /* 0x0000000e18027227 */ /* 0x000fc800078e00ff */
[----:B------:R-:W-:Y:S01]  /*6d10*/  IMAD.MOV R13, RZ, RZ, -R2 ;  /* 0x000000ffff0d7224 */ /* 0x000fe200078e0a02 */
[----:B------:R-:W-:Y:S01]  /*6d20*/  IADD3 R2, R3, 0x44, RZ ;  /* 0x0000004403027810 */ /* 0x000fe20007ffe0ff */
[----:B------:R-:W-:Y:S01]  /*6d30*/  @!P6 IMAD.MOV R5, RZ, RZ, -R5 ;  /* 0x000000ffff05e224 */ /* 0x000fe200078e0a05 */
[C---:B------:R-:W-:Y:S01]  /*6d40*/  ISETP.GT.U32.AND P6, PT, R22.reuse, R12, PT ;  /* 0x0000000c1600720c */ /* 0x040fe20003fc4070 */
[----:B------:R-:W-:Y:S01]  /*6d50*/  IMAD R14, R22, R13, R14 ;  /* 0x0000000d160e7224 */ /* 0x000fe200078e020e */
[----:B------:R-:W-:Y:S01]  /*6d60*/  IABS R15, R2 ;  /* 0x00000002000f7213 */ /* 0x000fe20000000000 */
[--C-:B------:R-:W-:Y:S01]  /*6d70*/  @!P3 IMAD.IADD R9, R9, 0x1, -R22.reuse ;  /* 0x000000010909b824 */ /* 0x100fe200078e0a16 */
[----:B------:R-:W-:Y:S01]  /*6d80*/  ISETP.GE.AND P3, PT, R10, RZ, PT ;  /* 0x000000ff0a00720c */ /* 0x000fe20003f66270 */
[----:B------:R-:W-:Y:S01]  /*6d90*/  @!P2 IMAD.IADD R8, R8, 0x1, -R22 ;  /* 0x000000010808a824 */ /* 0x000fe200078e0a16 */
[----:B------:R-:W-:Y:S01]  /*6da0*/  ISETP.GT.U32.AND P2, PT, R22, R14, PT ;  /* 0x0000000e1600720c */ /* 0x000fe20003f44070 */
[----:B------:R-:W-:Y:S01]  /*6db0*/  @!P1 IMAD.MOV R6, RZ, RZ, -R6 ;  /* 0x000000ffff069224 */ /* 0x000fe200078e0a06 */
[----:B------:R-:W-:Y:S01]  /*6dc0*/  ISETP.GE.AND P1, PT, R0, RZ, PT ;  /* 0x000000ff0000720c */ /* 0x000fe20003f26270 */
[----:B------:R-:W-:Y:S01]  /*6dd0*/  @!P0 IMAD.MOV R28, RZ, RZ, -R28 ;  /* 0x000000ffff1c8224 */ /* 0x000fe200078e0a1c */
[----:B------:R-:W-:Y:S01]  /*6de0*/  ISETP.GT.U32.AND P0, PT, R22, R9, PT ;  /* 0x000000091600720c */ /* 0x000fe20003f04070 */
[----:B------:R-:W-:Y:S01]  /*6df0*/  IMAD.HI.U32 R10, R24, R15, RZ ;  /* 0x0000000f180a7227 */ /* 0x000fe200078e00ff */
[----:B------:R-:W-:-:S03]  /*6e00*/  IADD3 R0, R3, 0x40, RZ ;  /* 0x0000004003007810 */ /* 0x000fc60007ffe0ff */
[----:B------:R-:W-:Y:S01]  /*6e10*/  @!P6 IMAD.IADD R12, R12, 0x1, -R22 ;  /* 0x000000010c0ce824 */ /* 0x000fe200078e0a16 */
[----:B------:R-:W-:Y:S01]  /*6e20*/  IABS R17, R0 ;  /* 0x0000000000117213 */ /* 0x000fe20000000000 */
[----:B------:R-:W-:Y:S01]  /*6e30*/  IMAD.MOV R10, RZ, RZ, -R10 ;  /* 0x000000ffff0a7224 */ /* 0x000fe200078e0a0a */
[----:B------:R-:W-:Y:S01]  /*6e40*/  ISETP.GE.AND P6, PT, R2, RZ, PT ;  /* 0x000000ff0200720c */ /* 0x000fe20003fc6270 */
[----:B------:R-:W-:Y:S01]  /*6e50*/  @!P2 IMAD.IADD R14, R14, 0x1, -R22 ;  /* 0x000000010e0ea824 */ /* 0x000fe200078e0a16 */
[----:B------:R-:W-:Y:S01]  /*6e60*/  ISETP.GT.U32.AND P2, PT, R22, R12, PT ;  /* 0x0000000c1600720c */ /* 0x000fe20003f44070 */
[----:B------:R-:W-:-:S04]  /*6e70*/  IMAD.HI.U32 R2, R24, R17, RZ ;  /* 0x0000001118027227 */ /* 0x000fc800078e00ff */
[----:B------:R-:W-:Y:S01]  /*6e80*/  @!P0 IMAD.IADD R9, R9, 0x1, -R22 ;  /* 0x0000000109098824 */ /* 0x000fe200078e0a16 */
[----:B------:R-:W-:Y:S01]  /*6e90*/  ISETP.GE.AND P0, PT, R4, RZ, PT ;  /* 0x000000ff0400720c */ /* 0x000fe20003f06270 */
[C---:B------:R-:W-:Y:S02]  /*6ea0*/  IMAD R15, R22.reuse, R10, R15 ;  /* 0x0000000a160f7224 */ /* 0x040fe400078e020f */
[----:B------:R-:W-:Y:S02]  /*6eb0*/  IMAD.MOV R2, RZ, RZ, -R2 ;  /* 0x000000ffff027224 */ /* 0x000fe400078e0a02 */
[----:B------:R-:W-:Y:S01]  /*6ec0*/  @!P4 IMAD.MOV R8, RZ, RZ, -R8 ;  /* 0x000000ffff08c224 */ /* 0x000fe200078e0a08 */
[C---:B------:R-:W-:Y:S01]  /*6ed0*/  ISETP.GT.U32.AND P4, PT, R22.reuse, R14, PT ;  /* 0x0000000e1600720c */ /* 0x040fe20003f84070 */
[----:B------:R-:W-:Y:S01]  /*6ee0*/  @!P3 IMAD.MOV R9, RZ, RZ, -R9 ;  /* 0x000000ffff09b224 */ /* 0x000fe200078e0a09 */
[C---:B------:R-:W-:Y:S01]  /*6ef0*/  ISETP.GT.U32.AND P3, PT, R22.reuse, R15, PT ;  /* 0x0000000f1600720c */ /* 0x040fe20003f64070 */
[----:B------:R-:W-:-:S02]  /*6f00*/  IMAD R17, R22, R2, R17 ;  /* 0x0000000216117224 */ /* 0x000fc400078e0211 */
[----:B------:R-:W-:Y:S02]  /*6f10*/  @!P2 IMAD.IADD R12, R12, 0x1, -R22 ;  /* 0x000000010c0ca824 */ /* 0x000fe400078e0a16 */
[----:B------:R-:W-:Y:S01]  /*6f20*/  @!P5 IMAD.MOV R29, RZ, RZ, -R29 ;  /* 0x000000ffff1dd224 */ /* 0x000fe200078e0a1d */
[C---:B------:R-:W-:Y:S01]  /*6f30*/  ISETP.GT.U32.AND P2, PT, R22.reuse, R17, PT ;  /* 0x000000111600720c */ /* 0x040fe20003f44070 */
[----:B------:R-:W-:Y:S01]  /*6f40*/  @!P0 IMAD.MOV R12, RZ, RZ, -R12 ;  /* 0x000000ffff0c8224 */ /* 0x000fe200078e0a0c */
[----:B------:R-:W-:Y:S02]  /*6f50*/  ISETP.GT.U32.AND P5, PT, R22, R11, PT ;  /* 0x0000000b1600720c */ /* 0x000fe40003fa4070 */
[----:B------:R0:W-:Y:S01]  /*6f60*/  STL [R1+0x1170], R29 ;  /* 0x0011701d01007387 */ /* 0x0001e20000100800 */
[--C-:B------:R-:W-:Y:S01]  /*6f70*/  @!P4 IMAD.IADD R14, R14, 0x1, -R22.reuse ;  /* 0x000000010e0ec824 */ /* 0x100fe200078e0a16 */
[----:B------:R-:W-:Y:S01]  /*6f80*/  ISETP.GE.AND P4, PT, R18, RZ, PT ;  /* 0x000000ff1200720c */ /* 0x000fe20003f86270 */
[----:B------:R-:W-:Y:S01]  /*6f90*/  @!P3 IMAD.IADD R15, R15, 0x1, -R22 ;  /* 0x000000010f0fb824 */ /* 0x000fe200078e0a16 */
[----:B------:R-:W-:Y:S01]  /*6fa0*/  IABS R18, R18 ;  /* 0x0000001200127213 */ /* 0x000fe20000000000 */
[----:B------:R-:W-:Y:S01]  /*6fb0*/  STL [R1+0x1174], R28 ;  /* 0x0011741c01007387 */ /* 0x000fe20000100800 */
[----:B------:R-:W-:-:S02]  /*6fc0*/  ISETP.GE.AND P3, PT, R21, RZ, PT ;  /* 0x000000ff1500720c */ /* 0x000fc40003f66270 */
[----:B------:R-:W-:Y:S01]  /*6fd0*/  IABS R21, R21 ;  /* 0x0000001500157213 */ /* 0x000fe20000000000 */
[----:B------:R-:W-:Y:S01]  /*6fe0*/  @!P2 IMAD.IADD R17, R17, 0x1, -R22 ;  /* 0x000000011111a824 */ /* 0x000fe200078e0a16 */
[----:B------:R-:W-:Y:S01]  /*6ff0*/  ISETP.GT.U32.AND P2, PT, R22, R15, PT ;  /* 0x0000000f1600720c */ /* 0x000fe20003f44070 */
[----:B------:R-:W-:Y:S01]  /*7000*/  IMAD.HI.U32 R4, R24, R18, RZ ;  /* 0x0000001218047227 */ /* 0x000fe200078e00ff */
[----:B------:R-:W-:Y:S01]  /*7010*/  STL [R1+0x1178], R5 ;  /* 0x0011780501007387 */ /* 0x000fe20000100800 */
[----:B0-----:R-:W-:Y:S02]  /*7020*/  IADD3 R29, R3, 0xc, RZ ;  /* 0x0000000c031d7810 */ /* 0x001fe40007ffe0ff */
[----:B------:R-:W-:Y:S01]  /*7030*/  IMAD.MOV R4, RZ, RZ, -R4 ;  /* 0x000000ffff047224 */ /* 0x000fe200078e0a04 */
[C---:B------:R-:W-:Y:S01]  /*7040*/  ISETP.GT.U32.AND P0, PT, R22.reuse, R17, PT ;  /* 0x000000111600720c */ /* 0x040fe20003f04070 */
[----:B------:R-:W-:Y:S01]  /*7050*/  @!P5 IMAD.IADD R11, R11, 0x1, -R22 ;  /* 0x000000010b0bd824 */ /* 0x000fe200078e0a16 */
[----:B------:R-:W-:Y:S01]  /*7060*/  ISETP.GE.AND P5, PT, R7, RZ, PT ;  /* 0x000000ff0700720c */ /* 0x000fe20003fa6270 */
[----:B------:R-:W-:Y:S01]  /*7070*/  IMAD R18, R22, R4, R18 ;  /* 0x0000000416127224 */ /* 0x000fe200078e0212 */
[----:B------:R-:W-:Y:S01]  /*7080*/  STL [R1+0x117c], R6 ;  /* 0x00117c0601007387 */ /* 0x000fe20000100800 */
[----:B------:R-:W-:Y:S01]  /*7090*/  @!P1 IMAD.MOV R11, RZ, RZ, -R11 ;  /* 0x000000ffff0b9224 */ /* 0x000fe200078e0a0b */
[----:B------:R-:W-:Y:S01]  /*70a0*/  ISETP.GE.AND P1, PT, R0, RZ, PT ;  /* 0x000000ff0000720c */ /* 0x000fe20003f26270 */
[----:B------:R-:W-:Y:S01]  /*70b0*/  @!P2 IMAD.IADD R15, R15, 0x1, -R22 ;  /* 0x000000010f0fa824 */ /* 0x000fe200078e0a16 */
[----:B------:R-:W-:Y:S01]  /*70c0*/  ISETP.GT.U32.AND P2, PT, R22, R18, PT ;  /* 0x000000121600720c */ /* 0x000fe20003f44070 */
[----:B------:R-:W-:Y:S01]  /*70d0*/  STL [R1+0x1180], R8 ;  /* 0x0011800801007387 */ /* 0x000fe20000100800 */
[----:B------:R-:W-:Y:S01]  /*70e0*/  IMAD.HI.U32 R10, R24, R21, RZ ;  /* 0x00000015180a7227 */ /* 0x000fe200078e00ff */
[----:B------:R-:W-:-:S02]  /*70f0*/  IADD3 R0, R3, 0x34, RZ ;  /* 0x0000003403007810 */ /* 0x000fc40007ffe0ff */
[----:B------:R-:W-:Y:S01]  /*7100*/  STL [R1+0x1184], R9 ;  /* 0x0011840901007387 */ /* 0x000fe20000100800 */
[----:B------:R-:W-:Y:S01]  /*7110*/  @!P0 IMAD.IADD R17, R17, 0x1, -R22 ;  /* 0x0000000111118824 */ /* 0x000fe200078e0a16 */
[----:B------:R-:W-:Y:S01]  /*7120*/  IABS R20, R0 ;  /* 0x0000000000147213 */ /* 0x000fe20000000000 */
[----:B------:R-:W-:Y:S01]  /*7130*/  @!P5 IMAD.MOV R14, RZ, RZ, -R14 ;  /* 0x000000ffff0ed224 */ /* 0x000fe200078e0a0e */
[----:B------:R-:W-:Y:S01]  /*7140*/  STL [R1+0x1188], R11 ;  /* 0x0011880b01007387 */ /* 0x000fe20000100800 */
[----:B------:R-:W-:Y:S01]  /*7150*/  @!P6 IMAD.MOV R15, RZ, RZ, -R15 ;  /* 0x000000ffff0fe224 */ /* 0x000fe200078e0a0f */
[----:B------:R-:W-:Y:S01]  /*7160*/  IADD3 R7, R3, 0x30, RZ ;  /* 0x0000003003077810 */ /* 0x000fe20007ffe0ff */
[----:B------:R-:W-:Y:S01]  /*7170*/  @!P1 IMAD.MOV R17, RZ, RZ, -R17 ;  /* 0x000000ffff119224 */ /* 0x000fe200078e0a11 */
[----:B------:R0:W-:Y:S01]  /*7180*/  STL [R1+0x118c], R12 ;  /* 0x00118c0c01007387 */ /* 0x0001e20000100800 */
[----:B------:R-:W-:Y:S01]  /*7190*/  @!P2 IMAD.IADD R18, R18, 0x1, -R22 ;  /* 0x000000011212a824 */ /* 0x000fe200078e0a16 */
[----:B------:R-:W-:Y:S01]  /*71a0*/  IABS R2, R7 ;  /* 0x0000000700027213 */ /* 0x000fe20000000000 */
[----:B------:R-:W-:Y:S01]  /*71b0*/  IMAD.MOV R10, RZ, RZ, -R10 ;  /* 0x000000ffff0a7224 */ /* 0x000fe200078e0a0a */
[----:B------:R1:W-:Y:S01]  /*71c0*/  STL [R1+0x1190], R14 ;  /* 0x0011900e01007387 */ /* 0x0003e20000100800 */
[----:B------:R-:W-:Y:S01]  /*71d0*/  IMAD.HI.U32 R4, R24, R20, RZ ;  /* 0x0000001418047227 */ /* 0x000fe200078e00ff */
[----:B------:R-:W-:-:S02]  /*71e0*/  ISETP.GT.U32.AND P2, PT, R22, R18, PT ;  /* 0x000000121600720c */ /* 0x000fc40003f44070 */
[----:B------:R2:W-:Y:S01]  /*71f0*/  STL [R1+0x80], R16 ;  /* 0x0000801001007387 */ /* 0x0005e20000100800 */
[----:B------:R-:W-:Y:S01]  /*7200*/  IMAD R21, R22, R10, R21 ;  /* 0x0000000a16157224 */ /* 0x000fe200078e0215 */
[----:B------:R-:W-:Y:S01]  /*7210*/  ISETP.GE.AND P5, PT, R0, RZ, PT ;  /* 0x000000ff0000720c */ /* 0x000fe20003fa6270 */
[----:B------:R-:W-:Y:S01]  /*7220*/  IMAD.MOV R4, RZ, RZ, -R4 ;  /* 0x000000ffff047224 */ /* 0x000fe200078e0a04 */
[----:B------:R-:W-:Y:S01]  /*7230*/  STL [R1+0x1194], R15 ;  /* 0x0011940f01007387 */ /* 0x000fe20000100800 */
[----:B------:R-:W-:Y:S01]  /*7240*/  IMAD.HI.U32 R0, R24, R2, RZ ;  /* 0x0000000218007227 */ /* 0x000fe200078e00ff */
[----:B0-----:R-:W-:Y:S02]  /*7250*/  IADD3 R12, R3, 0x2c, RZ ;  /* 0x0000002c030c7810 */ /* 0x001fe40007ffe0ff */
[----:B------:R0:W-:Y:S01]  /*7260*/  STL [R1+0x1198], R17 ;  /* 0x0011981101007387 */ /* 0x0001e20000100800 */
[----:B------:R-:W-:Y:S01]  /*7270*/  IMAD R20, R22, R4, R20 ;  /* 0x0000000416147224 */ /* 0x000fe200078e0214 */
[----:B------:R-:W-:Y:S01]  /*7280*/  IABS R4, R12 ;  /* 0x0000000c00047213 */ /* 0x000fe20000000000 */
[----:B------:R-:W-:Y:S01]  /*7290*/  @!P2 IMAD.IADD R18, R18, 0x1, -R22 ;  /* 0x000000011212a824 */ /* 0x000fe200078e0a16 */
[C---:B------:R-:W-:Y:S01]  /*72a0*/  ISETP.GT.U32.AND P2, PT, R22.reuse, R21, PT ;  /* 0x000000151600720c */ /* 0x040fe20003f44070 */
[----:B------:R-:W-:Y:S01]  /*72b0*/  IMAD.MOV R0, RZ, RZ, -R0 ;  /* 0x000000ffff007224 */ /* 0x000fe200078e0a00 */
[----:B------:R-:W-:Y:S01]  /*72c0*/  ISETP.GE.AND P0, PT, R7, RZ, PT ;  /* 0x000000ff0700720c */ /* 0x000fe20003f06270 */
[----:B------:R-:W-:Y:S01]  /*72d0*/  @!P4 IMAD.MOV R18, RZ, RZ, -R18 ;  /* 0x000000ffff12c224 */ /* 0x000fe200078e0a12 */
[----:B------:R-:W-:Y:S01]  /*72e0*/  IABS R7, R16 ;  /* 0x0000001000077213 */ /* 0x000fe20000000000 */
[----:B------:R-:W-:Y:S01]  /*72f0*/  IMAD R2, R22, R0, R2 ;  /* 0x0000000016027224 */ /* 0x000fe200078e0202 */
[----:B-1----:R-:W-:Y:S01]  /*7300*/  IADD3 R14, R3, 0x20, RZ ;  /* 0x00000020030e7810 */ /* 0x002fe20007ffe0ff */
[----:B------:R-:W-:Y:S01]  /*7310*/  IMAD.HI.U32 R0, R24, R4, RZ ;  /* 0x0000000418007227 */ /* 0x000fe200078e00ff */
[----:B------:R-:W-:Y:S01]  /*7320*/  STL [R1+0x119c], R18 ;  /* 0x00119c1201007387 */ /* 0x000fe20000100800 */
[----:B------:R-:W-:-:S02]  /*7330*/  IABS R10, R23 ;  /* 0x00000017000a7213 */ /* 0x000fc40000000000 */
[----:B--2---:R-:W-:Y:S01]  /*7340*/  IMAD.HI.U32 R16, R24, R7, RZ ;  /* 0x0000000718107227 */ /* 0x004fe200078e00ff */
[----:B0-----:R-:W2:Y:S01]  /*7350*/  LDL.LU R17, [R1+0x80] ;  /* 0x0000800001117983 */ /* 0x001ea20000300800 */
[----:B------:R-:W-:Y:S02]  /*7360*/  IABS R13, R14 ;  /* 0x0000000e000d7213 */ /* 0x000fe40000000000 */
[----:B------:R-:W-:Y:S01]  /*7370*/  @!P2 IMAD.IADD R21, R21, 0x1, -R22 ;  /* 0x000000011515a824 */ /* 0x000fe200078e0a16 */
[C---:B------:R-:W-:Y:S01]  /*7380*/  ISETP.GT.U32.AND P2, PT, R22.reuse, R20, PT ;  /* 0x000000141600720c */ /* 0x040fe20003f44070 */
[----:B------:R-:W-:Y:S01]  /*7390*/  IMAD.MOV R0, RZ, RZ, -R0 ;  /* 0x000000ffff007224 */ /* 0x000fe200078e0a00 */
[C---:B------:R-:W-:Y:S01]  /*73a0*/  ISETP.GT.U32.AND P1, PT, R22.reuse, R2, PT ;  /* 0x000000021600720c */ /* 0x040fe20003f24070 */
[----:B------:R-:W-:Y:S01]  /*73b0*/  IMAD.MOV R16, RZ, RZ, -R16 ;  /* 0x000000ffff107224 */ /* 0x000fe200078e0a10 */
[C---:B------:R-:W-:Y:S01]  /*73c0*/  IADD3 R9, R3.reuse, 0x18, RZ ;  /* 0x0000001803097810 */ /* 0x040fe20007ffe0ff */
[----:B------:R-:W-:Y:S01]  /*73d0*/  IMAD R4, R22, R0, R4 ;  /* 0x0000000016047224 */ /* 0x000fe200078e0204 */
[C---:B------:R-:W-:Y:S01]  /*73e0*/  IADD3 R11, R3.reuse, 0x1c, RZ ;  /* 0x0000001c030b7810 */ /* 0x040fe20007ffe0ff */
[----:B------:R-:W-:Y:S01]  /*73f0*/  IMAD.HI.U32 R19, R24, R10, RZ ;  /* 0x0000000a18137227 */ /* 0x000fe200078e00ff */
[----:B------:R-:W-:-:S02]  /*7400*/  IADD3 R28, R3, 0x10, RZ ;  /* 0x00000010031c7810 */ /* 0x000fc40007ffe0ff */
[C---:B------:R-:W-:Y:S01]  /*7410*/  ISETP.GT.U32.AND P4, PT, R22.reuse, R4, PT ;  /* 0x000000041600720c */ /* 0x040fe20003f84070 */
[----:B------:R-:W-:Y:S01]  /*7420*/  IMAD R7, R22, R16, R7 ;  /* 0x0000001016077224 */ /* 0x000fe200078e0207 */
[----:B------:R-:W-:Y:S01]  /*7430*/  IABS R25, R11 ;  /* 0x0000000b00197213 */ /* 0x000fe20000000000 */
[----:B------:R-:W-:Y:S01]  /*7440*/  @!P2 IMAD.IADD R20, R20, 0x1, -R22 ;  /* 0x000000011414a824 */ /* 0x000fe200078e0a16 */
[----:B------:R-:W-:Y:S01]  /*7450*/  ISETP.GT.U32.AND P2, PT, R22, R21, PT ;  /* 0x000000151600720c */ /* 0x000fe20003f44070 */
[----:B------:R-:W-:Y:S01]  /*7460*/  IMAD.HI.U32 R26, R24, R13, RZ ;  /* 0x0000000d181a7227 */ /* 0x000fe200078e00ff */
[----:B------:R-:W-:Y:S02]  /*7470*/  IABS R15, R28 ;  /* 0x0000001c000f7213 */ /* 0x000fe40000000000 */
[----:B------:R-:W-:Y:S01]  /*7480*/  ISETP.GT.U32.AND P6, PT, R22, R20, PT ;  /* 0x000000141600720c */ /* 0x000fe20003fc4070 */
[----:B------:R-:W-:Y:S01]  /*7490*/  IMAD.MOV R19, RZ, RZ, -R19 ;  /* 0x000000ffff137224 */ /* 0x000fe200078e0a13 */
[----:B------:R-:W-:Y:S01]  /*74a0*/  IADD3 R6, R3, 0x14, RZ ;  /* 0x0000001403067810 */ /* 0x000fe20007ffe0ff */
[----:B------:R-:W-:-:S02]  /*74b0*/  IMAD.MOV R26, RZ, RZ, -R26 ;  /* 0x000000ffff1a7224 */ /* 0x000fc400078e0a1a */
[C---:B------:R-:W-:Y:S01]  /*74c0*/  IMAD R10, R22.reuse, R19, R10 ;  /* 0x00000013160a7224 */ /* 0x040fe200078e020a */
[----:B------:R-:W-:Y:S01]  /*74d0*/  IABS R19, R9 ;  /* 0x0000000900137213 */ /* 0x000fe20000000000 */
[C---:B------:R-:W-:Y:S01]  /*74e0*/  IMAD R13, R22.reuse, R26, R13 ;  /* 0x0000001a160d7224 */ /* 0x040fe200078e020d */
[----:B------:R-:W-:Y:S01]  /*74f0*/  IABS R26, R29 ;  /* 0x0000001d001a7213 */ /* 0x000fe20000000000 */
[--C-:B------:R-:W-:Y:S01]  /*7500*/  @!P2 IMAD.IADD R21, R21, 0x1, -R22.reuse ;  /* 0x000000011515a824 */ /* 0x100fe200078e0a16 */
[----:B------:R-:W-:Y:S01]  /*7510*/  ISETP.GT.U32.AND P2, PT, R22, R7, PT ;  /* 0x000000071600720c */ /* 0x000fe20003f44070 */
[--C-:B------:R-:W-:Y:S01]  /*7520*/  @!P1 IMAD.IADD R2, R2, 0x1, -R22.reuse ;  /* 0x0000000102029824 */ /* 0x100fe200078e0a16 */
[----:B------:R-:W-:Y:S01]  /*7530*/  ISETP.GT.U32.AND P1, PT, R22, R13, PT ;  /* 0x0000000d1600720c */ /* 0x000fe20003f24070 */
[--C-:B------:R-:W-:Y:S01]  /*7540*/  @!P6 IMAD.IADD R20, R20, 0x1, -R22.reuse ;  /* 0x000000011414e824 */ /* 0x100fe200078e0a16 */
[----:B------:R-:W-:Y:S01]  /*7550*/  ISETP.GT.U32.AND P6, PT, R22, R10, PT ;  /* 0x0000000a1600720c */ /* 0x000fe20003fc4070 */
[----:B------:R-:W-:-:S02]  /*7560*/  @!P4 IMAD.IADD R4, R4, 0x1, -R22 ;  /* 0x000000010404c824 */ /* 0x000fc400078e0a16 */
[----:B------:R-:W-:-:S04]  /*7570*/  IMAD.HI.U32 R0, R24, R19, RZ ;  /* 0x0000001318007227 */ /* 0x000fc800078e00ff */
[----:B------:R-:W-:-:S04]  /*7580*/  IMAD.HI.U32 R27, R24, R25, RZ ;  /* 0x00000019181b7227 */ /* 0x000fc800078e00ff */
[----:B------:R-:W-:Y:S01]  /*7590*/  @!P2 IMAD.IADD R7, R7, 0x1, -R22 ;  /* 0x000000010707a824 */ /* 0x000fe200078e0a16 */
[----:B------:R-:W-:Y:S01]  /*75a0*/  ISETP.GT.U32.AND P2, PT, R22, R4, PT ;  /* 0x000000041600720c */ /* 0x000fe20003f44070 */
[----:B------:R-:W-:Y:S02]  /*75b0*/  IMAD.MOV R0, RZ, RZ, -R0 ;  /* 0x000000ffff007224 */ /* 0x000fe400078e0a00 */
[--C-:B------:R-:W-:Y:S02]  /*75c0*/  @!P6 IMAD.IADD R10, R10, 0x1, -R22.reuse ;  /* 0x000000010a0ae824 */ /* 0x100fe400078e0a16 */
[----:B------:R-:W-:Y:S02]  /*75d0*/  IMAD.MOV R27, RZ, RZ, -R27 ;  /* 0x000000ffff1b7224 */ /* 0x000fe400078e0a1b */
[C---:B------:R-:W-:Y:S02]  /*75e0*/  IMAD R19, R22.reuse, R0, R19 ;  /* 0x0000000016137224 */ /* 0x040fe400078e0213 */
[----:B------:R-:W-:Y:S01]  /*75f0*/  @!P1 IMAD.IADD R13, R13, 0x1, -R22 ;  /* 0x000000010d0d9824 */ /* 0x000fe200078e0a16 */
[C---:B------:R-:W-:Y:S01]  /*7600*/  ISETP.GT.U32.AND P1, PT, R22.reuse, R10, PT ;  /* 0x0000000a1600720c */ /* 0x040fe20003f24070 */
[----:B------:R-:W-:-:S02]  /*7610*/  IMAD R16, R22, R27, R25 ;  /* 0x0000001b16107224 */ /* 0x000fc400078e0219 */
[----:B------:R-:W-:Y:S02]  /*7620*/  @!P2 IMAD.IADD R4, R4, 0x1, -R22 ;  /* 0x000000010404a824 */ /* 0x000fe400078e0a16 */
[----:B------:R-:W-:Y:S01]  /*7630*/  IMAD.HI.U32 R27, R24, R15, RZ ;  /* 0x0000000f181b7227 */ /* 0x000fe200078e00ff */
[C---:B------:R-:W-:Y:S02]  /*7640*/  ISETP.GT.U32.AND P2, PT, R22.reuse, R19, PT ;  /* 0x000000131600720c */ /* 0x040fe40003f44070 */
[C---:B------:R-:W-:Y:S01]  /*7650*/  ISETP.GT.U32.AND P4, PT, R22.reuse, R2, PT ;  /* 0x000000021600720c */ /* 0x040fe20003f84070 */
[----:B------:R-:W-:Y:S01]  /*7660*/  IMAD.MOV R27, RZ, RZ, -R27 ;  /* 0x000000ffff1b7224 */ /* 0x000fe200078e0a1b */
[C---:B------:R-:W-:Y:S01]  /*7670*/  ISETP.GT.U32.AND P6, PT, R22.reuse, R7, PT ;  /* 0x000000071600720c */ /* 0x040fe20003fc4070 */
[----:B------:R-:W-:Y:S01]  /*7680*/  IMAD.MOV.U32 R8, RZ, RZ, R26 ;  /* 0x000000ffff087224 */ /* 0x000fe200078e001a */
[----:B------:R-:W-:Y:S01]  /*7690*/  IABS R25, R6 ;  /* 0x0000000600197213 */ /* 0x000fe20000000000 */
[----:B------:R-:W-:-:S02]  /*76a0*/  IMAD R27, R22, R27, R15 ;  /* 0x0000001b161b7224 */ /* 0x000fc400078e020f */
[----:B------:R-:W-:Y:S02]  /*76b0*/  @!P1 IMAD.IADD R10, R10, 0x1, -R22 ;  /* 0x000000010a0a9824 */ /* 0x000fe400078e0a16 */
[----:B------:R-:W-:Y:S01]  /*76c0*/  IMAD.HI.U32 R26, R24, R25, RZ ;  /* 0x00000019181a7227 */ /* 0x000fe200078e00ff */
[----:B------:R-:W-:-:S03]  /*76d0*/  ISETP.GT.U32.AND P1, PT, R22, R27, PT ;  /* 0x0000001b1600720c */ /* 0x000fc60003f24070 */
[--C-:B------:R-:W-:Y:S02]  /*76e0*/  @!P2 IMAD.IADD R19, R19, 0x1, -R22.reuse ;  /* 0x000000011313a824 */ /* 0x100fe400078e0a16 */
[----:B------:R-:W-:Y:S01]  /*76f0*/  @!P4 IMAD.IADD R2, R2, 0x1, -R22 ;  /* 0x000000010202c824 */ /* 0x000fe200078e0a16 */
[----:B------:R-:W-:Y:S01]  /*7700*/  ISETP.GT.U32.AND P4, PT, R22, R16, PT ;  /* 0x000000101600720c */ /* 0x000fe20003f84070 */
[----:B------:R-:W-:-:S04]  /*7710*/  IMAD.HI.U32 R5, R24, R8, RZ ;  /* 0x0000000818057227 */ /* 0x000fc800078e00ff */
[----:B------:R-:W-:Y:S02]  /*7720*/  IMAD.MOV R26, RZ, RZ, -R26 ;  /* 0x000000ffff1a7224 */ /* 0x000fe400078e0a1a */
[--C-:B------:R-:W-:Y:S02]  /*7730*/  @!P6 IMAD.IADD R7, R7, 0x1, -R22.reuse ;  /* 0x000000010707e824 */ /* 0x100fe400078e0a16 */
[----:B------:R-:W-:Y:S02]  /*7740*/  @!P1 IMAD.IADD R27, R27, 0x1, -R22 ;  /* 0x000000011b1b9824 */ /* 0x000fe400078e0a16 */
[----:B------:R-:W-:Y:S01]  /*7750*/  @!P3 IMAD.MOV R21, RZ, RZ, -R21 ;  /* 0x000000ffff15b224 */ /* 0x000fe200078e0a15 */
[C---:B------:R-:W-:Y:S01]  /*7760*/  ISETP.GT.U32.AND P3, PT, R22.reuse, R13, PT ;  /* 0x0000000d1600720c */ /* 0x040fe20003f64070 */
[----:B------:R-:W-:Y:S02]  /*7770*/  IMAD.MOV R5, RZ, RZ, -R5 ;  /* 0x000000ffff057224 */ /* 0x000fe400078e0a05 */
[----:B------:R-:W-:-:S02]  /*7780*/  IMAD R0, R22, R26, R25 ;  /* 0x0000001a16007224 */ /* 0x000fc400078e0219 */
[----:B------:R-:W-:-:S03]  /*7790*/  IMAD R26, R22, R5, R8 ;  /* 0x00000005161a7224 */ /* 0x000fc600078e0208 */
[----:B------:R-:W-:Y:S01]  /*77a0*/  ISETP.GT.U32.AND P6, PT, R22, R0, PT ;  /* 0x000000001600720c */ /* 0x000fe20003fc4070 */
[--C-:B------:R-:W-:Y:S01]  /*77b0*/  @!P4 IMAD.IADD R16, R16, 0x1, -R22.reuse ;  /* 0x000000011010c824 */ /* 0x100fe200078e0a16 */
[----:B------:R-:W-:Y:S02]  /*77c0*/  ISETP.GT.U32.AND P4, PT, R22, R26, PT ;  /* 0x0000001a1600720c */ /* 0x000fe40003f84070 */
[----:B------:R-:W-:Y:S01]  /*77d0*/  IADD3 R5, R3, 0x8, RZ ;  /* 0x0000000803057810 */ /* 0x000fe20007ffe0ff */
[----:B------:R-:W-:Y:S01]  /*77e0*/  @!P3 IMAD.IADD R13, R13, 0x1, -R22 ;  /* 0x000000010d0db824 */ /* 0x000fe200078e0a16 */
[----:B------:R-:W-:Y:S02]  /*77f0*/  ISETP.GE.AND P3, PT, R12, RZ, PT ;  /* 0x000000ff0c00720c */ /* 0x000fe40003f66270 */
[----:B------:R-:W-:Y:S02]  /*7800*/  ISETP.GE.AND P1, PT, R14, RZ, PT ;  /* 0x000000ff0e00720c */ /* 0x000fe40003f26270 */
[----:B------:R-:W-:-:S02]  /*7810*/  IADD3 R8, R3, 0x4, RZ ;  /* 0x0000000403087810 */ /* 0x000fc40007ffe0ff */
[----:B------:R-:W-:Y:S01]  /*7820*/  IABS R25, R5 ;  /* 0x0000000500197213 */ /* 0x000fe20000000000 */
[----:B------:R-:W-:Y:S01]  /*7830*/  @!P6 IMAD.IADD R0, R0, 0x1, -R22 ;  /* 0x000000010000e824 */ /* 0x000fe200078e0a16 */
[----:B------:R-:W-:Y:S02]  /*7840*/  IABS R3, R8 ;  /* 0x0000000800037213 */ /* 0x000fe40000000000 */
[----:B------:R-:W-:Y:S01]  /*7850*/  ISETP.GE.AND P6, PT, R23, RZ, PT ;  /* 0x000000ff1700720c */ /* 0x000fe20003fc6270 */
[----:B------:R-:W-:-:S04]  /*7860*/  IMAD.HI.U32 R15, R24, R25, RZ ;  /* 0x00000019180f7227 */ /* 0x000fc800078e00ff */
[----:B------:R-:W-:Y:S01]  /*7870*/  @!P4 IMAD.IADD R26, R26, 0x1, -R22 ;  /* 0x000000011a1ac824 */ /* 0x000fe200078e0a16 */
[----:B------:R-:W-:Y:S01]  /*7880*/  ISETP.GT.U32.AND P4, PT, R22, R16, PT ;  /* 0x000000101600720c */ /* 0x000fe20003f84070 */
[----:B------:R-:W-:-:S04]  /*7890*/  IMAD.HI.U32 R12, R24, R3, RZ ;  /* 0x00000003180c7227 */ /* 0x000fc800078e00ff */
[----:B------:R-:W-:Y:S02]  /*78a0*/  IMAD.MOV R24, RZ, RZ, -R15 ;  /* 0x000000ffff187224 */ /* 0x000fe400078e0a0f */
[----:B------:R-:W-:Y:S01]  /*78b0*/  @!P3 IMAD.MOV R4, RZ, RZ, -R4 ;  /* 0x000000ffff04b224 */ /* 0x000fe200078e0a04 */
[C---:B------:R-:W-:Y:S01]  /*78c0*/  ISETP.GT.U32.AND P3, PT, R22.reuse, R0, PT ;  /* 0x000000001600720c */ /* 0x040fe20003f64070 */
[----:B------:R-:W-:Y:S01]  /*78d0*/  @!P1 IMAD.MOV R13, RZ, RZ, -R13 ;  /* 0x000000ffff0d9224 */ /* 0x000fe200078e0a0d */
[----:B------:R-:W-:Y:S01]  /*78e0*/  ISETP.GE.AND P1, PT, R11, RZ, PT ;  /* 0x000000ff0b00720c */ /* 0x000fe20003f26270 */
[----:B------:R-:W-:Y:S01]  /*78f0*/  @!P5 IMAD.MOV R20, RZ, RZ, -R20 ;  /* 0x000000ffff14d224 */ /* 0x000fe200078e0a14 */
[C---:B------:R-:W-:Y:S01]  /*7900*/  ISETP.GT.U32.AND P5, PT, R22.reuse, R26, PT ;  /* 0x0000001a1600720c */ /* 0x040fe20003fa4070 */
[----:B------:R-:W-:Y:S02]  /*7910*/  IMAD R25, R22, R24, R25 ;  /* 0x0000001816197224 */ /* 0x000fe400078e0219 */
[----:B------:R-:W-:-:S03]  /*7920*/  @!P6 IMAD.MOV R10, RZ, RZ, -R10 ;  /* 0x000000ffff0ae224 */ /* 0x000fc600078e0a0a */
[----:B------:R-:W-:Y:S01]  /*7930*/  ISETP.GT.U32.AND P6, PT, R22, R25, PT ;  /* 0x000000191600720c */ /* 0x000fe20003fc4070 */
[----:B------:R-:W-:Y:S01]  /*7940*/  @!P0 IMAD.MOV R2, RZ, RZ, -R2 ;  /* 0x000000ffff028224 */ /* 0x000fe200078e0a02 */
[----:B------:R-:W-:Y:S01]  /*7950*/  STL [R1+0x11a0], R21 ;  /* 0x0011a01501007387 */ /* 0x000fe20000100800 */
[----:B------:R-:W-:Y:S02]  /*7960*/  @!P4 IMAD.IADD R16, R16, 0x1, -R22 ;  /* 0x000000011010c824 */ /* 0x000fe400078e0a16 */
[----:B------:R-:W-:Y:S01]  /*7970*/  IMAD.MOV R12, RZ, RZ, -R12 ;  /* 0x000000ffff0c7224 */ /* 0x000fe200078e0a0c */
[----:B------:R-:W3:Y:S01]  /*7980*/  LDL.LU R23, [R1+0x1200] ;  /* 0x0012000001177983 */ /* 0x000ee20000300800 */
[----:B------:R-:W-:Y:S01]  /*7990*/  @!P3 IMAD.IADD R0, R0, 0x1, -R22 ;  /* 0x000000010000b824 */ /* 0x000fe200078e0a16 */
[----:B------:R-:W-:Y:S01]  /*79a0*/  ISETP.GE.AND P3, PT, R6, RZ, PT ;  /* 0x000000ff0600720c */ /* 0x000fe20003f66270 */
[----:B------:R-:W-:Y:S01]  /*79b0*/  @!P1 IMAD.MOV R16, RZ, RZ, -R16 ;  /* 0x000000ffff109224 */ /* 0x000fe200078e0a10 */
[----:B------:R-:W-:Y:S01]  /*79c0*/  STL [R1+0x11a4], R20 ;  /* 0x0011a41401007387 */ /* 0x000fe20000100800 */
[----:B------:R-:W-:Y:S01]  /*79d0*/  @!P5 IMAD.IADD R26, R26, 0x1, -R22 ;  /* 0x000000011a1ad824 */ /* 0x000fe200078e0a16 */
[----:B------:R-:W-:-:S02]  /*79e0*/  ISETP.GE.AND P1, PT, R5, RZ, PT ;  /* 0x000000ff0500720c */ /* 0x000fc40003f26270 */
[----:B------:R0:W-:Y:S01]  /*79f0*/  STL [R1+0x11a8], R2 ;  /* 0x0011a80201007387 */ /* 0x0001e20000100800 */
[----:B------:R-:W-:Y:S01]  /*7a00*/  IMAD R24, R22, R12, R3 ;  /* 0x0000000c16187224 */ /* 0x000fe200078e0203 */
[----:B------:R-:W-:Y:S02]  /*7a10*/  ISETP.GE.AND P5, PT, R29, RZ, PT ;  /* 0x000000ff1d00720c */ /* 0x000fe40003fa6270 */
[----:B------:R-:W-:Y:S01]  /*7a20*/  ISETP.GE.AND P4, PT, R9, RZ, PT ;  /* 0x000000ff0900720c */ /* 0x000fe20003f86270 */
[----:B------:R-:W-:Y:S01]  /*7a30*/  STL [R1+0x11ac], R4 ;  /* 0x0011ac0401007387 */ /* 0x000fe20000100800 */
[----:B------:R-:W-:-:S05]  /*7a40*/  @!P6 IMAD.IADD R25, R25, 0x1, -R22 ;  /* 0x000000011919e824 */ /* 0x000fca00078e0a16 */
[----:B------:R-:W-:-:S13]  /*7a50*/  ISETP.GT.U32.AND P6, PT, R22, R25, PT ;  /* 0x000000191600720c */ /* 0x000fda0003fc4070 */
[----:B------:R-:W-:Y:S01]  /*7a60*/  @!P6 IMAD.IADD R25, R25, 0x1, -R22 ;  /* 0x000000011919e824 */ /* 0x000fe200078e0a16 */
[----:B------:R-:W-:Y:S02]  /*7a70*/  ISETP.GE.AND P6, PT, R8, RZ, PT ;  /* 0x000000ff0800720c */ /* 0x000fe40003fc6270 */
[----:B--2---:R-:W-:-:S13]  /*7a80*/  ISETP.GE.AND P2, PT, R17, RZ, PT ;  /* 0x000000ff1100720c */ /* 0x004fda0003f46270 */
[----:B------:R-:W-:Y:S01]  /*7a90*/  @!P2 IMAD.MOV R7, RZ, RZ, -R7 ;  /* 0x000000ffff07a224 */ /* 0x000fe200078e0a07 */
[----:B------:R-:W-:-:S13]  /*7aa0*/  ISETP.GT.U32.AND P2, PT, R22, R27, PT ;  /* 0x0000001b1600720c */ /* 0x000fda0003f44070 */
[----:B------:R-:W-:Y:S01]  /*7ab0*/  @!P2 IMAD.IADD R27, R27, 0x1, -R22 ;  /* 0x000000011b1ba824 */ /* 0x000fe200078e0a16 */
[----:B------:R-:W-:Y:S02]  /*7ac0*/  ISETP.GE.AND P2, PT, R28, RZ, PT ;  /* 0x000000ff1c00720c */ /* 0x000fe40003f46270 */
[----:B------:R-:W0:Y:S04]  /*7ad0*/  S2R R28, SR_TID.X ;  /* 0x00000000001c7919 */ /* 0x000e280000002100 */
[----:B------:R1:W-:Y:S04]  /*7ae0*/  STL [R1+0x11b0], R7 ;  /* 0x0011b00701007387 */ /* 0x0003e80000100800 */
[----:B------:R-:W-:Y:S01]  /*7af0*/  STL [R1+0x11b4], R10 ;  /* 0x0011b40a01007387 */ /* 0x000fe20000100800 */
[----:B0-----:R-:W-:Y:S01]  /*7b00*/  SHF.R.S32.HI R2, RZ, 0x6, R28 ;  /* 0x00000006ff027819 */ /* 0x001fe2000001141c */
[C---:B------:R-:W-:Y:S01]  /*7b10*/  IMAD.SHL.U32 R5, R28.reuse, 0x2, RZ ;  /* 0x000000021c057824 */ /* 0x040fe200078e00ff */
[C---:B------:R-:W-:Y:S01]  /*7b20*/  LOP3.LUT R3, R28.reuse, 0x7, RZ, 0xc0, !PT ;  /* 0x000000071c037812 */ /* 0x040fe200078ec0ff */
[C---:B------:R-:W-:Y:S01]  /*7b30*/  IMAD.SHL.U32 R6, R28.reuse, 0x8, RZ ;  /* 0x000000081c067824 */ /* 0x040fe200078e00ff */
[----:B------:R-:W-:-:S02]  /*7b40*/  LOP3.LUT R29, R28, 0x60, RZ, 0xc0, !PT ;  /* 0x000000601c1d7812 */ /* 0x000fc400078ec0ff */
[----:B------:R-:W-:Y:S01]  /*7b50*/  SGXT R9, R2, 0x1 ;  /* 0x000000010209781a */ /* 0x000fe20000000200 */
[C---:B------:R-:W-:Y:S01]  /*7b60*/  IMAD R2, R3.reuse, 0x110, RZ ;  /* 0x0000011003027824 */ /* 0x040fe200078e02ff */
[----:B-1----:R-:W-:Y:S01]  /*7b70*/  LOP3.LUT R7, R6, 0x30, R5, 0x48, !PT ;  /* 0x0000003006077812 */ /* 0x002fe200078e4805 */
[----:B------:R-:W-:Y:S01]  /*7b80*/  IMAD R6, R3, 0x4, R29 ;  /* 0x0000000403067824 */ /* 0x000fe200078e021d */
[----:B------:R-:W-:Y:S01]  /*7b90*/  LOP3.LUT R3, R9, 0x90, RZ, 0xc0, !PT ;  /* 0x0000009009037812 */ /* 0x000fe200078ec0ff */
[----:B------:R-:W-:Y:S02]  /*7ba0*/  STL [R1+0x11b8], R13 ;  /* 0x0011b80d01007387 */ /* 0x000fe40000100800 */
[----:B------:R-:W-:Y:S01]  /*7bb0*/  IMAD.U32 R6, R6, 0x10, R7 ;  /* 0x0000001006067824 */ /* 0x000fe200078e0007 */
[--C-:B------:R-:W-:Y:S01]  /*7bc0*/  LOP3.LUT R3, R3, 0x7e, R5.reuse, 0x78, !PT ;  /* 0x0000007e03037812 */ /* 0x100fe200078e7805 */
[----:B------:R-:W-:Y:S04]  /*7bd0*/  STL [R1+0x11bc], R16 ;  /* 0x0011bc1001007387 */ /* 0x000fe80000100800 */
[----:B------:R-:W-:Y:S04]  /*7be0*/  STL [R1+0x108c], R3 ;  /* 0x00108c0301007387 */ /* 0x000fe80000100800 */
[----:B------:R0:W-:Y:S04]  /*7bf0*/  STL [R1+0x458], R6 ;  /* 0x0004580601007387 */ /* 0x0001e80000100800 */
[----:B------:R-:W2:Y:S04]  /*7c00*/  LDL.LU R12, [R1+0x1c8] ;  /* 0x0001c800010c7983 */ /* 0x000ea80000300800 */
[----:B------:R-:W4:Y:S04]  /*7c10*/  LDL.LU R11, [R1+0x1c4] ;  /* 0x0001c400010b7983 */ /* 0x000f280000300800 */
[----:B------:R-:W4:Y:S01]  /*7c20*/  LDL.LU R9, [R1+0x1c0] ;  /* 0x0001c00001097983 */ /* 0x000f220000300800 */
[----:B------:R-:W-:-:S03]  /*7c30*/  LOP3.LUT R2, R2, 0x10, R5, 0x78, !PT ;  /* 0x0000001002027812 */ /* 0x000fc600078e7805 */
[----:B------:R-:W4:Y:S04]  /*7c40*/  LDL.LU R8, [R1+0x1bc] ;  /* 0x0001bc0001087983 */ /* 0x000f280000300800 */
[----:B0-----:R-:W4:Y:S04]  /*7c50*/  LDL.LU R6, [R1+0x1b8] ;  /* 0x0001b80001067983 */ /* 0x001f280000300800 */
[----:B------:R-:W4:Y:S01]  /*7c60*/  LDL.LU R5, [R1+0x1b4] ;  /* 0x0001b40001057983 */ /* 0x000f220000300800 */
[----:B------:R-:W-:-:S13]  /*7c70*/  ISETP.GT.U32.AND P0, PT, R22, R19, PT ;  /* 0x000000131600720c */ /* 0x000fda0003f04070 */
[----:B------:R-:W-:Y:S01]  /*7c80*/  @!P0 IMAD.IADD R19, R19, 0x1, -R22 ;  /* 0x0000000113138824 */ /* 0x000fe200078e0a16 */
[----:B------:R-:W-:-:S13]  /*7c90*/  ISETP.GT.U32.AND P0, PT, R22, R24, PT ;  /* 0x000000181600720c */ /* 0x000fda0003f04070 */
[----:B------:R-:W-:-:S05]  /*7ca0*/  @!P0 IMAD.IADD R24, R24, 0x1, -R22 ;  /* 0x0000000118188824 */ /* 0x000fca00078e0a16 */
[----:B------:R-:W-:Y:S01]  /*7cb0*/  ISETP.GT.U32.AND P0, PT, R22, R24, PT ;  /* 0x000000181600720c */ /* 0x000fe20003f04070 */
[----:B------:R-:W-:Y:S02]  /*7cc0*/  @!P4 IMAD.MOV R19, RZ, RZ, -R19 ;  /* 0x000000ffff13c224 */ /* 0x000fe400078e0a13 */
[----:B------:R-:W-:Y:S02]  /*7cd0*/  @!P3 IMAD.MOV R0, RZ, RZ, -R0 ;  /* 0x000000ffff00b224 */ /* 0x000fe400078e0a00 */
[----:B------:R-:W-:Y:S02]  /*7ce0*/  IMAD.SHL.U32 R4, R28, 0x80, RZ ;  /* 0x000000801c047824 */ /* 0x000fe400078e00ff */
[----:B------:R-:W-:Y:S01]  /*7cf0*/  @!P2 IMAD.MOV R27, RZ, RZ, -R27 ;  /* 0x000000ffff1ba224 */ /* 0x000fe200078e0a1b */
[----:B------:R-:W4:Y:S01]  /*7d00*/  LDL.LU R28, [R1+0x1b0] ;  /* 0x0001b000011c7983 */ /* 0x000f220000300800 */
[----:B------:R-:W-:Y:S02]  /*7d10*/  @!P5 IMAD.MOV R26, RZ, RZ, -R26 ;  /* 0x000000ffff1ad224 */ /* 0x000fe400078e0a1a */
[----:B------:R-:W-:Y:S01]  /*7d20*/  @!P1 IMAD.MOV R25, RZ, RZ, -R25 ;  /* 0x000000ffff199224 */ /* 0x000fe200078e0a19 */
[----:B------:R-:W4:Y:S01]  /*7d30*/  LDL.LU R29, [R1+0x1ac] ;  /* 0x0001ac00011d7983 */ /* 0x000f220000300800 */
[----:B------:R-:W-:Y:S01]  /*7d40*/  @!P0 IMAD.IADD R24, R24, 0x1, -R22 ;  /* 0x0000000118188824 */ /* 0x000fe200078e0a16 */
[----:B------:R-:W-:-:S02]  /*7d50*/  ISETP.NE.AND P0, PT, RZ, c[0x0][0x17c], PT ;  /* 0x00005f00ff007a0c */ /* 0x000fc40003f05270 */
[----:B------:R-:W-:Y:S01]  /*7d60*/  LOP3.LUT R22, RZ, c[0x0][0x17c], RZ, 0x33, !PT ;  /* 0x00005f00ff167a12 */ /* 0x000fe200078e33ff */
[----:B------:R-:W-:Y:S01]  /*7d70*/  STL [R1+0x11c0], R19 ;  /* 0x0011c01301007387 */ /* 0x000fe20000100800 */
[----:B------:R-:W-:Y:S02]  /*7d80*/  @!P6 IMAD.MOV R24, RZ, RZ, -R24 ;  /* 0x000000ffff18e224 */ /* 0x000fe400078e0a18 */
[----:B---3--:R-:W-:Y:S01]  /*7d90*/  SEL R3, R22, R23, !P0 ;  /* 0x0000001716037207 */ /* 0x008fe20004000000 */
[----:B------:R4:W-:Y:S01]  /*7da0*/  STL [R1+0x11c4], R0 ;  /* 0x0011c40001007387 */ /* 0x0009e20000100800 */
[----:B------:R-:W-:-:S03]  /*7db0*/  LOP3.LUT R2, R2, 0x800, R4, 0xf8, !PT ;  /* 0x0000080002027812 */ /* 0x000fc600078ef804 */
[----:B------:R-:W-:Y:S04]  /*7dc0*/  STL [R1+0x11c8], R27 ;  /* 0x0011c81b01007387 */ /* 0x000fe80000100800 */
[----:B------:R-:W-:Y:S04]  /*7dd0*/  STL [R1+0x11cc], R26 ;  /* 0x0011cc1a01007387 */ /* 0x000fe80000100800 */
[----:B------:R-:W-:Y:S04]  /*7de0*/  STL [R1+0x11d0], R25 ;  /* 0x0011d01901007387 */ /* 0x000fe80000100800 */
[----:B------:R-:W-:Y:S04]  /*7df0*/  STL [R1+0x11d4], R24 ;  /* 0x0011d41801007387 */ /* 0x000fe80000100800 */
[----:B------:R0:W-:Y:S01]  /*7e00*/  STL [R1+0x11d8], R3 ;  /* 0x0011d80301007387 */ /* 0x0001e20000100800 */
[----:B--2---:R-:W-:-:S02]  /*7e10*/  SEL R2, R22, R12, !P0 ;  /* 0x0000000c16027207 */ /* 0x004fc40004000000 */
[----:B----4-:R-:W-:-:S03]  /*7e20*/  SEL R0, R22, R11, !P0 ;  /* 0x0000000b16007207 */ /* 0x010fc60004000000 */
[----:B------:R1:W-:Y:S01]  /*7e30*/  STL [R1+0x594], R2 ;  /* 0x0005940201007387 */ /* 0x0003e20000100800 */
[----:B0-----:R-:W-:-:S03]  /*7e40*/  SEL R3, R22, R9, !P0 ;  /* 0x0000000916037207 */ /* 0x001fc60004000000 */
[----:B------:R0:W-:Y:S04]  /*7e50*/  STL [R1+0x590], R0 ;  /* 0x0005900001007387 */ /* 0x0001e80000100800 */
[----:B------:R2:W-:Y:S01]  /*7e60*/  STL [R1+0x4fc], R3 ;  /* 0x0004fc0301007387 */ /* 0x0005e20000100800 */
[C---:B-1----:R-:W-:Y:S02]  /*7e70*/  SEL R2, R22.reuse, R8, !P0 ;  /* 0x0000000816027207 */ /* 0x042fe40004000000 */
[----:B0-----:R-:W-:-:S03]  /*7e80*/  SEL R0, R22, R6, !P0 ;  /* 0x0000000616007207 */ /* 0x001fc60004000000 */
[----:B------:R-:W-:Y:S01]  /*7e90*/  STL [R1+0x4f8], R2 ;  /* 0x0004f80201007387 */ /* 0x000fe20000100800 */
[----:B--2---:R-:W-:-:S03]  /*7ea0*/  SEL R3, R22, R5, !P0 ;  /* 0x0000000516037207 */ /* 0x004fc60004000000 */
[----:B------:R-:W-:Y:S04]  /*7eb0*/  STL [R1+0x4f4], R0 ;  /* 0x0004f40001007387 */ /* 0x000fe80000100800 */
[----:B------:R0:W-:Y:S04]  /*7ec0*/  STL [R1+0x4f0], R3 ;  /* 0x0004f00301007387 */ /* 0x0001e80000100800 */
[----:B0-----:R-:W2:Y:S01]  /*7ed0*/  LDL.LU R3, [R1+0x19c] ;  /* 0x00019c0001037983 */ /* 0x001ea20000300800 */
[C---:B------:R-:W-:Y:S02]  /*7ee0*/  SEL R2, R22.reuse, R28, !P0 ;  /* 0x0000001c16027207 */ /* 0x040fe40004000000 */
[----:B------:R-:W-:-:S03]  /*7ef0*/  SEL R0, R22, R29, !P0 ;  /* 0x0000001d16007207 */ /* 0x000fc60004000000 */
[----:B------:R-:W-:Y:S04]  /*7f00*/  STL [R1+0x4ec], R2 ;  /* 0x0004ec0201007387 */ /* 0x000fe80000100800 */
[----:B--2---:R0:W-:Y:S04]  /*7f10*/  STL [R1+0x11f4], R3 ;  /* 0x0011f40301007387 */ /* 0x0041e80000100800 */
[----:B------:R-:W-:Y:S04]  /*7f20*/  STL [R1+0x4e8], R0 ;  /* 0x0004e80001007387 */ /* 0x000fe80000100800 */
[----:B0-----:R-:W2:Y:S04]  /*7f30*/  LDL.LU R3, [R1+0x1a0] ;  /* 0x0001a00001037983 */ /* 0x001ea80000300800 */
[----:B--2---:R0:W-:Y:S04]  /*7f40*/  STL [R1+0x11f8], R3 ;  /* 0x0011f80301007387 */ /* 0x0041e80000100800 */
[----:B0-----:R-:W2:Y:S04]  /*7f50*/  LDL.LU R3, [R1+0x1a4] ;  /* 0x0001a40001037983 */ /* 0x001ea80000300800 */
[----:B--2---:R0:W-:Y:S04]  /*7f60*/  STL [R1+0x11fc], R3 ;  /* 0x0011fc0301007387 */ /* 0x0041e80000100800 */
[----:B0-----:R-:W2:Y:S04]  /*7f70*/  LDL.LU R3, [R1+0x1a8] ;  /* 0x0001a80001037983 */ /* 0x001ea80000300800 */
[----:B------:R-:W3:Y:S04]  /*7f80*/  LDL.LU R23, [R1+0x198] ;  /* 0x0001980001177983 */ /* 0x000ee80000300800 */
[----:B------:R-:W4:Y:S04]  /*7f90*/  LDL.LU R24, [R1+0x194] ;  /* 0x0001940001187983 */ /* 0x000f280000300800 */
[----:B------:R-:W3:Y:S04]  /*7fa0*/  LDL.LU R25, [R1+0x190] ;  /* 0x0001900001197983 */ /* 0x000ee80000300800 */
        /* <DEDUP_REMOVED lines=23> */
[----:B------:R-:W3:Y:S01]  /*8120*/  LDL.LU R29, [R1+0x130] ;  /* 0x00013000011d7983 */ /* 0x000ee20000300800 */
[----:B--2---:R-:W-:-:S05]  /*8130*/  SEL R3, R22, R3, !P0 ;  /* 0x0000000316037207 */ /* 0x004fca0004000000 */
[----:B------:R0:W-:Y:S04]  /*8140*/  STL [R1+0x4e4], R3 ;  /* 0x0004e40301007387 */ /* 0x0001e80000100800 */
[----:B0-----:R-:W2:Y:S02]  /*8150*/  LDL.LU R3, [R1+0x11fc] ;  /* 0x0011fc0001037983 */ /* 0x001ea40000300800 */
[----:B--2---:R-:W-:-:S05]  /*8160*/  SEL R3, R22, R3, !P0 ;  /* 0x0000000316037207 */ /* 0x004fca0004000000 */
[----:B------:R0:W-:Y:S04]  /*8170*/  STL [R1+0x4e0], R3 ;  /* 0x0004e00301007387 */ /* 0x0001e80000100800 */
[----:B0-----:R-:W2:Y:S02]  /*8180*/  LDL.LU R3, [R1+0x11f8] ;  /* 0x0011f80001037983 */ /* 0x001ea40000300800 */
[----:B--2---:R-:W-:-:S05]  /*8190*/  SEL R3, R22, R3, !P0 ;  /* 0x0000000316037207 */ /* 0x004fca0004000000 */
[----:B------:R0:W-:Y:S04]  /*81a0*/  STL [R1+0x4dc], R3 ;  /* 0x0004dc0301007387 */ /* 0x0001e80000100800 */
[----:B0-----:R-:W2:Y:S01]  /*81b0*/  LDL.LU R3, [R1+0x11f4] ;  /* 0x0011f40001037983 */ /* 0x001ea20000300800 */
[C---:B---3--:R-:W-:Y:S02]  /*81c0*/  SEL R0, R22.reuse, R0, !P0 ;  /* 0x0000000016007207 */ /* 0x048fe40004000000 */
[C---:B------:R-:W-:Y:S02]  /*81d0*/  SEL R16, R22.reuse, R16, !P0 ;  /* 0x0000001016107207 */ /* 0x040fe40004000000 */
[C---:B------:R-:W-:Y:S02]  /*81e0*/  SEL R7, R22.reuse, R7, !P0 ;  /* 0x0000000716077207 */ /* 0x040fe40004000000 */
[----:B--2---:R-:W-:-:S05]  /*81f0*/  SEL R3, R22, R3, !P0 ;  /* 0x0000000316037207 */ /* 0x004fca0004000000 */
[----:B------:R0:W-:Y:S02]  /*8200*/  STL [R1+0x4d8], R3 ;  /* 0x0004d80301007387 */ /* 0x0001e40000100800 */
[C---:B0-----:R-:W-:Y:S02]  /*8210*/  SEL R3, R22.reuse, R23, !P0 ;  /* 0x0000001716037207 */ /* 0x041fe40004000000 */
[C---:B----4-:R-:W-:Y:S02]  /*8220*/  SEL R23, R22.reuse, R24, !P0 ;  /* 0x0000001816177207 */ /* 0x050fe40004000000 */
[C---:B------:R-:W-:Y:S01]  /*8230*/  SEL R24, R22.reuse, R25, !P0 ;  /* 0x0000001916187207 */ /* 0x040fe20004000000 */
[----:B------:R0:W-:Y:S04]  /*8240*/  STL [R1+0x4d4], R3 ;  /* 0x0004d40301007387 */ /* 0x0001e80000100800 */
[----:B------:R1:W-:Y:S01]  /*8250*/  STL [R1+0x4d0], R23 ;  /* 0x0004d01701007387 */ /* 0x0003e20000100800 */
[----:B0-----:R-:W-:-:S03]  /*8260*/  SEL R3, R22, R26, !P0 ;  /* 0x0000001a16037207 */ /* 0x001fc60004000000 */
[----:B------:R-:W-:Y:S01]  /*8270*/  STL [R1+0x4bc], R24 ;  /* 0x0004bc1801007387 */ /* 0x000fe20000100800 */
[----:B-1----:R-:W-:-:S03]  /*8280*/  SEL R23, R22, R27, !P0 ;  /* 0x0000001b16177207 */ /* 0x002fc60004000000 */
[----:B------:R0:W-:Y:S04]  /*8290*/  STL [R1+0x4b8], R3 ;  /* 0x0004b80301007387 */ /* 0x0001e80000100800 */
[----:B------:R-:W-:Y:S01]  /*82a0*/  STL [R1+0x4b4], R23 ;  /* 0x0004b41701007387 */ /* 0x000fe20000100800 */
[----:B0-----:R-:W-:-:S03]  /*82b0*/  SEL R3, R22, R19, !P0 ;  /* 0x0000001316037207 */ /* 0x001fc60004000000 */
[----:B------:R0:W-:Y:S04]  /*82c0*/  STL [R1+0x4b0], R0 ;  /* 0x0004b00001007387 */ /* 0x0001e80000100800 */
[----:B------:R1:W-:Y:S01]  /*82d0*/  STL [R1+0x34c], R3 ;  /* 0x00034c0301007387 */ /* 0x0003e20000100800 */
[----:B0-----:R-:W-:-:S03]  /*82e0*/  SEL R0, R22, R13, !P0 ;  /* 0x0000000d16007207 */ /* 0x001fc60004000000 */
[----:B------:R-:W-:Y:S01]  /*82f0*/  STL [R1+0x348], R16 ;  /* 0x0003481001007387 */ /* 0x000fe20000100800 */
[----:B-1----:R-:W-:-:S03]  /*8300*/  SEL R3, R22, R10, !P0 ;  /* 0x0000000a16037207 */ /* 0x002fc60004000000 */
[----:B------:R0:W-:Y:S04]  /*8310*/  STL [R1+0x344], R0 ;  /* 0x0003440001007387 */ /* 0x0001e80000100800 */
[----:B------:R1:W-:Y:S01]  /*8320*/  STL [R1+0x340], R3 ;  /* 0x0003400301007387 */ /* 0x0003e20000100800 */
[----:B0-----:R-:W-:-:S03]  /*8330*/  SEL R0, R22, R4, !P0 ;  /* 0x0000000416007207 */ /* 0x001fc60004000000 */
[----:B------:R-:W-:Y:S01]  /*8340*/  STL [R1+0x30c], R7 ;  /* 0x00030c0701007387 */ /* 0x000fe20000100800 */
[----:B-1----:R-:W-:-:S03]  /*8350*/  SEL R3, R22, R2, !P0 ;  /* 0x0000000216037207 */ /* 0x002fc60004000000 */
[----:B------:R0:W-:Y:S01]  /*8360*/  STL [R1+0x308], R0 ;  /* 0x0003080001007387 */ /* 0x0001e20000100800 */
[----:B------:R-:W-:-:S03]  /*8370*/  SEL R2, R22, R20, !P0 ;  /* 0x0000001416027207 */ /* 0x000fc60004000000 */
[----:B------:R1:W-:Y:S01]  /*8380*/  STL [R1+0x304], R3 ;  /* 0x0003040301007387 */ /* 0x0003e20000100800 */
[----:B0-----:R-:W-:-:S03]  /*8390*/  SEL R0, R22, R21, !P0 ;  /* 0x0000001516007207 */ /* 0x001fc60004000000 */
[----:B------:R0:W-:Y:S01]  /*83a0*/  STL [R1+0x300], R2 ;  /* 0x0003000201007387 */ /* 0x0001e20000100800 */
[----:B-1----:R-:W-:-:S03]  /*83b0*/  SEL R3, R22, R18, !P0 ;  /* 0x0000001216037207 */ /* 0x002fc60004000000 */
[----:B------:R1:W-:Y:S04]  /*83c0*/  STL [R1+0x22c], R0 ;  /* 0x00022c0001007387 */ /* 0x0003e80000100800 */
[----:B------:R2:W-:Y:S01]  /*83d0*/  STL [R1+0x228], R3 ;  /* 0x0002280301007387 */ /* 0x0005e20000100800 */
[C---:B0-----:R-:W-:Y:S02]  /*83e0*/  SEL R2, R22.reuse, R17, !P0 ;  /* 0x0000001116027207 */ /* 0x041fe40004000000 */
[----:B-1----:R-:W-:-:S03]  /*83f0*/  SEL R0, R22, R15, !P0 ;  /* 0x0000000f16007207 */ /* 0x002fc60004000000 */
[----:B------:R0:W-:Y:S01]  /*8400*/  STL [R1+0x224], R2 ;  /* 0x0002240201007387 */ /* 0x0001e20000100800 */
[----:B--2---:R-:W-:-:S03]  /*8410*/  SEL R3, R22, R14, !P0 ;  /* 0x0000000e16037207 */ /* 0x004fc60004000000 */
        /* <DEDUP_REMOVED lines=150> */
[----:B------:R-:W3:Y:S01]  /*8d80*/  LDL.LU R23, [R1] ;  /* 0x0000000001177983 */ /* 0x000ee20000300800 */
        /* <DEDUP_REMOVED lines=10> */
[C---:B----4-:R-:W-:Y:S02]  /*8e30*/  SEL R25, R22.reuse, R25, !P0 ;  /* 0x0000001916197207 */ /* 0x050fe40004000000 */
[C---:B------:R-:W-:Y:S02]  /*8e40*/  SEL R26, R22.reuse, R26, !P0 ;  /* 0x0000001a161a7207 */ /* 0x040fe40004000000 */
[----:B------:R-:W-:-:S02]  /*8e50*/  SEL R27, R22, R27, !P0 ;  /* 0x0000001b161b7207 */ /* 0x000fc40004000000 */
[C---:B------:R-:W-:Y:S02]  /*8e60*/  SEL R0, R22.reuse, R0, !P0 ;  /* 0x0000000016007207 */ /* 0x040fe40004000000 */
[C---:B------:R-:W-:Y:S02]  /*8e70*/  SEL R19, R22.reuse, R19, !P0 ;  /* 0x0000001316137207 */ /* 0x040fe40004000000 */
[C---:B------:R-:W-:Y:S02]  /*8e80*/  SEL R16, R22.reuse, R16, !P0 ;  /* 0x0000001016107207 */ /* 0x040fe40004000000 */
[C---:B------:R-:W-:Y:S02]  /*8e90*/  SEL R13, R22.reuse, R13, !P0 ;  /* 0x0000000d160d7207 */ /* 0x040fe40004000000 */
        /* <DEDUP_REMOVED lines=18> */
[----:B--2---:R-:W-:-:S05]  /*8fc0*/  SEL R3, R22, R3, !P0 ;  /* 0x0000000316037207 */ /* 0x004fca0004000000 */
[----:B------:R0:W-:Y:S04]  /*8fd0*/  STL [R1+0x88], R3 ;  /* 0x0000880301007387 */ /* 0x0001e80000100800 */
[----:B0-----:R-:W2:Y:S04]  /*8fe0*/  LDL.LU R3, [R1+0x11d8] ;  /* 0x0011d80001037983 */ /* 0x001ea80000300800 */
[----:B------:R0:W-:Y:S04]  /*8ff0*/  STL [R1+0x84], R24 ;  /* 0x0000841801007387 */ /* 0x0001e80000100800 */
[----:B0-----:R-:W3:Y:S04]  /*9000*/  LDL.LU R24, [R1+0x11d4] ;  /* 0x0011d40001187983 */ /* 0x001ee80000300800 */
[----:B------:R0:W-:Y:S04]  /*9010*/  STL [R1+0x80], R25 ;  /* 0x0000801901007387 */ /* 0x0001e80000100800 */
[----:B0-----:R-:W4:Y:S04]  /*9020*/  LDL.LU R25, [R1+0x11d0] ;  /* 0x0011d00001197983 */ /* 0x001f280000300800 */
[----:B------:R0:W-:Y:S04]  /*9030*/  STL [R1+0x7c], R26 ;  /* 0x00007c1a01007387 */ /* 0x0001e80000100800 */
[----:B0-----:R-:W2:Y:S04]  /*9040*/  LDL.LU R26, [R1+0x11cc] ;  /* 0x0011cc00011a7983 */ /* 0x001ea80000300800 */
[----:B------:R0:W-:Y:S04]  /*9050*/  STL [R1+0x74], R27 ;  /* 0x0000741b01007387 */ /* 0x0001e80000100800 */
[----:B0-----:R-:W2:Y:S04]  /*9060*/  LDL.LU R27, [R1+0x11c8] ;  /* 0x0011c800011b7983 */ /* 0x001ea80000300800 */
[----:B------:R0:W-:Y:S04]  /*9070*/  STL [R1+0x68], R0 ;  /* 0x0000680001007387 */ /* 0x0001e80000100800 */
[----:B0-----:R-:W2:Y:S04]  /*9080*/  LDL.LU R0, [R1+0x11c4] ;  /* 0x0011c40001007983 */ /* 0x001ea80000300800 */
[----:B------:R0:W-:Y:S04]  /*9090*/  STL [R1+0x64], R19 ;  /* 0x0000641301007387 */ /* 0x0001e80000100800 */
[----:B0-----:R-:W3:Y:S04]  /*90a0*/  LDL.LU R19, [R1+0x11c0] ;  /* 0x0011c00001137983 */ /* 0x001ee80000300800 */
        /* <DEDUP_REMOVED lines=39> */
[----:B0-----:R-:W3:Y:S01]  /*9320*/  LDL.LU R29, [R1+0x1170] ;  /* 0x00117000011d7983 */ /* 0x001ee20000300800 */
[----:B------:R-:W-:-:S05]  /*9330*/  SEL R23, R22, R23, !P0 ;  /* 0x0000001716177207 */ /* 0x000fca0004000000 */
[----:B------:R0:W-:Y:S01]  /*9340*/  STL [R1+0x8], R23 ;  /* 0x0000081701007387 */ /* 0x0001e20000100800 */
[C---:B--2---:R-:W-:Y:S02]  /*9350*/  SEL R27, R22.reuse, R27, !P0 ;  /* 0x0000001b161b7207 */ /* 0x044fe40004000000 */
[C---:B------:R-:W-:Y:S02]  /*9360*/  SEL R26, R22.reuse, R26, !P0 ;  /* 0x0000001a161a7207 */ /* 0x040fe40004000000 */
[C---:B----4-:R-:W-:Y:S02]  /*9370*/  SEL R25, R22.reuse, R25, !P0 ;  /* 0x0000001916197207 */ /* 0x050fe40004000000 */
[C---:B---3--:R-:W-:Y:S02]  /*9380*/  SEL R19, R22.reuse, R19, !P0 ;  /* 0x0000001316137207 */ /* 0x048fe40004000000 */
        /* <DEDUP_REMOVED lines=13> */
[----:B0-----:R-:W-:-:S02]  /*9460*/  SEL R23, R22, R28, !P0 ;  /* 0x0000001c16177207 */ /* 0x001fc40004000000 */
[C---:B------:R-:W-:Y:S02]  /*9470*/  SEL R28, R22.reuse, R6, !P0 ;  /* 0x00000006161c7207 */ /* 0x040fe40004000000 */
[----:B------:R-:W-:-:S05]  /*9480*/  SEL R29, R22, R29, !P0 ;  /* 0x0000001d161d7207 */ /* 0x000fca0004000000 */
[----:B------:R0:W-:Y:S02]  /*9490*/  STL [R1+0x4], R29 ;  /* 0x0000041d01007387 */ /* 0x0001e40000100800 */
[----:B0-----:R-:W-:-:S05]  /*94a0*/  SEL R29, R22, R5, !P0 ;  /* 0x00000005161d7207 */ /* 0x001fca0004000000 */
[----:B------:R-:W-:Y:S04]  /*94b0*/  STL [R1+0x10f0], R29 ;  /* 0x0010f01d01007387 */ /* 0x000fe80000100800 */
[----:B------:R0:W-:Y:S04]  /*94c0*/  STL [R1], R23 ;  /* 0x0000001701007387 */ /* 0x0001e80000100800 */
[----:B------:R1:W-:Y:S01]  /*94d0*/  STL [R1+0x10f4], R28 ;  /* 0x0010f41c01007387 */ /* 0x0003e20000100800 */
[----:B0-----:R-:W-:-:S03]  /*94e0*/  SEL R23, R22, R8, !P0 ;  /* 0x0000000816177207 */ /* 0x001fc60004000000 */
[----:B-1----:R-:W2:Y:S04]  /*94f0*/  LDL R28, [R1+0x1060] ;  /* 0x00106000011c7983 */ /* 0x002ea80000100800 */
[----:B------:R-:W-:Y:S04]  /*9500*/  STL [R1+0x10f8], R23 ;  /* 0x0010f81701007387 */ /* 0x000fe80000100800 */
[----:B------:R-:W-:Y:S01]  /*9510*/  STL [R1+0x10fc], R9 ;  /* 0x0010fc0901007387 */ /* 0x000fe20000100800 */
[----:B------:R-:W-:-:S03]  /*9520*/  SEL R8, R22, R2, !P0 ;  /* 0x0000000216087207 */ /* 0x000fc60004000000 */
[----:B------:R-:W-:Y:S01]  /*9530*/  STL [R1+0x1100], R11 ;  /* 0x0011000b01007387 */ /* 0x000fe20000100800 */
[----:B------:R-:W-:-:S03]  /*9540*/  SEL R6, R22, R4, !P0 ;  /* 0x0000000416067207 */ /* 0x000fc60004000000 */
[----:B------:R-:W-:Y:S04]  /*9550*/  STL [R1+0x1104], R12 ;  /* 0x0011040c01007387 */ /* 0x000fe80000100800 */
[----:B------:R-:W-:Y:S04]  /*9560*/  STL [R1+0x1108], R14 ;  /* 0x0011080e01007387 */ /* 0x000fe80000100800 */
[----:B------:R-:W-:Y:S04]  /*9570*/  STL [R1+0x110c], R15 ;  /* 0x00110c0f01007387 */ /* 0x000fe80000100800 */
[----:B------:R-:W-:Y:S04]  /*9580*/  STL [R1+0x1110], R17 ;  /* 0x0011101101007387 */ /* 0x000fe80000100800 */
[----:B------:R-:W-:Y:S04]  /*9590*/  STL [R1+0x1114], R18 ;  /* 0x0011141201007387 */ /* 0x000fe80000100800 */
[----:B------:R0:W-:Y:S01]  /*95a0*/  STL [R1+0x1118], R21 ;  /* 0x0011181501007387 */ /* 0x0001e20000100800 */
[----:B------:R-:W-:-:S03]  /*95b0*/  SEL R5, R22, R0, !P0 ;  /* 0x0000000016057207 */ /* 0x000fc60004000000 */
[----:B------:R-:W-:Y:S04]  /*95c0*/  STL [R1+0x111c], R20 ;  /* 0x00111c1401007387 */ /* 0x000fe80000100800 */
[----:B------:R-:W-:Y:S04]  /*95d0*/  STL [R1+0x1120], R8 ;  /* 0x0011200801007387 */ /* 0x000fe80000100800 */
[----:B------:R-:W-:Y:S04]  /*95e0*/  STL [R1+0x1124], R6 ;  /* 0x0011240601007387 */ /* 0x000fe80000100800 */
[----:B------:R-:W-:Y:S01]  /*95f0*/  STL [R1+0x1128], R7 ;  /* 0x0011280701007387 */ /* 0x000fe20000100800 */
[----:B------:R-:W-:-:S03]  /*9600*/  SEL R22, R22, R24, !P0 ;  /* 0x0000001816167207 */ /* 0x000fc60004000000 */
[----:B------:R-:W-:Y:S04]  /*9610*/  STL [R1+0x112c], R10 ;  /* 0x00112c0a01007387 */ /* 0x000fe80000100800 */
[----:B------:R-:W-:Y:S01]  /*9620*/  STL [R1+0x1130], R13 ;  /* 0x0011300d01007387 */ /* 0x000fe20000100800 */
[----:B------:R-:W-:-:S03]  /*9630*/  IMAD.MOV.U32 R0, RZ, RZ, c[0x0][0x180] ;  /* 0x00006000ff007624 */ /* 0x000fc600078e00ff */
[----:B------:R-:W-:Y:S04]  /*9640*/  STL [R1+0x1134], R16 ;  /* 0x0011341001007387 */ /* 0x000fe80000100800 */
[----:B------:R-:W-:Y:S04]  /*9650*/  STL [R1+0x1138], R19 ;  /* 0x0011381301007387 */ /* 0x000fe80000100800 */
[----:B------:R-:W-:Y:S04]  /*9660*/  STL [R1+0x113c], R5 ;  /* 0x00113c0501007387 */ /* 0x000fe80000100800 */
[----:B------:R-:W-:Y:S04]  /*9670*/  STL [R1+0x1140], R27 ;  /* 0x0011401b01007387 */ /* 0x000fe80000100800 */
[----:B------:R-:W-:Y:S04]  /*9680*/  STL [R1+0x1144], R26 ;  /* 0x0011441a01007387 */ /* 0x000fe80000100800 */
[----:B------:R-:W-:Y:S04]  /*9690*/  STL [R1+0x1148], R25 ;  /* 0x0011481901007387 */ /* 0x000fe80000100800 */
[----:B------:R-:W-:Y:S04]  /*96a0*/  STL [R1+0x114c], R22 ;  /* 0x00114c1601007387 */ /* 0x000fe80000100800 */
[----:B------:R-:W-:Y:S04]  /*96b0*/  STL [R1+0x3e0], RZ ;  /* 0x0003e0ff01007387 */ /* 0x000fe80000100800 */
[----:B------:R1:W-:Y:S04]  /*96c0*/  STL [R1+0x450], R0 ;  /* 0x0004500001007387 */ /* 0x0003e80000100800 */
[----:B------:R-:W-:Y:S04]  /*96d0*/  STL [R1+0x3e4], RZ ;  /* 0x0003e4ff01007387 */ /* 0x000fe80000100800 */
        /* <DEDUP_REMOVED lines=454> */
[----:B------:R-:W3:Y:S04]  /*b340*/  S2R R29, SR_TID.X ;  /* 0x00000000001d7919 */ /* 0x000ee80000002100 */
        /* <DEDUP_REMOVED lines=19> */
[----:B0-----:R-:W4:Y:S04]  /*b480*/  LDL.LU R21, [R1+0x59c] ;  /* 0x00059c0001157983 */ /* 0x001f280000300800 */
[----:B------:R-:W4:Y:S01]  /*b490*/  LDL.LU R18, [R1+0x594] ;  /* 0x0005940001127983 */ /* 0x000f220000300800 */
[----:B---3--:R-:W-:-:S03]  /*b4a0*/  LOP3.LUT R4, R29, 0x1f, RZ, 0xc0, !PT ;  /* 0x0000001f1d047812 */ /* 0x008fc600078ec0ff */
[----:B------:R-:W3:Y:S04]  /*b4b0*/  LDL.LU R17, [R1+0x590] ;  /* 0x0005900001117983 */ /* 0x000ee80000300800 */
[----:B------:R-:W3:Y:S04]  /*b4c0*/  LDL.LU R15, [R1+0x4fc] ;  /* 0x0004fc00010f7983 */ /* 0x000ee80000300800 */
[----:B------:R-:W3:Y:S01]  /*b4d0*/  LDL.LU R14, [R1+0x4f8] ;  /* 0x0004f800010e7983 */ /* 0x000ee20000300800 */
[----:B--2---:R-:W-:-:S03]  /*b4e0*/  ISETP.GE.AND P1, PT, R28, RZ, PT ;  /* 0x000000ff1c00720c */ /* 0x004fc60003f26270 */
[----:B------:R-:W2:Y:S04]  /*b4f0*/  LDL.LU R12, [R1+0x4f4] ;  /* 0x0004f400010c7983 */ /* 0x000ea80000300800 */
[----:B------:R-:W2:Y:S01]  /*b500*/  LDL.LU R11, [R1+0x4f0] ;  /* 0x0004f000010b7983 */ /* 0x000ea20000300800 */
[----:B------:R-:W-:-:S03]  /*b510*/  IMAD R24, R4, c[0x0][0x18c], RZ ;  /* 0x0000630004187a24 */ /* 0x000fc600078e02ff */
[----:B------:R-:W2:Y:S04]  /*b520*/  LDL.LU R9, [R1+0x4ec] ;  /* 0x0004ec0001097983 */ /* 0x000ea80000300800 */
[----:B------:R-:W2:Y:S04]  /*b530*/  LDL.LU R23, [R1+0x4e8] ;  /* 0x0004e80001177983 */ /* 0x000ea80000300800 */
[----:B------:R-:W2:Y:S04]  /*b540*/  LDL.LU R28, [R1+0x4e4] ;  /* 0x0004e400011c7983 */ /* 0x000ea80000300800 */
[----:B------:R-:W2:Y:S04]  /*b550*/  LDL.LU R29, [R1+0x4e0] ;  /* 0x0004e000011d7983 */ /* 0x000ea80000300800 */
[----:B------:R-:W2:Y:S01]  /*b560*/  LDL.LU R4, [R1+0xf8] ;  /* 0x0000f80001047983 */ /* 0x000ea20000300800 */
[----:B------:R-:W-:-:S02]  /*b570*/  ISETP.NE.AND P0, PT, RZ, c[0x0][0x178], PT ;  /* 0x00005e00ff007a0c */ /* 0x000fc40003f05270 */
[----:B------:R-:W-:-:S04]  /*b580*/  SHF.R.S32.HI R2, RZ, 0x1f, R24 ;  /* 0x0000001fff027819 */ /* 0x000fc80000011418 */
[C---:B-1----:R-:W-:Y:S01]  /*b590*/  SHF.L.U64.HI R0, R24.reuse, 0x1, R2 ;  /* 0x0000000118007819 */ /* 0x042fe20000010202 */
[----:B------:R-:W-:Y:S02]  /*b5a0*/  IMAD.SHL.U32 R2, R24, 0x2, RZ ;  /* 0x0000000218027824 */ /* 0x000fe400078e00ff */
[----:B------:R-:W-:Y:S02]  /*b5b0*/  IMAD R3, R3, c[0x0][0x190], RZ ;  /* 0x0000640003037a24 */ /* 0x000fe400078e02ff */
[----:B------:R3:W-:Y:S01]  /*b5c0*/  STL [R1+0x1090], R0 ;  /* 0x0010900001007387 */ /* 0x0007e20000100800 */
[----:B----4-:R-:W-:-:S05]  /*b5d0*/  SHF.R.S32.HI R5, RZ, 0x5, R21 ;  /* 0x00000005ff057819 */ /* 0x010fca0000011415 */
[----:B------:R-:W-:Y:S01]  /*b5e0*/  STL [R1+0xc58], R5 ;  /* 0x000c580501007387 */ /* 0x000fe20000100800 */
[----:B------:R-:W-:-:S03]  /*b5f0*/  IMAD R24, R18, c[0x0][0x190], RZ ;  /* 0x0000640012187a24 */ /* 0x000fc600078e02ff */
[----:B------:R0:W-:Y:S01]  /*b600*/  STL [R1+0x1094], R2 ;  /* 0x0010940201007387 */ /* 0x0001e20000100800 */
[----:B---3--:R-:W-:Y:S02]  /*b610*/  IMAD R0, R14, c[0x0][0x190], RZ ;  /* 0x000064000e007a24 */ /* 0x008fe400078e02ff */
[----:B0-----:R-:W-:Y:S02]  /*b620*/  IMAD R2, R15, c[0x0][0x190], RZ ;  /* 0x000064000f027a24 */ /* 0x001fe400078e02ff */
[----:B--2---:R-:W-:Y:S01]  /*b630*/  @!P1 IMAD.MOV R4, RZ, RZ, -R4 ;  /* 0x000000ffff049224 */ /* 0x004fe200078e0a04 */
[----:B------:R-:W-:-:S05]  /*b640*/  @!P0 LOP3.LUT R4, RZ, c[0x0][0x178], RZ, 0x33, !PT ;  /* 0x00005e00ff048a12 */ /* 0x000fca00078e33ff */
[----:B------:R-:W-:Y:S04]  /*b650*/  STL [R1+0x1150], R4 ;  /* 0x0011500401007387 */ /* 0x000fe80000100800 */
[----:B------:R0:W-:Y:S04]  /*b660*/  STL [R1+0x1098], R3 ;  /* 0x0010980301007387 */ /* 0x0001e80000100800 */
[----:B------:R-:W-:Y:S01]  /*b670*/  STL [R1+0x1154], R24 ;  /* 0x0011541801007387 */ /* 0x000fe20000100800 */
[----:B0-----:R-:W-:-:S05]  /*b680*/  IMAD R3, R17, c[0x0][0x190], RZ ;  /* 0x0000640011037a24 */ /* 0x001fca00078e02ff */
[----:B------:R0:W-:Y:S04]  /*b690*/  STL [R1+0x1c], R3 ;  /* 0x00001c0301007387 */ /* 0x0001e80000100800 */
[----:B------:R1:W-:Y:S01]  /*b6a0*/  STL [R1+0x30], R2 ;  /* 0x0000300201007387 */ /* 0x0003e20000100800 */
[----:B0-----:R-:W-:-:S03]  /*b6b0*/  IMAD R3, R12, c[0x0][0x190], RZ ;  /* 0x000064000c037a24 */ /* 0x001fc600078e02ff */
[----:B------:R0:W-:Y:S01]  /*b6c0*/  STL [R1+0x6c], R0 ;  /* 0x00006c0001007387 */ /* 0x0001e20000100800 */
[----:B-1----:R-:W-:-:S03]  /*b6d0*/  IMAD R2, R11, c[0x0][0x190], RZ ;  /* 0x000064000b027a24 */ /* 0x002fc600078e02ff */
[----:B------:R1:W-:Y:S01]  /*b6e0*/  STL [R1+0x70], R3 ;  /* 0x0000700301007387 */ /* 0x0003e20000100800 */
[----:B0-----:R-:W-:-:S03]  /*b6f0*/  IMAD R0, R9, c[0x0][0x190], RZ ;  /* 0x0000640009007a24 */ /* 0x001fc600078e02ff */
[----:B------:R0:W-:Y:S01]  /*b700*/  STL [R1+0x78], R2 ;  /* 0x0000780201007387 */ /* 0x0001e20000100800 */
[----:B-1----:R-:W-:-:S03]  /*b710*/  IMAD R3, R23, c[0x0][0x190], RZ ;  /* 0x0000640017037a24 */ /* 0x002fc600078e02ff */
[----:B------:R1:W-:Y:S04]  /*b720*/  STL [R1+0x8c], R0 ;  /* 0x00008c0001007387 */ /* 0x0003e80000100800 */
[----:B------:R-:W-:Y:S04]  /*b730*/  STL [R1+0x90], R3 ;  /* 0x0000900301007387 */ /* 0x000fe80000100800 */
[----:B------:R-:W2:Y:S01]  /*b740*/  LDL.LU R24, [R1+0x4d4] ;  /* 0x0004d40001187983 */ /* 0x000ea20000300800 */
[----:B0-----:R-:W-:Y:S02]  /*b750*/  IMAD R2, R28, c[0x0][0x190], RZ ;  /* 0x000064001c027a24 */ /* 0x001fe400078e02ff */
[----:B-1----:R-:W-:-:S03]  /*b760*/  IMAD R0, R29, c[0x0][0x190], RZ ;  /* 0x000064001d007a24 */ /* 0x002fc600078e02ff */
[----:B------:R-:W-:Y:S04]  /*b770*/  STL [R1+0x94], R2 ;  /* 0x0000940201007387 */ /* 0x000fe80000100800 */
[----:B--2---:R0:W-:Y:S04]  /*b780*/  STL [R1+0x1168], R24 ;  /* 0x0011681801007387 */ /* 0x0041e80000100800 */
[----:B------:R-:W-:Y:S04]  /*b790*/  STL [R1+0x98], R0 ;  /* 0x0000980001007387 */ /* 0x000fe80000100800 */
        /* <DEDUP_REMOVED lines=31> */
[----:B--2---:R-:W-:-:S05]  /*b990*/  IMAD R24, R24, c[0x0][0x190], RZ ;  /* 0x0000640018187a24 */ /* 0x004fca00078e02ff */
[----:B------:R0:W-:Y:S04]  /*b9a0*/  STL [R1+0x9c], R24 ;  /* 0x00009c1801007387 */ /* 0x0001e80000100800 */
[----:B0-----:R-:W2:Y:S02]  /*b9b0*/  LDL.LU R24, [R1+0x116c] ;  /* 0x00116c0001187983 */ /* 0x001ea40000300800 */
[----:B--2---:R-:W-:-:S05]  /*b9c0*/  IMAD R24, R24, c[0x0][0x190], RZ ;  /* 0x0000640018187a24 */ /* 0x004fca00078e02ff */
[----:B------:R0:W-:Y:S04]  /*b9d0*/  STL [R1+0xa8], R24 ;  /* 0x0000a81801007387 */ /* 0x0001e80000100800 */
[----:B0-----:R-:W2:Y:S01]  /*b9e0*/  LDL.LU R24, [R1+0x1168] ;  /* 0x0011680001187983 */ /* 0x001ea20000300800 */
[----:B---3--:R-:W-:Y:S02]  /*b9f0*/  IMAD R2, R2, c[0x0][0x190], RZ ;  /* 0x0000640002027a24 */ /* 0x008fe400078e02ff */
[----:B------:R-:W-:Y:S02]  /*ba00*/  IMAD R0, R0, c[0x0][0x190], RZ ;  /* 0x0000640000007a24 */ /* 0x000fe400078e02ff */
[----:B--2---:R-:W-:-:S05]  /*ba10*/  IMAD R24, R24, c[0x0][0x190], RZ ;  /* 0x0000640018187a24 */ /* 0x004fca00078e02ff */
[----:B------:R0:W-:Y:S02]  /*ba20*/  STL [R1+0xf8], R24 ;  /* 0x0000f81801007387 */ /* 0x0001e40000100800 */
[----:B0-----:R-:W-:Y:S02]  /*ba30*/  IMAD R24, R3, c[0x0][0x190], RZ ;  /* 0x0000640003187a24 */ /* 0x001fe400078e02ff */
[----:B----4-:R-:W-:-:S03]  /*ba40*/  IMAD R3, R4, c[0x0][0x190], RZ ;  /* 0x0000640004037a24 */ /* 0x010fc600078e02ff */
[----:B------:R-:W-:Y:S04]  /*ba50*/  STL [R1+0x4d0], R24 ;  /* 0x0004d01801007387 */ /* 0x000fe80000100800 */
        /* <DEDUP_REMOVED lines=10> */
[----:B------:R2:W-:Y:S01]  /*bb00*/  STL [R1+0x344], R3 ;  /* 0x0003440301007387 */ /* 0x0005e20000100800 */
[----:B0-----:R-:W-:Y:S02]  /*bb10*/  IMAD R2, R5, c[0x0][0x190], RZ ;  /* 0x0000640005027a24 */ /* 0x001fe400078e02ff */
[----:B-1----:R-:W-:-:S03]  /*bb20*/  IMAD R0, R19, c[0x0][0x190], RZ ;  /* 0x0000640013007a24 */ /* 0x002fc600078e02ff */
[----:B------:R0:W-:Y:S01]  /*bb30*/  STL [R1+0x340], R2 ;  /* 0x0003400201007387 */ /* 0x0001e20000100800 */
[----:B--2---:R-:W-:-:S03]  /*bb40*/  IMAD R3, R16, c[0x0][0x190], RZ ;  /* 0x0000640010037a24 */ /* 0x004fc600078e02ff */
        /* <DEDUP_REMOVED lines=166> */
[----:B--2---:R-:W-:-:S05]  /*c5b0*/  IMAD R24, R24, c[0x0][0x190], RZ ;  /* 0x0000640018187a24 */ /* 0x004fca00078e02ff */
[----:B------:R0:W-:Y:S04]  /*c5c0*/  STL [R1+0xa0], R24 ;  /* 0x0000a01801007387 */ /* 0x0001e80000100800 */
[----:B0-----:R-:W2:Y:S02]  /*c5d0*/  LDL.LU R24, [R1+0x115c] ;  /* 0x00115c0001187983 */ /* 0x001ea40000300800 */
[----:B--2---:R-:W-:-:S05]  /*c5e0*/  IMAD R24, R24, c[0x0][0x190], RZ ;  /* 0x0000640018187a24 */ /* 0x004fca00078e02ff */
[----:B------:R0:W-:Y:S04]  /*c5f0*/  STL [R1+0x88], R24 ;  /* 0x0000881801007387 */ /* 0x0001e80000100800 */
[----:B0-----:R-:W2:Y:S01]  /*c600*/  LDL.LU R24, [R1+0x1158] ;  /* 0x0011580001187983 */ /* 0x001ea20000300800 */
[----:B---3--:R-:W-:Y:S02]  /*c610*/  IMAD R4, R4, c[0x0][0x190], RZ ;  /* 0x0000640004047a24 */ /* 0x008fe400078e02ff */
[----:B----4-:R-:W-:Y:S02]  /*c620*/  IMAD R22, R22, c[0x0][0x190], RZ ;  /* 0x0000640016167a24 */ /* 0x010fe400078e02ff */
[----:B------:R-:W-:Y:S02]  /*c630*/  IMAD R25, R25, c[0x0][0x190], RZ ;  /* 0x0000640019197a24 */ /* 0x000fe400078e02ff */
[----:B------:R-:W-:-:S02]  /*c640*/  IMAD R26, R26, c[0x0][0x190], RZ ;  /* 0x000064001a1a7a24 */ /* 0x000fc400078e02ff */
[----:B------:R-:W-:Y:S02]  /*c650*/  IMAD R27, R27, c[0x0][0x190], RZ ;  /* 0x000064001b1b7a24 */ /* 0x000fe400078e02ff */
[----:B------:R-:W-:Y:S02]  /*c660*/  IMAD R5, R5, c[0x0][0x190], RZ ;  /* 0x0000640005057a24 */ /* 0x000fe400078e02ff */
[----:B------:R-:W-:Y:S02]  /*c670*/  IMAD R19, R19, c[0x0][0x190], RZ ;  /* 0x0000640013137a24 */ /* 0x000fe400078e02ff */
[----:B------:R-:W-:Y:S02]  /*c680*/  IMAD R16, R16, c[0x0][0x190], RZ ;  /* 0x0000640010107a24 */ /* 0x000fe400078e02ff */
        /* <DEDUP_REMOVED lines=17> */
[----:B--2---:R-:W-:-:S05]  /*c7a0*/  IMAD R24, R24, c[0x0][0x190], RZ ;  /* 0x0000640018187a24 */ /* 0x004fca00078e02ff */
        /* <DEDUP_REMOVED lines=45> */
[----:B0-----:R-:W4:Y:S04]  /*ca80*/  LDL.LU R9, [R1+0x10fc] ;  /* 0x0010fc0001097983 */ /* 0x001f280000300800 */
[----:B------:R0:W-:Y:S04]  /*ca90*/  STL [R1+0x14], R23 ;  /* 0x0000141701007387 */ /* 0x0001e80000100800 */
[----:B0-----:R-:W4:Y:S04]  /*caa0*/  LDL.LU R23, [R1+0x10f8] ;  /* 0x0010f80001177983 */ /* 0x001f280000300800 */
[----:B------:R0:W-:Y:S04]  /*cab0*/  STL [R1+0x10], R28 ;  /* 0x0000101c01007387 */ /* 0x0001e80000100800 */
[----:B0-----:R-:W4:Y:S04]  /*cac0*/  LDL.LU R28, [R1+0x10f4] ;  /* 0x0010f400011c7983 */ /* 0x001f280000300800 */
[----:B------:R0:W-:Y:S04]  /*cad0*/  STL [R1+0xc], R29 ;  /* 0x00000c1d01007387 */ /* 0x0001e80000100800 */
[----:B0-----:R-:W4:Y:S01]  /*cae0*/  LDL.LU R29, [R1+0x10f0] ;  /* 0x0010f000011d7983 */ /* 0x001f220000300800 */
[----:B------:R-:W-:-:S02]  /*caf0*/  IMAD R3, R3, c[0x0][0x190], RZ ;  /* 0x0000640003037a24 */ /* 0x000fc400078e02ff */
[----:B------:R-:W-:-:S03]  /*cb00*/  IMAD R2, R2, c[0x0][0x190], RZ ;  /* 0x0000640002027a24 */ /* 0x000fc600078e02ff */
[----:B------:R0:W-:Y:S02]  /*cb10*/  STL [R1+0x8], R3 ;  /* 0x0000080301007387 */ /* 0x0001e40000100800 */
[----:B0-----:R-:W-:-:S05]  /*cb20*/  IMAD R3, R0, c[0x0][0x190], RZ ;  /* 0x0000640000037a24 */ /* 0x001fca00078e02ff */
[----:B------:R0:W-:Y:S04]  /*cb30*/  STL [R1+0x10b0], R3 ;  /* 0x0010b00301007387 */ /* 0x0001e80000100800 */
[----:B------:R1:W-:Y:S04]  /*cb40*/  STL [R1+0x4], R2 ;  /* 0x0000040201007387 */ /* 0x0003e80000100800 */
[----:B0-----:R-:W4:Y:S01]  /*cb50*/  LDL.LU R3, [R1+0x78] ;  /* 0x0000780001037983 */ /* 0x001f220000300800 */
[----:B--2---:R-:W-:Y:S02]  /*cb60*/  IMAD R12, R12, c[0x0][0x190], RZ ;  /* 0x000064000c0c7a24 */ /* 0x004fe400078e02ff */
[----:B---3--:R-:W-:-:S02]  /*cb70*/  IMAD R11, R11, c[0x0][0x190], RZ ;  /* 0x000064000b0b7a24 */ /* 0x008fc400078e02ff */
[----:B----4-:R-:W-:Y:S02]  /*cb80*/  IMAD R9, R9, c[0x0][0x190], RZ ;  /* 0x0000640009097a24 */ /* 0x010fe400078e02ff */
[----:B------:R-:W-:Y:S02]  /*cb90*/  IMAD R23, R23, c[0x0][0x190], RZ ;  /* 0x0000640017177a24 */ /* 0x000fe400078e02ff */
[----:B------:R-:W-:Y:S02]  /*cba0*/  IMAD R0, R28, c[0x0][0x190], RZ ;  /* 0x000064001c007a24 */ /* 0x000fe400078e02ff */
[----:B-1----:R-:W-:-:S05]  /*cbb0*/  IMAD R2, R29, c[0x0][0x190], RZ ;  /* 0x000064001d027a24 */ /* 0x002fca00078e02ff */
        /* <DEDUP_REMOVED lines=11> */
[----:B0-----:R-:W3:Y:S01]  /*cc70*/  LDL.LU R12, [R1+0x1c] ;  /* 0x00001c00010c7983 */ /* 0x001ee20000300800 */
[----:B------:R-:W-:-:S02]  /*cc80*/  IMAD R14, R14, c[0x0][0x190], RZ ;  /* 0x000064000e0e7a24 */ /* 0x000fc400078e02ff */
[----:B------:R-:W-:Y:S02]  /*cc90*/  IMAD R15, R15, c[0x0][0x190], RZ ;  /* 0x000064000f0f7a24 */ /* 0x000fe400078e02ff */
[----:B------:R-:W-:Y:S02]  /*cca0*/  IMAD R17, R17, c[0x0][0x190], RZ ;  /* 0x0000640011117a24 */ /* 0x000fe400078e02ff */
[----:B------:R-:W-:Y:S01]  /*ccb0*/  IMAD R18, R18, c[0x0][0x190], RZ ;  /* 0x0000640012127a24 */ /* 0x000fe200078e02ff */
[----:B------:R-:W-:Y:S01]  /*ccc0*/  STL [R1+0x10b8], R14 ;  /* 0x0010b80e01007387 */ /* 0x000fe20000100800 */
[----:B------:R-:W-:Y:S02]  /*ccd0*/  IMAD R21, R21, c[0x0][0x190], RZ ;  /* 0x0000640015157a24 */ /* 0x000fe400078e02ff */
[----:B------:R-:W-:Y:S01]  /*cce0*/  IMAD R20, R20, c[0x0][0x190], RZ ;  /* 0x0000640014147a24 */ /* 0x000fe200078e02ff */
[----:B------:R-:W-:Y:S01]  /*ccf0*/  STL [R1+0x10bc], R15 ;  /* 0x0010bc0f01007387 */ /* 0x000fe20000100800 */
[----:B------:R-:W-:-:S03]  /*cd00*/  IMAD R8, R8, c[0x0][0x190], RZ ;  /* 0x0000640008087a24 */ /* 0x000fc600078e02ff */
[----:B------:R-:W-:Y:S01]  /*cd10*/  STL [R1+0x10c0], R17 ;  /* 0x0010c01101007387 */ /* 0x000fe20000100800 */
[----:B------:R-:W-:-:S03]  /*cd20*/  IMAD R6, R6, c[0x0][0x190], RZ ;  /* 0x0000640006067a24 */ /* 0x000fc600078e02ff */
[----:B------:R-:W-:Y:S01]  /*cd30*/  STL [R1+0x10c4], R18 ;  /* 0x0010c41201007387 */ /* 0x000fe20000100800 */
[----:B------:R-:W-:-:S03]  /*cd40*/  IMAD R7, R7, c[0x0][0x190], RZ ;  /* 0x0000640007077a24 */ /* 0x000fc600078e02ff */
[----:B------:R-:W-:Y:S01]  /*cd50*/  STL [R1+0x10c8], R21 ;  /* 0x0010c81501007387 */ /* 0x000fe20000100800 */
[----:B------:R-:W-:-:S03]  /*cd60*/  IMAD R10, R10, c[0x0][0x190], RZ ;  /* 0x000064000a0a7a24 */ /* 0x000fc600078e02ff */
[----:B------:R0:W-:Y:S04]  /*cd70*/  STL [R1+0x10cc], R20 ;  /* 0x0010cc1401007387 */ /* 0x0001e80000100800 */
[----:B0-----:R-:W4:Y:S04]  /*cd80*/  LDL.LU R20, [R1+0xf8] ;  /* 0x0000f80001147983 */ /* 0x001f280000300800 */
        /* <DEDUP_REMOVED lines=9> */
[----:B------:R-:W-:Y:S02]  /*ce20*/  IMAD R16, R16, c[0x0][0x190], RZ ;  /* 0x0000640010107a24 */ /* 0x000fe400078e02ff */
[----:B------:R-:W-:Y:S02]  /*ce30*/  IMAD R19, R19, c[0x0][0x190], RZ ;  /* 0x0000640013137a24 */ /* 0x000fe400078e02ff */
[----:B------:R-:W-:Y:S01]  /*ce40*/  IMAD R5, R5, c[0x0][0x190], RZ ;  /* 0x0000640005057a24 */ /* 0x000fe200078e02ff */
[----:B------:R0:W-:Y:S04]  /*ce50*/  STL [R1+0x10e0], R13 ;  /* 0x0010e00d01007387 */ /* 0x0001e80000100800 */
[----:B------:R-:W-:Y:S04]  /*ce60*/  STL [R1+0x10e4], R16 ;  /* 0x0010e41001007387 */ /* 0x000fe80000100800 */
[----:B------:R-:W-:Y:S01]  /*ce70*/  STL [R1+0x10e8], R19 ;  /* 0x0010e81301007387 */ /* 0x000fe20000100800 */
[----:B0-----:R-:W-:-:S03]  /*ce80*/  LEA R13, P3, R24, c[0x0][0x168], 0x1 ;  /* 0x00005a00180d7a11 */ /* 0x001fc600078608ff */
[----:B------:R-:W-:Y:S04]  /*ce90*/  STL [R1+0x10ec], R5 ;  /* 0x0010ec0501007387 */ /* 0x000fe80000100800 */
[----:B------:R-:W4:Y:S04]  /*cea0*/  LDL.LU R21, [R1+0x4d0] ;  /* 0x0004d00001157983 */ /* 0x000f280000300800 */
[----:B------:R2:W-:Y:S04]  /*ceb0*/  STL [R1+0xd04], R13 ;  /* 0x000d040d01007387 */ /* 0x0005e80000100800 */
[----:B------:R-:W4:Y:S01]  /*cec0*/  LDL.LU R18, [R1+0x4bc] ;  /* 0x0004bc0001127983 */ /* 0x000f220000300800 */
[----:B--2---:R-:W-:-:S02]  /*ced0*/  LEA R13, P5, R11, c[0x0][0x168], 0x1 ;  /* 0x00005a000b0d7a11 */ /* 0x004fc400078a08ff */
[----:B---3--:R-:W-:-:S05]  /*cee0*/  LEA R5, P4, R12, c[0x0][0x168], 0x1 ;  /* 0x00005a000c057a11 */ /* 0x008fca00078808ff */
[----:B------:R0:W-:Y:S04]  /*cef0*/  STL [R1+0xe5c], R5 ;  /* 0x000e5c0501007387 */ /* 0x0001e80000100800 */
[----:B------:R1:W-:Y:S04]  /*cf00*/  STL [R1+0xfb4], R13 ;  /* 0x000fb40d01007387 */ /* 0x0003e80000100800 */
[----:B------:R-:W2:Y:S01]  /*cf10*/  LDL.LU R17, [R1+0x4b8] ;  /* 0x0004b80001117983 */ /* 0x000ea20000300800 */
[----:B0-----:R-:W-:Y:S01]  /*cf20*/  LEA R5, P6, R9, c[0x0][0x168], 0x1 ;  /* 0x00005a0009057a11 */ /* 0x001fe200078c08ff */
[----:B------:R-:W-:Y:S01]  /*cf30*/  IMAD R4, R4, c[0x0][0x184], RZ ;  /* 0x0000610004047a24 */ /* 0x000fe200078e02ff */
[----:B-1----:R-:W-:-:S03]  /*cf40*/  LEA R13, P0, R0, c[0x0][0x168], 0x1 ;  /* 0x00005a00000d7a11 */ /* 0x002fc600078008ff */
[----:B------:R0:W-:Y:S01]  /*cf50*/  STL [R1+0xd0c], R5 ;  /* 0x000d0c0501007387 */ /* 0x0001e20000100800 */
[----:B------:R-:W-:-:S03]  /*cf60*/  LEA R29, P2, R4, c[0x0][0x160], 0x1 ;  /* 0x00005800041d7a11 */ /* 0x000fc600078408ff */
[----:B------:R-:W-:Y:S04]  /*cf70*/  STL [R1+0xe64], R13 ;  /* 0x000e640d01007387 */ /* 0x000fe80000100800 */
[----:B------:R-:W3:Y:S01]  /*cf80*/  LDL.LU R15, [R1+0x4b4] ;  /* 0x0004b400010f7983 */ /* 0x000ee20000300800 */
[----:B0-----:R-:W-:Y:S02]  /*cf90*/  LEA R5, P1, R3, c[0x0][0x168], 0x1 ;  /* 0x00005a0003057a11 */ /* 0x001fe400078208ff */
[----:B------:R-:W-:Y:S02]  /*cfa0*/  LEA.HI.X.SX32 R28, R4, c[0x0][0x164], 0x1, P2 ;  /* 0x00005900041c7a11 */ /* 0x000fe400010f0eff */
[----:B------:R-:W-:Y:S01]  /*cfb0*/  LEA R4, P2, R2, c[0x0][0x168], 0x1 ;  /* 0x00005a0002047a11 */ /* 0x000fe200078408ff */
[----:B------:R0:W-:Y:S04]  /*cfc0*/  STL [R1+0xfb8], R5 ;  /* 0x000fb80501007387 */ /* 0x0001e80000100800 */
[----:B------:R-:W3:Y:S01]  /*cfd0*/  LDL.LU R14, [R1+0x4b0] ;  /* 0x0004b000010e7983 */ /* 0x000ee20000300800 */
[----:B0-----:R-:W-:-:S03]  /*cfe0*/  LEA.HI.X.SX32 R5, R24, c[0x0][0x16c], 0x1, P3 ;  /* 0x00005b0018057a11 */ /* 0x001fc600018f0eff */
[----:B------:R-:W-:Y:S04]  /*cff0*/  STL [R1+0xd14], R4 ;  /* 0x000d140401007387 */ /* 0x000fe80000100800 */
[----:B------:R0:W-:Y:S02]  /*d000*/  STL [R1+0xc5c], R5 ;  /* 0x000c5c0501007387 */ /* 0x0001e40000100800 */
[----:B0-----:R-:W-:Y:S02]  /*d010*/  LEA.HI.X.SX32 R5, R12, c[0x0][0x16c], 0x1, P4 ;  /* 0x00005b000c057a11 */ /* 0x001fe400020f0eff */
[----:B------:R-:W3:Y:S01]  /*d020*/  LDL.LU R12, [R1+0x34c] ;  /* 0x00034c00010c7983 */ /* 0x000ee20000300800 */
[----:B----4-:R-:W-:-:S05]  /*d030*/  LEA R4, P3, R10, c[0x0][0x168], 0x1 ;  /* 0x00005a000a047a11 */ /* 0x010fca00078608ff */
[----:B------:R0:W-:Y:S04]  /*d040*/  STL [R1+0xe6c], R4 ;  /* 0x000e6c0401007387 */ /* 0x0001e80000100800 */
[----:B------:R1:W-:Y:S01]  /*d050*/  STL [R1+0xd08], R5 ;  /* 0x000d080501007387 */ /* 0x0003e20000100800 */
[----:B0-----:R-:W-:Y:S02]  /*d060*/  LEA R4, P4, R23, c[0x0][0x168], 0x1 ;  /* 0x00005a0017047a11 */ /* 0x001fe400078808ff */
[----:B-1----:R-:W-:Y:S02]  /*d070*/  LEA.HI.X.SX32 R5, R11, c[0x0][0x16c], 0x1, P5 ;  /* 0x00005b000b057a11 */ /* 0x002fe400028f0eff */
[----:B------:R-:W4:Y:S04]  /*d080*/  LDL.LU R11, [R1+0x348] ;  /* 0x00034800010b7983 */ /* 0x000f280000300800 */
[----:B------:R0:W-:Y:S04]  /*d090*/  STL [R1+0xfbc], R4 ;  /* 0x000fbc0401007387 */ /* 0x0001e80000100800 */
[----:B------:R1:W-:Y:S01]  /*d0a0*/  STL [R1+0xe60], R5 ;  /* 0x000e600501007387 */ /* 0x0003e20000100800 */
[----:B0-----:R-:W-:-:S02]  /*d0b0*/  LEA R4, P5, R7, c[0x0][0x168], 0x1 ;  /* 0x00005a0007047a11 */ /* 0x001fc400078a08ff */
[----:B-1----:R-:W-:Y:S02]  /*d0c0*/  LEA.HI.X.SX32 R5, R9, c[0x0][0x16c], 0x1, P6 ;  /* 0x00005b0009057a11 */ /* 0x002fe400030f0eff */
[----:B------:R-:W4:Y:S04]  /*d0d0*/  LDL.LU R9, [R1+0x344] ;  /* 0x0003440001097983 */ /* 0x000f280000300800 */
[----:B------:R-:W-:Y:S04]  /*d0e0*/  STL [R1+0xd1c], R4 ;  /* 0x000d1c0401007387 */ /* 0x000fe80000100800 */
[----:B------:R0:W-:Y:S02]  /*d0f0*/  STL [R1+0xc60], R5 ;  /* 0x000c600501007387 */ /* 0x0001e40000100800 */
[----:B0-----:R-:W-:-:S02]  /*d100*/  LEA.HI.X.SX32 R5, R0, c[0x0][0x16c], 0x1, P0 ;  /* 0x00005b0000057a11 */ /* 0x001fc400000f0eff */
[----:B------:R-:W4:Y:S01]  /*d110*/  LDL.LU R0, [R1+0x340] ;  /* 0x0003400001007983 */ /* 0x000f220000300800 */
[----:B------:R-:W-:-:S05]  /*d120*/  LEA R4, P6, R6, c[0x0][0x168], 0x1 ;  /* 0x00005a0006047a11 */ /* 0x000fca00078c08ff */
[----:B------:R-:W-:Y:S04]  /*d130*/  STL [R1+0xe74], R4 ;  /* 0x000e740401007387 */ /* 0x000fe80000100800 */
[----:B------:R0:W-:Y:S02]  /*d140*/  STL [R1+0xd10], R5 ;  /* 0x000d100501007387 */ /* 0x0001e40000100800 */
[----:B0-----:R-:W-:Y:S02]  /*d150*/  LEA.HI.X.SX32 R5, R3, c[0x0][0x16c], 0x1, P1 ;  /* 0x00005b0003057a11 */ /* 0x001fe400008f0eff */
        /* <DEDUP_REMOVED lines=12> */
[----:B------:R0:W-:Y:S04]  /*d220*/  STL [R1+0xe7c], R4 ;  /* 0x000e7c0401007387 */ /* 0x0001e80000100800 */
[----:B------:R1:W-:Y:S01]  /*d230*/  STL [R1+0xd18], R5 ;  /* 0x000d180501007387 */ /* 0x0003e20000100800 */
[----:B0-----:R-:W-:Y:S02]  /*d240*/  LEA R4, P3, R18, c[0x0][0x168], 0x1 ;  /* 0x00005a0012047a11 */ /* 0x001fe400078608ff */
[----:B-1----:R-:W-:Y:S02]  /*d250*/  LEA.HI.X.SX32 R5, R23, c[0x0][0x16c], 0x1, P4 ;  /* 0x00005b0017057a11 */ /* 0x002fe400020f0eff */
[----:B------:R-:W4:Y:S04]  /*d260*/  LDL.LU R23, [R1+0x300] ;  /* 0x0003000001177983 */ /* 0x000f280000300800 */
[----:B------:R-:W-:Y:S04]  /*d270*/  STL [R1+0xfc4], R4 ;  /* 0x000fc40401007387 */ /* 0x000fe80000100800 */
[----:B------:R0:W-:Y:S02]  /*d280*/  STL [R1+0xe70], R5 ;  /* 0x000e700501007387 */ /* 0x0001e40000100800 */
[----:B0-----:R-:W-:-:S02]  /*d290*/  LEA.HI.X.SX32 R5, R7, c[0x0][0x16c], 0x1, P5 ;  /* 0x00005b0007057a11 */ /* 0x001fc400028f0eff */
[----:B------:R-:W4:Y:S01]  /*d2a0*/  LDL.LU R7, [R1+0x22c] ;  /* 0x00022c0001077983 */ /* 0x000f220000300800 */
[----:B--2---:R-:W-:-:S05]  /*d2b0*/  LEA R4, P4, R17, c[0x0][0x168], 0x1 ;  /* 0x00005a0011047a11 */ /* 0x004fca00078808ff */
[----:B------:R-:W-:Y:S04]  /*d2c0*/  STL [R1+0xd2c], R4 ;  /* 0x000d2c0401007387 */ /* 0x000fe80000100800 */
[----:B------:R0:W-:Y:S02]  /*d2d0*/  STL [R1+0xc68], R5 ;  /* 0x000c680501007387 */ /* 0x0001e40000100800 */
[----:B0-----:R-:W-:Y:S02]  /*d2e0*/  LEA.HI.X.SX32 R5, R6, c[0x0][0x16c], 0x1, P6 ;  /* 0x00005b0006057a11 */ /* 0x001fe400030f0eff */
[----:B------:R-:W2:Y:S01]  /*d2f0*/  LDL.LU R6, [R1+0x228] ;  /* 0x0002280001067983 */ /* 0x000ea20000300800 */
[----:B---3--:R-:W-:-:S05]  /*d300*/  LEA R4, P5, R15, c[0x0][0x168], 0x1 ;  /* 0x00005a000f047a11 */ /* 0x008fca00078a08ff */
[----:B------:R0:W-:Y:S04]  /*d310*/  STL [R1+0xe84], R4 ;  /* 0x000e840401007387 */ /* 0x0001e80000100800 */
[----:B------:R1:W-:Y:S01]  /*d320*/  STL [R1+0xd20], R5 ;  /* 0x000d200501007387 */ /* 0x0003e20000100800 */
[----:B0-----:R-:W-:Y:S02]  /*d330*/  LEA R4, P6, R14, c[0x0][0x168], 0x1 ;  /* 0x00005a000e047a11 */ /* 0x001fe400078c08ff */
[----:B-1----:R-:W-:Y:S02]  /*d340*/  LEA.HI.X.SX32 R5, R8, c[0x0][0x16c], 0x1, P0 ;  /* 0x00005b0008057a11 */ /* 0x002fe400000f0eff */
[----:B------:R-:W3:Y:S04]  /*d350*/  LDL.LU R8, [R1+0x224] ;  /* 0x0002240001087983 */ /* 0x000ee80000300800 */
[----:B------:R0:W-:Y:S04]  /*d360*/  STL [R1+0xfc8], R4 ;  /* 0x000fc80401007387 */ /* 0x0001e80000100800 */
[----:B------:R1:W-:Y:S01]  /*d370*/  STL [R1+0xe78], R5 ;  /* 0x000e780501007387 */ /* 0x0003e20000100800 */
[----:B0-----:R-:W-:-:S02]  /*d380*/  LEA R4, P0, R12, c[0x0][0x168], 0x1 ;  /* 0x00005a000c047a11 */ /* 0x001fc400078008ff */
[----:B-1----:R-:W-:Y:S02]  /*d390*/  LEA.HI.X.SX32 R5, R20, c[0x0][0x16c], 0x1, P1 ;  /* 0x00005b0014057a11 */ /* 0x002fe400008f0eff */
[----:B------:R-:W3:Y:S04]  /*d3a0*/  LDL.LU R20, [R1+0x220] ;  /* 0x0002200001147983 */ /* 0x000ee80000300800 */
[----:B------:R-:W-:Y:S04]  /*d3b0*/  STL [R1+0xd34], R4 ;  /* 0x000d340401007387 */ /* 0x000fe80000100800 */
[----:B------:R0:W-:Y:S02]  /*d3c0*/  STL [R1+0xc6c], R5 ;  /* 0x000c6c0501007387 */ /* 0x0001e40000100800 */
[----:B0-----:R-:W-:-:S02]  /*d3d0*/  LEA.HI.X.SX32 R5, R21, c[0x0][0x16c], 0x1, P2 ;  /* 0x00005b0015057a11 */ /* 0x001fc400010f0eff */
[----:B------:R-:W3:Y:S01]  /*d3e0*/  LDL.LU R21, [R1+0x1dc] ;  /* 0x0001dc0001157983 */ /* 0x000ee20000300800 */
[----:B----4-:R-:W-:-:S05]  /*d3f0*/  LEA R4, P1, R11, c[0x0][0x168], 0x1 ;  /* 0x00005a000b047a11 */ /* 0x010fca00078208ff */
        /* <DEDUP_REMOVED lines=45> */
[----:B------:R-:W-:Y:S04]  /*d6d0*/  STL [R1+0xea4], R4 ;  /* 0x000ea40401007387 */ /* 0x000fe80000100800 */
[----:B------:R0:W-:Y:S02]  /*d6e0*/  STL [R1+0xd40], R5 ;  /* 0x000d400501007387 */ /* 0x0001e40000100800 */
[----:B0-----:R-:W-:Y:S02]  /*d6f0*/  LEA.HI.X.SX32 R5, R2, c[0x0][0x16c], 0x1, P5 ;  /* 0x00005b0002057a11 */ /* 0x001fe400028f0eff */
[----:B------:R-:W-:Y:S01]  /*d700*/  LEA R4, P4, R20, c[0x0][0x168], 0x1 ;  /* 0x00005a0014047a11 */ /* 0x000fe200078808ff */
[----:B------:R-:W3:Y:S04]  /*d710*/  LDL.LU R2, [R1+0x128] ;  /* 0x0001280001027983 */ /* 0x000ee80000300800 */
[----:B------:R0:W-:Y:S04]  /*d720*/  STL [R1+0xfd8], R4 ;  /* 0x000fd80401007387 */ /* 0x0001e80000100800 */
[----:B------:R1:W-:Y:S04]  /*d730*/  STL [R1+0xe98], R5 ;  /* 0x000e980501007387 */ /* 0x0003e80000100800 */
[----:B------:R-:W3:Y:S01]  /*d740*/  LDL.LU R13, [R1+0x124] ;  /* 0x00012400010d7983 */ /* 0x000ee20000300800 */
[----:B0-----:R-:W-:-:S02]  /*d750*/  LEA R4, P5, R21, c[0x0][0x168], 0x1 ;  /* 0x00005a0015047a11 */ /* 0x001fc400078a08ff */
[----:B-1----:R-:W-:-:S03]  /*d760*/  LEA.HI.X.SX32 R5, R10, c[0x0][0x16c], 0x1, P6 ;  /* 0x00005b000a057a11 */ /* 0x002fc600030f0eff */
[----:B------:R-:W-:Y:S04]  /*d770*/  STL [R1+0xd54], R4 ;  /* 0x000d540401007387 */ /* 0x000fe80000100800 */
[----:B------:R0:W-:Y:S02]  /*d780*/  STL [R1+0xc7c], R5 ;  /* 0x000c7c0501007387 */ /* 0x0001e40000100800 */
[----:B0-----:R-:W-:Y:S02]  /*d790*/  LEA.HI.X.SX32 R5, R23, c[0x0][0x16c], 0x1, P0 ;  /* 0x00005b0017057a11 */ /* 0x001fe400000f0eff */
[----:B------:R-:W3:Y:S01]  /*d7a0*/  LDL.LU R23, [R1+0x120] ;  /* 0x0001200001177983 */ /* 0x000ee20000300800 */
[----:B----4-:R-:W-:-:S05]  /*d7b0*/  LEA R4, P6, R18, c[0x0][0x168], 0x1 ;  /* 0x00005a0012047a11 */ /* 0x010fca00078c08ff */
[----:B------:R-:W-:Y:S04]  /*d7c0*/  STL [R1+0xeac], R4 ;  /* 0x000eac0401007387 */ /* 0x000fe80000100800 */
[----:B------:R0:W-:Y:S04]  /*d7d0*/  STL [R1+0xd48], R5 ;  /* 0x000d480501007387 */ /* 0x0001e80000100800 */
[----:B------:R-:W4:Y:S01]  /*d7e0*/  LDL.LU R10, [R1+0x11c] ;  /* 0x00011c00010a7983 */ /* 0x000f220000300800 */
[----:B0-----:R-:W-:Y:S02]  /*d7f0*/  LEA.HI.X.SX32 R5, R7, c[0x0][0x16c], 0x1, P1 ;  /* 0x00005b0007057a11 */ /* 0x001fe400008f0eff */
[----:B------:R-:W-:-:S05]  /*d800*/  LEA R4, P0, R17, c[0x0][0x168], 0x1 ;  /* 0x00005a0011047a11 */ /* 0x000fca00078008ff */
        /* <DEDUP_REMOVED lines=34> */
[----:B--2---:R-:W-:-:S05]  /*da30*/  LEA R4, P0, R3, c[0x0][0x168], 0x1 ;  /* 0x00005a0003047a11 */ /* 0x004fca00078008ff */
[----:B------:R-:W-:Y:S04]  /*da40*/  STL [R1+0xd6c], R4 ;  /* 0x000d6c0401007387 */ /* 0x000fe80000100800 */
[----:B------:R0:W-:Y:S04]  /*da50*/  STL [R1+0xc88], R5 ;  /* 0x000c880501007387 */ /* 0x0001e80000100800 */
[----:B------:R-:W2:Y:S01]  /*da60*/  LDL.LU R15, [R1+0xfc] ;  /* 0x0000fc00010f7983 */ /* 0x000ea20000300800 */
[----:B0-----:R-:W-:Y:S02]  /*da70*/  LEA.HI.X.SX32 R5, R14, c[0x0][0x16c], 0x1, P2 ;  /* 0x00005b000e057a11 */ /* 0x001fe400010f0eff */
[----:B---3--:R-:W-:-:S05]  /*da80*/  LEA R4, P1, R2, c[0x0][0x168], 0x1 ;  /* 0x00005a0002047a11 */ /* 0x008fca00078208ff */
[----:B------:R0:W-:Y:S04]  /*da90*/  STL [R1+0xec4], R4 ;  /* 0x000ec40401007387 */ /* 0x0001e80000100800 */
[----:B------:R1:W-:Y:S04]  /*daa0*/  STL [R1+0xd60], R5 ;  /* 0x000d600501007387 */ /* 0x0003e80000100800 */
[----:B------:R-:W3:Y:S01]  /*dab0*/  LDL.LU R14, [R1+0xf4] ;  /* 0x0000f400010e7983 */ /* 0x000ee20000300800 */
[----:B0-----:R-:W-:Y:S02]  /*dac0*/  LEA R4, P2, R13, c[0x0][0x168], 0x1 ;  /* 0x00005a000d047a11 */ /* 0x001fe400078408ff */
[----:B-1----:R-:W-:-:S03]  /*dad0*/  LEA.HI.X.SX32 R5, R12, c[0x0][0x16c], 0x1, P3 ;  /* 0x00005b000c057a11 */ /* 0x002fc600018f0eff */
[----:B------:R-:W-:Y:S04]  /*dae0*/  STL [R1+0xfe8], R4 ;  /* 0x000fe80401007387 */ /* 0x000fe80000100800 */
[----:B------:R0:W-:Y:S04]  /*daf0*/  STL [R1+0xeb8], R5 ;  /* 0x000eb80501007387 */ /* 0x0001e80000100800 */
[----:B------:R-:W3:Y:S01]  /*db00*/  LDL.LU R12, [R1+0xf0] ;  /* 0x0000f000010c7983 */ /* 0x000ee20000300800 */
[----:B0-----:R-:W-:Y:S02]  /*db10*/  LEA.HI.X.SX32 R5, R11, c[0x0][0x16c], 0x1, P4 ;  /* 0x00005b000b057a11 */ /* 0x001fe400020f0eff */
[----:B------:R-:W-:-:S05]  /*db20*/  LEA R4, P3, R23, c[0x0][0x168], 0x1 ;  /* 0x00005a0017047a11 */ /* 0x000fca00078608ff */
[----:B------:R-:W-:Y:S04]  /*db30*/  STL [R1+0xd74], R4 ;  /* 0x000d740401007387 */ /* 0x000fe80000100800 */
[----:B------:R0:W-:Y:S04]  /*db40*/  STL [R1+0xc8c], R5 ;  /* 0x000c8c0501007387 */ /* 0x0001e80000100800 */
[----:B------:R-:W3:Y:S01]  /*db50*/  LDL.LU R11, [R1+0xec] ;  /* 0x0000ec00010b7983 */ /* 0x000ee20000300800 */
[----:B0-----:R-:W-:Y:S02]  /*db60*/  LEA.HI.X.SX32 R5, R9, c[0x0][0x16c], 0x1, P5 ;  /* 0x00005b0009057a11 */ /* 0x001fe400028f0eff */
[----:B----4-:R-:W-:-:S05]  /*db70*/  LEA R4, P4, R10, c[0x0][0x168], 0x1 ;  /* 0x00005a000a047a11 */ /* 0x010fca00078808ff */
[----:B------:R0:W-:Y:S04]  /*db80*/  STL [R1+0xecc], R4 ;  /* 0x000ecc0401007387 */ /* 0x0001e80000100800 */
[----:B------:R-:W4:Y:S04]  /*db90*/  LDL.LU R9, [R1+0xe8] ;  /* 0x0000e80001097983 */ /* 0x000f280000300800 */
[----:B------:R1:W-:Y:S01]  /*dba0*/  STL [R1+0xd68], R5 ;  /* 0x000d680501007387 */ /* 0x0003e20000100800 */
[----:B0-----:R-:W-:Y:S02]  /*dbb0*/  LEA R4, P5, R7, c[0x0][0x168], 0x1 ;  /* 0x00005a0007047a11 */ /* 0x001fe400078a08ff */
[----:B-1----:R-:W-:-:S03]  /*dbc0*/  LEA.HI.X.SX32 R5, R0, c[0x0][0x16c], 0x1, P6 ;  /* 0x00005b0000057a11 */ /* 0x002fc600030f0eff */
        /* <DEDUP_REMOVED lines=11> */
[----:B------:R-:W4:Y:S01]  /*dc80*/  LDL.LU R2, [R1+0xdc] ;  /* 0x0000dc0001027983 */ /* 0x000f220000300800 */
[----:B------:R-:W-:-:S03]  /*dc90*/  LEA.HI.X.SX32 R13, R13, c[0x0][0x16c], 0x1, P2 ;  /* 0x00005b000d0d7a11 */ /* 0x000fc600010f0eff */
[----:B------:R-:W-:Y:S01]  /*dca0*/  STL [R1+0xd70], R5 ;  /* 0x000d700501007387 */ /* 0x000fe20000100800 */
[----:B0-----:R-:W-:-:S05]  /*dcb0*/  LEA R4, P1, R20, c[0x0][0x168], 0x1 ;  /* 0x00005a0014047a11 */ /* 0x001fca00078208ff */
[----:B------:R0:W-:Y:S04]  /*dcc0*/  STL [R1+0xff0], R4 ;  /* 0x000ff00401007387 */ /* 0x0001e80000100800 */
[----:B------:R-:W-:Y:S01]  /*dcd0*/  STL [R1+0xec8], R13 ;  /* 0x000ec80d01007387 */ /* 0x000fe20000100800 */
[----:B0-----:R-:W-:-:S03]  /*dce0*/  LEA.HI.X.SX32 R4, R23, c[0x0][0x16c], 0x1, P3 ;  /* 0x00005b0017047a11 */ /* 0x001fc600018f0eff */
[----:B------:R-:W4:Y:S01]  /*dcf0*/  LDL.LU R23, [R1+0xd8] ;  /* 0x0000d80001177983 */ /* 0x000f220000300800 */
        /* <DEDUP_REMOVED lines=22> */
[----:B------:R-:W-:Y:S01]  /*de60*/  STL [R1+0xd80], R4 ;  /* 0x000d800401007387 */ /* 0x000fe20000100800 */
[----:B------:R-:W-:Y:S02]  /*de70*/  LEA R6, P0, R12, c[0x0][0x168], 0x1 ;  /* 0x00005a000c067a11 */ /* 0x000fe400078008ff */
[----:B0-----:R-:W-:-:S03]  /*de80*/  LEA.HI.X.SX32 R5, R20, c[0x0][0x16c], 0x1, P1 ;  /* 0x00005b0014057a11 */ /* 0x001fc600008f0eff */
[----:B------:R0:W-:Y:S04]  /*de90*/  STL [R1+0xff8], R6 ;  /* 0x000ff80601007387 */ /* 0x0001e80000100800 */
[----:B0-----:R-:W3:Y:S04]  /*dea0*/  LDL.LU R6, [R1+0xc4] ;  /* 0x0000c40001067983 */ /* 0x001ee80000300800 */
[----:B------:R0:W-:Y:S01]  /*deb0*/  STL [R1+0xed8], R5 ;  /* 0x000ed80501007387 */ /* 0x0001e20000100800 */
[----:B------:R-:W-:-:S05]  /*dec0*/  LEA R4, P1, R11, c[0x0][0x168], 0x1 ;  /* 0x00005a000b047a11 */ /* 0x000fca00078208ff */
[----:B------:R4:W-:Y:S04]  /*ded0*/  STL [R1+0xd94], R4 ;  /* 0x000d940401007387 */ /* 0x0009e80000100800 */
[----:B------:R-:W3:Y:S01]  /*dee0*/  LDL.LU R8, [R1+0xc0] ;  /* 0x0000c00001087983 */ /* 0x000ee20000300800 */
[----:B0-----:R-:W-:-:S05]  /*def0*/  LEA.HI.X.SX32 R5, R21, c[0x0][0x16c], 0x1, P2 ;  /* 0x00005b0015057a11 */ /* 0x001fca00010f0eff */
[----:B------:R0:W-:Y:S01]  /*df00*/  STL [R1+0xc9c], R5 ;  /* 0x000c9c0501007387 */ /* 0x0001e20000100800 */
[----:B----4-:R-:W-:-:S05]  /*df10*/  LEA R4, P2, R9, c[0x0][0x168], 0x1 ;  /* 0x00005a0009047a11 */ /* 0x010fca00078408ff */
[----:B------:R1:W-:Y:S04]  /*df20*/  STL [R1+0xeec], R4 ;  /* 0x000eec0401007387 */ /* 0x0003e80000100800 */
[----:B------:R-:W4:Y:S01]  /*df30*/  LDL.LU R20, [R1+0xbc] ;  /* 0x0000bc0001147983 */ /* 0x000f220000300800 */
[----:B0-----:R-:W-:-:S05]  /*df40*/  LEA.HI.X.SX32 R5, R18, c[0x0][0x16c], 0x1, P3 ;  /* 0x00005b0012057a11 */ /* 0x001fca00018f0eff */
[----:B------:R0:W-:Y:S01]  /*df50*/  STL [R1+0xd88], R5 ;  /* 0x000d880501007387 */ /* 0x0001e20000100800 */
[----:B-1----:R-:W-:Y:S02]  /*df60*/  LEA R4, P3, R0, c[0x0][0x168], 0x1 ;  /* 0x00005a0000047a11 */ /* 0x002fe400078608ff */
[----:B0-----:R-:W-:-:S03]  /*df70*/  LEA.HI.X.SX32 R5, R17, c[0x0][0x16c], 0x1, P4 ;  /* 0x00005b0011057a11 */ /* 0x001fc600020f0eff */
[----:B------:R0:W-:Y:S04]  /*df80*/  STL [R1+0xffc], R4 ;  /* 0x000ffc0401007387 */ /* 0x0001e80000100800 */
[----:B------:R-:W4:Y:S04]  /*df90*/  LDL.LU R21, [R1+0xb8] ;  /* 0x0000b80001157983 */ /* 0x000f280000300800 */
[----:B------:R1:W-:Y:S01]  /*dfa0*/  STL [R1+0xee0], R5 ;  /* 0x000ee00501007387 */ /* 0x0003e20000100800 */
[----:B0-----:R-:W-:-:S05]  /*dfb0*/  LEA R4, P4, R3, c[0x0][0x168], 0x1 ;  /* 0x00005a0003047a11 */ /* 0x001fca00078808ff */
[----:B------:R0:W-:Y:S04]  /*dfc0*/  STL [R1+0xd9c], R4 ;  /* 0x000d9c0401007387 */ /* 0x0001e80000100800 */
[----:B------:R-:W4:Y:S01]  /*dfd0*/  LDL.LU R18, [R1+0xb4] ;  /* 0x0000b40001127983 */ /* 0x000f220000300800 */
[----:B-1----:R-:W-:-:S05]  /*dfe0*/  LEA.HI.X.SX32 R5, R15, c[0x0][0x16c], 0x1, P5 ;  /* 0x00005b000f057a11 */ /* 0x002fca00028f0eff */
[----:B------:R1:W-:Y:S01]  /*dff0*/  STL [R1+0xca0], R5 ;  /* 0x000ca00501007387 */ /* 0x0003e20000100800 */
[----:B0-----:R-:W-:-:S05]  /*e000*/  LEA R4, P5, R2, c[0x0][0x168], 0x1 ;  /* 0x00005a0002047a11 */ /* 0x001fca00078a08ff */
[----:B------:R-:W-:Y:S04]  /*e010*/  STL [R1+0xef4], R4 ;  /* 0x000ef40401007387 */ /* 0x000fe80000100800 */
[----:B------:R-:W4:Y:S01]  /*e020*/  LDL.LU R17, [R1+0xb0] ;  /* 0x0000b00001117983 */ /* 0x000f220000300800 */
[----:B-1----:R-:W-:-:S05]  /*e030*/  LEA.HI.X.SX32 R5, R14, c[0x0][0x16c], 0x1, P6 ;  /* 0x00005b000e057a11 */ /* 0x002fca00030f0eff */
[----:B------:R0:W-:Y:S04]  /*e040*/  STL [R1+0xd90], R5 ;  /* 0x000d900501007387 */ /* 0x0001e80000100800 */
[----:B------:R-:W4:Y:S01]  /*e050*/  LDL.LU R15, [R1+0xac] ;  /* 0x0000ac00010f7983 */ /* 0x000f220000300800 */
[----:B0-----:R-:W-:Y:S02]  /*e060*/  LEA.HI.X.SX32 R5, R12, c[0x0][0x16c], 0x1, P0 ;  /* 0x00005b000c057a11 */ /* 0x001fe400000f0eff */
[----:B------:R-:W-:-:S05]  /*e070*/  LEA R4, P6, R23, c[0x0][0x168], 0x1 ;  /* 0x00005a0017047a11 */ /* 0x000fca00078c08ff */
[----:B------:R0:W-:Y:S04]  /*e080*/  STL [R1+0x1000], R4 ;  /* 0x0010000401007387 */ /* 0x0001e80000100800 */
[----:B------:R1:W-:Y:S04]  /*e090*/  STL [R1+0xee8], R5 ;  /* 0x000ee80501007387 */ /* 0x0003e80000100800 */
[----:B------:R-:W4:Y:S01]  /*e0a0*/  LDL.LU R14, [R1+0xa4] ;  /* 0x0000a400010e7983 */ /* 0x000f220000300800 */
[----:B0-----:R-:W-:Y:S02]  /*e0b0*/  LEA R4, P0, R16, c[0x0][0x168], 0x1 ;  /* 0x00005a0010047a11 */ /* 0x001fe400078008ff */
[----:B-1----:R-:W-:-:S03]  /*e0c0*/  LEA.HI.X.SX32 R5, R11, c[0x0][0x16c], 0x1, P1 ;  /* 0x00005b000b057a11 */ /* 0x002fc600008f0eff */
[----:B------:R0:W-:Y:S04]  /*e0d0*/  STL [R1+0xda4], R4 ;  /* 0x000da40401007387 */ /* 0x0001e80000100800 */
[----:B------:R1:W-:Y:S04]  /*e0e0*/  STL [R1+0xca4], R5 ;  /* 0x000ca40501007387 */ /* 0x0003e80000100800 */
[----:B------:R-:W4:Y:S01]  /*e0f0*/  LDL.LU R12, [R1+0xa0] ;  /* 0x0000a000010c7983 */ /* 0x000f220000300800 */
[----:B0-----:R-:W-:Y:S02]  /*e100*/  LEA R4, P1, R13, c[0x0][0x168], 0x1 ;  /* 0x00005a000d047a11 */ /* 0x001fe400078208ff */
[----:B-1----:R-:W-:-:S03]  /*e110*/  LEA.HI.X.SX32 R5, R9, c[0x0][0x16c], 0x1, P2 ;  /* 0x00005b0009057a11 */ /* 0x002fc600010f0eff */
[----:B------:R0:W-:Y:S04]  /*e120*/  STL [R1+0xefc], R4 ;  /* 0x000efc0401007387 */ /* 0x0001e80000100800 */
[----:B------:R-:W4:Y:S04]  /*e130*/  LDL.LU R9, [R1+0x88] ;  /* 0x0000880001097983 */ /* 0x000f280000300800 */
[----:B------:R1:W-:Y:S01]  /*e140*/  STL [R1+0xd98], R5 ;  /* 0x000d980501007387 */ /* 0x0003e20000100800 */
[----:B0-----:R-:W-:Y:S02]  /*e150*/  LEA R4, P2, R10, c[0x0][0x168], 0x1 ;  /* 0x00005a000a047a11 */ /* 0x001fe400078408ff */
[----:B-1----:R-:W-:-:S03]  /*e160*/  LEA.HI.X.SX32 R5, R0, c[0x0][0x16c], 0x1, P3 ;  /* 0x00005b0000057a11 */ /* 0x002fc600018f0eff */
[----:B------:R-:W-:Y:S04]  /*e170*/  STL [R1+0x1004], R4 ;  /* 0x0010040401007387 */ /* 0x000fe80000100800 */
[----:B------:R-:W4:Y:S04]  /*e180*/  LDL.LU R0, [R1+0x84] ;  /* 0x0000840001007983 */ /* 0x000f280000300800 */
[----:B------:R0:W-:Y:S02]  /*e190*/  STL [R1+0xef0], R5 ;  /* 0x000ef00501007387 */ /* 0x0001e40000100800 */
[----:B0-----:R-:W-:-:S02]  /*e1a0*/  LEA.HI.X.SX32 R5, R3, c[0x0][0x16c], 0x1, P4 ;  /* 0x00005b0003057a11 */ /* 0x001fc400020f0eff */
[----:B--2---:R-:W-:-:S05]  /*e1b0*/  LEA R4, P3, R7, c[0x0][0x168], 0x1 ;  /* 0x00005a0007047a11 */ /* 0x004fca00078608ff */
[----:B------:R-:W-:Y:S04]  /*e1c0*/  STL [R1+0xdac], R4 ;  /* 0x000dac0401007387 */ /* 0x000fe80000100800 */
[----:B------:R-:W2:Y:S04]  /*e1d0*/  LDL.LU R3, [R1+0x80] ;  /* 0x0000800001037983 */ /* 0x000ea80000300800 */
[----:B------:R0:W-:Y:S02]  /*e1e0*/  STL [R1+0xca8], R5 ;  /* 0x000ca80501007387 */ /* 0x0001e40000100800 */
[----:B0-----:R-:W-:-:S02]  /*e1f0*/  LEA.HI.X.SX32 R5, R2, c[0x0][0x16c], 0x1, P5 ;  /* 0x00005b0002057a11 */ /* 0x001fc400028f0eff */
[----:B------:R-:W2:Y:S01]  /*e200*/  LDL.LU R2, [R1+0x7c] ;  /* 0x00007c0001027983 */ /* 0x000ea20000300800 */
[----:B---3--:R-:W-:-:S05]  /*e210*/  LEA R4, P4, R6, c[0x0][0x168], 0x1 ;  /* 0x00005a0006047a11 */ /* 0x008fca00078808ff */
[----:B------:R-:W-:Y:S04]  /*e220*/  STL [R1+0xf04], R4 ;  /* 0x000f040401007387 */ /* 0x000fe80000100800 */
[----:B------:R0:W-:Y:S02]  /*e230*/  STL [R1+0xda0], R5 ;  /* 0x000da00501007387 */ /* 0x0001e40000100800 */
[----:B0-----:R-:W-:Y:S02]  /*e240*/  LEA.HI.X.SX32 R5, R23, c[0x0][0x16c], 0x1, P6 ;  /* 0x00005b0017057a11 */ /* 0x001fe400030f0eff */
[----:B------:R-:W3:Y:S01]  /*e250*/  LDL.LU R23, [R1+0x74] ;  /* 0x0000740001177983 */ /* 0x000ee20000300800 */
[----:B------:R-:W-:-:S05]  /*e260*/  LEA R4, P5, R8, c[0x0][0x168], 0x1 ;  /* 0x00005a0008047a11 */ /* 0x000fca00078a08ff */
[----:B------:R-:W-:Y:S04]  /*e270*/  STL [R1+0x1008], R4 ;  /* 0x0010080401007387 */ /* 0x000fe80000100800 */
[----:B------:R0:W-:Y:S04]  /*e280*/  STL [R1+0xef8], R5 ;  /* 0x000ef80501007387 */ /* 0x0001e80000100800 */
[----:B------:R-:W3:Y:S01]  /*e290*/  LDL.LU R11, [R1+0x68] ;  /* 0x00006800010b7983 */ /* 0x000ee20000300800 */
[----:B0-----:R-:W-:Y:S02]  /*e2a0*/  LEA.HI.X.SX32 R5, R16, c[0x0][0x16c], 0x1, P0 ;  /* 0x00005b0010057a11 */ /* 0x001fe400000f0eff */
[----:B----4-:R-:W-:-:S05]  /*e2b0*/  LEA R4, P6, R20, c[0x0][0x168], 0x1 ;  /* 0x00005a0014047a11 */ /* 0x010fca00078c08ff */
[----:B------:R-:W-:Y:S04]  /*e2c0*/  STL [R1+0xdb4], R4 ;  /* 0x000db40401007387 */ /* 0x000fe80000100800 */
[----:B------:R0:W-:Y:S04]  /*e2d0*/  STL [R1+0xcac], R5 ;  /* 0x000cac0501007387 */ /* 0x0001e80000100800 */
[----:B0-----:R-:W4:Y:S01]  /*e2e0*/  LDL.LU R5, [R1+0x64] ;  /* 0x0000640001057983 */ /* 0x001f220000300800 */
[----:B------:R-:W-:Y:S02]  /*e2f0*/  LEA.HI.X.SX32 R4, R13, c[0x0][0x16c], 0x1, P1 ;  /* 0x00005b000d047a11 */ /* 0x000fe400008f0eff */
[----:B------:R-:W-:-:S05]  /*e300*/  LEA R16, P0, R21, c[0x0][0x168], 0x1 ;  /* 0x00005a0015107a11 */ /* 0x000fca00078008ff */
[----:B------:R-:W-:Y:S04]  /*e310*/  STL [R1+0xf0c], R16 ;  /* 0x000f0c1001007387 */ /* 0x000fe80000100800 */
[----:B------:R0:W-:Y:S01]  /*e320*/  STL [R1+0xda8], R4 ;  /* 0x000da80401007387 */ /* 0x0001e20000100800 */
[----:B------:R-:W-:Y:S02]  /*e330*/  LEA.HI.X.SX32 R10, R10, c[0x0][0x16c], 0x1, P2 ;  /* 0x00005b000a0a7a11 */ /* 0x000fe400010f0eff */
[----:B------:R-:W-:-:S05]  /*e340*/  LEA R13, P1, R18, c[0x0][0x168], 0x1 ;  /* 0x00005a00120d7a11 */ /* 0x000fca00078208ff */
[----:B------:R-:W-:Y:S04]  /*e350*/  STL [R1+0x100c], R13 ;  /* 0x00100c0d01007387 */ /* 0x000fe80000100800 */
[----:B------:R-:W4:Y:S04]  /*e360*/  LDL.LU R19, [R1+0x60] ;  /* 0x0000600001137983 */ /* 0x000f280000300800 */
[----:B------:R1:W-:Y:S01]  /*e370*/  STL [R1+0xf00], R10 ;  /* 0x000f000a01007387 */ /* 0x0003e20000100800 */
[----:B0-----:R-:W-:Y:S02]  /*e380*/  LEA R4, P2, R17, c[0x0][0x168], 0x1 ;  /* 0x00005a0011047a11 */ /* 0x001fe400078408ff */
[----:B-1----:R-:W-:-:S03]  /*e390*/  LEA.HI.X.SX32 R10, R7, c[0x0][0x16c], 0x1, P3 ;  /* 0x00005b00070a7a11 */ /* 0x002fc600018f0eff */
[----:B------:R0:W-:Y:S04]  /*e3a0*/  STL [R1+0xdbc], R4 ;  /* 0x000dbc0401007387 */ /* 0x0001e80000100800 */
[----:B------:R-:W-:Y:S04]  /*e3b0*/  STL [R1+0xcb0], R10 ;  /* 0x000cb00a01007387 */ /* 0x000fe80000100800 */
[----:B------:R-:W4:Y:S01]  /*e3c0*/  LDL.LU R16, [R1+0x5c] ;  /* 0x00005c0001107983 */ /* 0x000f220000300800 */
[----:B------:R-:W-:Y:S02]  /*e3d0*/  LEA R7, P3, R15, c[0x0][0x168], 0x1 ;  /* 0x00005a000f077a11 */ /* 0x000fe400078608ff */
[----:B0-----:R-:W-:-:S03]  /*e3e0*/  LEA.HI.X.SX32 R4, R6, c[0x0][0x16c], 0x1, P4 ;  /* 0x00005b0006047a11 */ /* 0x001fc600020f0eff */
[----:B------:R0:W-:Y:S04]  /*e3f0*/  STL [R1+0xf14], R7 ;  /* 0x000f140701007387 */ /* 0x0001e80000100800 */
[----:B------:R-:W-:Y:S01]  /*e400*/  STL [R1+0xdb0], R4 ;  /* 0x000db00401007387 */ /* 0x000fe20000100800 */
[----:B0-----:R-:W-:-:S05]  /*e410*/  LEA R7, P4, R14, c[0x0][0x168], 0x1 ;  /* 0x00005a000e077a11 */ /* 0x001fca00078808ff */
[----:B------:R0:W-:Y:S04]  /*e420*/  STL [R1+0x1010], R7 ;  /* 0x0010100701007387 */ /* 0x0001e80000100800 */
[----:B------:R-:W4:Y:S01]  /*e430*/  LDL.LU R13, [R1+0x58] ;  /* 0x00005800010d7983 */ /* 0x000f220000300800 */
[----:B------:R-:W-:Y:S02]  /*e440*/  LEA.HI.X.SX32 R6, R8, c[0x0][0x16c], 0x1, P5 ;  /* 0x00005b0008067a11 */ /* 0x000fe400028f0eff */
[----:B0-----:R-:W-:Y:S02]  /*e450*/  LEA.HI.X.SX32 R7, R20, c[0x0][0x16c], 0x1, P6 ;  /* 0x00005b0014077a11 */ /* 0x001fe400030f0eff */
[----:B------:R-:W-:Y:S01]  /*e460*/  LEA R4, P5, R12, c[0x0][0x168], 0x1 ;  /* 0x00005a000c047a11 */ /* 0x000fe200078a08ff */
[----:B------:R-:W-:Y:S04]  /*e470*/  STL [R1+0xf08], R6 ;  /* 0x000f080601007387 */ /* 0x000fe80000100800 */
[----:B------:R0:W-:Y:S04]  /*e480*/  STL [R1+0xdc4], R4 ;  /* 0x000dc40401007387 */ /* 0x0001e80000100800 */
[----:B------:R1:W-:Y:S04]  /*e490*/  STL [R1+0xcb4], R7 ;  /* 0x000cb40701007387 */ /* 0x0003e80000100800 */
[----:B------:R-:W4:Y:S01]  /*e4a0*/  LDL.LU R10, [R1+0x54] ;  /* 0x00005400010a7983 */ /* 0x000f220000300800 */
[----:B0-----:R-:W-:-:S02]  /*e4b0*/  LEA.HI.X.SX32 R4, R21, c[0x0][0x16c], 0x1, P0 ;  /* 0x00005b0015047a11 */ /* 0x001fc400000f0eff */
[----:B------:R-:W-:-:S05]  /*e4c0*/  LEA R6, P6, R9, c[0x0][0x168], 0x1 ;  /* 0x00005a0009067a11 */ /* 0x000fca00078c08ff */
[----:B------:R0:W-:Y:S04]  /*e4d0*/  STL [R1+0xf1c], R6 ;  /* 0x000f1c0601007387 */ /* 0x0001e80000100800 */
[----:B------:R-:W-:Y:S01]  /*e4e0*/  STL [R1+0xdb8], R4 ;  /* 0x000db80401007387 */ /* 0x000fe20000100800 */
[----:B-1----:R-:W-:-:S05]  /*e4f0*/  LEA R7, P0, R0, c[0x0][0x168], 0x1 ;  /* 0x00005a0000077a11 */ /* 0x002fca00078008ff */
[----:B------:R1:W-:Y:S01]  /*e500*/  STL [R1+0x1014], R7 ;  /* 0x0010140701007387 */ /* 0x0003e20000100800 */
[----:B0-----:R-:W-:-:S03]  /*e510*/  LEA.HI.X.SX32 R6, R18, c[0x0][0x16c], 0x1, P1 ;  /* 0x00005b0012067a11 */ /* 0x001fc600008f0eff */
[----:B-1----:R-:W4:Y:S04]  /*e520*/  LDL.LU R7, [R1+0x50] ;  /* 0x0000500001077983 */ /* 0x002f280000300800 */
[----:B------:R0:W-:Y:S02]  /*e530*/  STL [R1+0xf10], R6 ;  /* 0x000f100601007387 */ /* 0x0001e40000100800 */
[----:B0-----:R-:W-:Y:S02]  /*e540*/  LEA.HI.X.SX32 R6, R17, c[0x0][0x16c], 0x1, P2 ;  /* 0x00005b0011067a11 */ /* 0x001fe400010f0eff */
[----:B--2---:R-:W-:-:S05]  /*e550*/  LEA R4, P1, R3, c[0x0][0x168], 0x1 ;  /* 0x00005a0003047a11 */ /* 0x004fca00078208ff */
[----:B------:R-:W-:Y:S04]  /*e560*/  STL [R1+0xdcc], R4 ;  /* 0x000dcc0401007387 */ /* 0x000fe80000100800 */
[----:B------:R0:W-:Y:S04]  /*e570*/  STL [R1+0xcb8], R6 ;  /* 0x000cb80601007387 */ /* 0x0001e80000100800 */
[----:B0-----:R-:W2:Y:S01]  /*e580*/  LDL.LU R6, [R1+0x4c] ;  /* 0x00004c0001067983 */ /* 0x001ea20000300800 */
[----:B------:R-:W-:Y:S02]  /*e590*/  LEA R8, P2, R2, c[0x0][0x168], 0x1 ;  /* 0x00005a0002087a11 */ /* 0x000fe400078408ff */
[----:B------:R-:W-:-:S03]  /*e5a0*/  LEA.HI.X.SX32 R4, R15, c[0x0][0x16c], 0x1, P3 ;  /* 0x00005b000f047a11 */ /* 0x000fc600018f0eff */
[----:B------:R3:W-:Y:S01]  /*e5b0*/  STL [R1+0xf24], R8 ;  /* 0x000f240801007387 */ /* 0x0007e20000100800 */
[----:B------:R-:W-:-:S03]  /*e5c0*/  LEA.HI.X.SX32 R14, R14, c[0x0][0x16c], 0x1, P4 ;  /* 0x00005b000e0e7a11 */ /* 0x000fc600020f0eff */
[----:B------:R-:W-:Y:S01]  /*e5d0*/  STL [R1+0xdc0], R4 ;  /* 0x000dc00401007387 */ /* 0x000fe20000100800 */
[----:B------:R-:W-:Y:S02]  /*e5e0*/  LEA.HI.X.SX32 R12, R12, c[0x0][0x16c], 0x1, P5 ;  /* 0x00005b000c0c7a11 */ /* 0x000fe400028f0eff */
[----:B---3--:R-:W-:-:S05]  /*e5f0*/  LEA R8, P3, R23, c[0x0][0x168], 0x1 ;  /* 0x00005a0017087a11 */ /* 0x008fca00078608ff */
[----:B------:R0:W-:Y:S04]  /*e600*/  STL [R1+0x1018], R8 ;  /* 0x0010180801007387 */ /* 0x0001e80000100800 */
[----:B0-----:R-:W3:Y:S01]  /*e610*/  LDL.LU R8, [R1+0x48] ;  /* 0x0000480001087983 */ /* 0x001ee20000300800 */
[----:B------:R-:W-:-:S03]  /*e620*/  LEA R4, P4, R11, c[0x0][0x168], 0x1 ;  /* 0x00005a000b047a11 */ /* 0x000fc600078808ff */
[----:B------:R-:W-:Y:S04]  /*e630*/  STL [R1+0xf18], R14 ;  /* 0x000f180e01007387 */ /* 0x000fe80000100800 */
[----:B------:R4:W-:Y:S04]  /*e640*/  STL [R1+0xdd4], R4 ;  /* 0x000dd40401007387 */ /* 0x0009e80000100800 */
[----:B------:R-:W3:Y:S04]  /*e650*/  LDL.LU R20, [R1+0x44] ;  /* 0x0000440001147983 */ /* 0x000ee80000300800 */
[----:B------:R-:W-:Y:S04]  /*e660*/  STL [R1+0xcbc], R12 ;  /* 0x000cbc0c01007387 */ /* 0x000fe80000100800 */
[----:B------:R-:W3:Y:S01]  /*e670*/  LDL.LU R21, [R1+0x40] ;  /* 0x0000400001157983 */ /* 0x000ee20000300800 */
[----:B------:R-:W-:-:S02]  /*e680*/  LEA.HI.X.SX32 R9, R9, c[0x0][0x16c], 0x1, P6 ;  /* 0x00005b0009097a11 */ /* 0x000fc400030f0eff */
[----:B----4-:R-:W-:-:S05]  /*e690*/  LEA R4, P5, R5, c[0x0][0x168], 0x1 ;  /* 0x00005a0005047a11 */ /* 0x010fca00078a08ff */
[----:B------:R0:W-:Y:S04]  /*e6a0*/  STL [R1+0xf2c], R4 ;  /* 0x000f2c0401007387 */ /* 0x0001e80000100800 */
[----:B------:R-:W4:Y:S04]  /*e6b0*/  LDL.LU R18, [R1+0x3c] ;  /* 0x00003c0001127983 */ /* 0x000f280000300800 */
[----:B------:R-:W-:Y:S04]  /*e6c0*/  STL [R1+0xdc8], R9 ;  /* 0x000dc80901007387 */ /* 0x000fe80000100800 */
[----:B------:R-:W4:Y:S01]  /*e6d0*/  LDL.LU R17, [R1+0x38] ;  /* 0x0000380001117983 */ /* 0x000f220000300800 */
[----:B------:R-:W-:-:S02]  /*e6e0*/  LEA.HI.X.SX32 R0, R0, c[0x0][0x16c], 0x1, P0 ;  /* 0x00005b0000007a11 */ /* 0x000fc400000f0eff */
[----:B0-----:R-:W-:-:S05]  /*e6f0*/  LEA R4, P6, R19, c[0x0][0x168], 0x1 ;  /* 0x00005a0013047a11 */ /* 0x001fca00078c08ff */
[----:B------:R0:W-:Y:S04]  /*e700*/  STL [R1+0x101c], R4 ;  /* 0x00101c0401007387 */ /* 0x0001e80000100800 */
[----:B------:R-:W4:Y:S04]  /*e710*/  LDL.LU R15, [R1+0x34] ;  /* 0x00003400010f7983 */ /* 0x000f280000300800 */
[----:B------:R1:W-:Y:S04]  /*e720*/  STL [R1+0xf20], R0 ;  /* 0x000f200001007387 */ /* 0x0003e80000100800 */
[----:B------:R-:W4:Y:S01]  /*e730*/  LDL.LU R14, [R1+0x2c] ;  /* 0x00002c00010e7983 */ /* 0x000f220000300800 */
[----:B0-----:R-:W-:-:S02]  /*e740*/  LEA R4, P0, R16, c[0x0][0x168], 0x1 ;  /* 0x00005a0010047a11 */ /* 0x001fc400078008ff */
[----:B-1----:R-:W-:-:S03]  /*e750*/  LEA.HI.X.SX32 R0, R3, c[0x0][0x16c], 0x1, P1 ;  /* 0x00005b0003007a11 */ /* 0x002fc600008f0eff */
[----:B------:R-:W-:Y:S04]  /*e760*/  STL [R1+0xddc], R4 ;  /* 0x000ddc0401007387 */ /* 0x000fe80000100800 */
[----:B------:R-:W4:Y:S04]  /*e770*/  LDL.LU R12, [R1+0x28] ;  /* 0x00002800010c7983 */ /* 0x000f280000300800 */
[----:B------:R0:W-:Y:S04]  /*e780*/  STL [R1+0xcc0], R0 ;  /* 0x000cc00001007387 */ /* 0x0001e80000100800 */
[----:B------:R-:W4:Y:S01]  /*e790*/  LDL.LU R3, [R1+0x24] ;  /* 0x0000240001037983 */ /* 0x000f220000300800 */
[----:B0-----:R-:W-:-:S02]  /*e7a0*/  LEA.HI.X.SX32 R0, R2, c[0x0][0x16c], 0x1, P2 ;  /* 0x00005b0002007a11 */ /* 0x001fc400010f0eff */
[----:B------:R-:W-:-:S05]  /*e7b0*/  LEA R4, P1, R13, c[0x0][0x168], 0x1 ;  /* 0x00005a000d047a11 */ /* 0x000fca00078208ff */
[----:B------:R-:W-:Y:S04]  /*e7c0*/  STL [R1+0xf34], R4 ;  /* 0x000f340401007387 */ /* 0x000fe80000100800 */
[----:B------:R-:W4:Y:S04]  /*e7d0*/  LDL.LU R2, [R1+0x20] ;  /* 0x0000200001027983 */ /* 0x000f280000300800 */
[----:B------:R0:W-:Y:S01]  /*e7e0*/  STL [R1+0xdd0], R0 ;  /* 0x000dd00001007387 */ /* 0x0001e20000100800 */
[----:B------:R-:W-:-:S03]  /*e7f0*/  LEA.HI.X.SX32 R9, R23, c[0x0][0x16c], 0x1, P3 ;  /* 0x00005b0017097a11 */ /* 0x000fc600018f0eff */
[----:B0-----:R-:W4:Y:S01]  /*e800*/  LDL.LU R0, [R1+0x18] ;  /* 0x0000180001007983 */ /* 0x001f220000300800 */
        /* <DEDUP_REMOVED lines=9> */
[----:B------:R0:W-:Y:S04]  /*e8a0*/  STL [R1+0xcc4], R24 ;  /* 0x000cc41801007387 */ /* 0x0001e80000100800 */
[----:B0-----:R-:W4:Y:S01]  /*e8b0*/  LDL.LU R24, [R1+0x8] ;  /* 0x0000080001187983 */ /* 0x001f220000300800 */
[----:B--2---:R-:W-:-:S05]  /*e8c0*/  LEA R4, P4, R6, c[0x0][0x168], 0x1 ;  /* 0x00005a0006047a11 */ /* 0x004fca00078808ff */
[----:B------:R0:W-:Y:S04]  /*e8d0*/  STL [R1+0xf3c], R4 ;  /* 0x000f3c0401007387 */ /* 0x0001e80000100800 */
[----:B0-----:R-:W2:Y:S01]  /*e8e0*/  LDL.LU R4, [R1+0x4] ;  /* 0x0000040001047983 */ /* 0x001ea20000300800 */
[----:B------:R-:W-:Y:S02]  /*e8f0*/  LEA.HI.X.SX32 R5, R5, c[0x0][0x16c], 0x1, P5 ;  /* 0x00005b0005057a11 */ /* 0x000fe400028f0eff */
[----:B------:R-:W-:-:S03]  /*e900*/  LEA.HI.X.SX32 R19, R19, c[0x0][0x16c], 0x1, P6 ;  /* 0x00005b0013137a11 */ /* 0x000fc600030f0eff */
[----:B------:R3:W-:Y:S01]  /*e910*/  STL [R1+0xdd8], R5 ;  /* 0x000dd80501007387 */ /* 0x0007e20000100800 */
[----:B------:R-:W-:Y:S02]  /*e920*/  LEA.HI.X.SX32 R16, R16, c[0x0][0x16c], 0x1, P0 ;  /* 0x00005b0010107a11 */ /* 0x000fe400000f0eff */
[----:B------:R-:W-:Y:S02]  /*e930*/  LEA.HI.X.SX32 R13, R13, c[0x0][0x16c], 0x1, P1 ;  /* 0x00005b000d0d7a11 */ /* 0x000fe400008f0eff */
[----:B---3--:R-:W-:-:S05]  /*e940*/  LEA R5, P5, R8, c[0x0][0x168], 0x1 ;  /* 0x00005a0008057a11 */ /* 0x008fca00078a08ff */
[----:B------:R0:W-:Y:S04]  /*e950*/  STL [R1+0x1024], R5 ;  /* 0x0010240501007387 */ /* 0x0001e80000100800 */
[----:B0-----:R-:W3:Y:S04]  /*e960*/  LDL.LU R5, [R1+0x10ec] ;  /* 0x0010ec0001057983 */ /* 0x001ee80000300800 */
[----:B------:R0:W-:Y:S02]  /*e970*/  STL [R1+0xf30], R19 ;  /* 0x000f301301007387 */ /* 0x0001e40000100800 */
[----:B0-----:R-:W-:-:S05]  /*e980*/  LEA R19, P6, R20, c[0x0][0x168], 0x1 ;  /* 0x00005a0014137a11 */ /* 0x001fca00078c08ff */
[----:B------:R0:W-:Y:S04]  /*e990*/  STL [R1+0xdec], R19 ;  /* 0x000dec1301007387 */ /* 0x0001e80000100800 */
[----:B0-----:R-:W2:Y:S04]  /*e9a0*/  LDL.LU R19, [R1+0x10e8] ;  /* 0x0010e80001137983 */ /* 0x001ea80000300800 */
[----:B------:R0:W-:Y:S02]  /*e9b0*/  STL [R1+0xcc8], R16 ;  /* 0x000cc81001007387 */ /* 0x0001e40000100800 */
[----:B0-----:R-:W-:-:S05]  /*e9c0*/  LEA R16, P0, R21, c[0x0][0x168], 0x1 ;  /* 0x00005a0015107a11 */ /* 0x001fca00078008ff */
[----:B------:R0:W-:Y:S01]  /*e9d0*/  STL [R1+0xf44], R16 ;  /* 0x000f441001007387 */ /* 0x0001e20000100800 */
[----:B------:R-:W-:-:S03]  /*e9e0*/  LEA.HI.X.SX32 R10, R10, c[0x0][0x16c], 0x1, P2 ;  /* 0x00005b000a0a7a11 */ /* 0x000fc600010f0eff */
[----:B0-----:R-:W2:Y:S04]  /*e9f0*/  LDL.LU R16, [R1+0x10e4] ;  /* 0x0010e40001107983 */ /* 0x001ea80000300800 */
[----:B------:R4:W-:Y:S02]  /*ea00*/  STL [R1+0xde0], R13 ;  /* 0x000de00d01007387 */ /* 0x0009e40000100800 */
[----:B----4-:R-:W-:-:S05]  /*ea10*/  LEA R13, P1, R18, c[0x0][0x168], 0x1 ;  /* 0x00005a00120d7a11 */ /* 0x010fca00078208ff */
[----:B------:R0:W-:Y:S01]  /*ea20*/  STL [R1+0x1028], R13 ;  /* 0x0010280d01007387 */ /* 0x0001e20000100800 */
[----:B------:R-:W-:-:S03]  /*ea30*/  LEA.HI.X.SX32 R7, R7, c[0x0][0x16c], 0x1, P3 ;  /* 0x00005b0007077a11 */ /* 0x000fc600018f0eff */
[----:B0-----:R-:W4:Y:S04]  /*ea40*/  LDL.LU R13, [R1+0x10e0] ;  /* 0x0010e000010d7983 */ /* 0x001f280000300800 */
[----:B------:R0:W-:Y:S02]  /*ea50*/  STL [R1+0xf38], R10 ;  /* 0x000f380a01007387 */ /* 0x0001e40000100800 */
[----:B0-----:R-:W-:-:S05]  /*ea60*/  LEA R10, P2, R17, c[0x0][0x168], 0x1 ;  /* 0x00005a00110a7a11 */ /* 0x001fca00078408ff */
[----:B------:R0:W-:Y:S01]  /*ea70*/  STL [R1+0xdf4], R10 ;  /* 0x000df40a01007387 */ /* 0x0001e20000100800 */
[----:B------:R-:W-:-:S03]  /*ea80*/  LEA.HI.X.SX32 R6, R6, c[0x0][0x16c], 0x1, P4 ;  /* 0x00005b0006067a11 */ /* 0x000fc600020f0eff */
[----:B0-----:R-:W2:Y:S04]  /*ea90*/  LDL.LU R10, [R1+0x10dc] ;  /* 0x0010dc00010a7983 */ /* 0x001ea80000300800 */
[----:B------:R0:W-:Y:S02]  /*eaa0*/  STL [R1+0xccc], R7 ;  /* 0x000ccc0701007387 */ /* 0x0001e40000100800 */
[----:B0-----:R-:W-:-:S05]  /*eab0*/  LEA R7, P3, R15, c[0x0][0x168], 0x1 ;  /* 0x00005a000f077a11 */ /* 0x001fca00078608ff */
[----:B------:R0:W-:Y:S01]  /*eac0*/  STL [R1+0xf4c], R7 ;  /* 0x000f4c0701007387 */ /* 0x0001e20000100800 */
[----:B------:R-:W-:-:S03]  /*ead0*/  LEA.HI.X.SX32 R8, R8, c[0x0][0x16c], 0x1, P5 ;  /* 0x00005b0008087a11 */ /* 0x000fc600028f0eff */
[----:B0-----:R-:W3:Y:S04]  /*eae0*/  LDL.LU R7, [R1+0x10d8] ;  /* 0x0010d80001077983 */ /* 0x001ee80000300800 */
        /* <DEDUP_REMOVED lines=42> */
[----:B------:R0:W-:Y:S04]  /*ed90*/  STL [R1+0xf64], R12 ;  /* 0x000f640c01007387 */ /* 0x0001e80000100800 */
[----:B0-----:R-:W3:Y:S04]  /*eda0*/  LDL.LU R12, [R1+0x10b4] ;  /* 0x0010b400010c7983 */ /* 0x001ee80000300800 */
[----:B------:R2:W-:Y:S02]  /*edb0*/  STL [R1+0xe00], R3 ;  /* 0x000e000301007387 */ /* 0x0005e40000100800 */
[----:B--2---:R-:W-:-:S05]  /*edc0*/  LEA R3, P6, R4, c[0x0][0x168], 0x1 ;  /* 0x00005a0004037a11 */ /* 0x004fca00078c08ff */
[----:B------:R0:W-:Y:S04]  /*edd0*/  STL [R1+0x1038], R3 ;  /* 0x0010380301007387 */ /* 0x0001e80000100800 */
[----:B0-----:R-:W2:Y:S01]  /*ede0*/  LDL.LU R3, [R1+0x10b0] ;  /* 0x0010b00001037983 */ /* 0x001ea20000300800 */
[----:B------:R-:W-:-:S05]  /*edf0*/  LEA.HI.X.SX32 R2, R2, c[0x0][0x16c], 0x1, P0 ;  /* 0x00005b0002027a11 */ /* 0x000fca00000f0eff */
        /* <DEDUP_REMOVED lines=25> */
[----:B------:R2:W-:Y:S01]  /*ef90*/  STL [R1+0xe10], R24 ;  /* 0x000e101801007387 */ /* 0x0005e20000100800 */
[----:B------:R-:W-:Y:S01]  /*efa0*/  IMAD R27, R27, c[0x0][0x190], RZ ;  /* 0x000064001b1b7a24 */ /* 0x000fe200078e02ff */
[----:B--2---:R-:W-:-:S05]  /*efb0*/  LEA R24, P5, R11, c[0x0][0x168], 0x1 ;  /* 0x00005a000b187a11 */ /* 0x004fca00078a08ff */
[----:B------:R0:W-:Y:S02]  /*efc0*/  STL [R1+0x1040], R24 ;  /* 0x0010401801007387 */ /* 0x0001e40000100800 */
[----:B0-----:R-:W-:-:S05]  /*efd0*/  LEA.HI.X.SX32 R24, R4, c[0x0][0x16c], 0x1, P6 ;  /* 0x00005b0004187a11 */ /* 0x001fca00030f0eff */
        /* <DEDUP_REMOVED lines=8> */
[----:B------:R0:W5:Y:S04]  /*f060*/  LDL.LU R2, [R1+0x1094] ;  /* 0x0010940001027983 */ /* 0x0001680000300800 */
[----:B------:R1:W-:Y:S04]  /*f070*/  STL [R1+0xf7c], R4 ;  /* 0x000f7c0401007387 */ /* 0x0003e80000100800 */
[----:B------:R3:W-:Y:S01]  /*f080*/  STL [R1+0xe18], R24 ;  /* 0x000e181801007387 */ /* 0x0007e20000100800 */
[----:B-1----:R-:W-:-:S02]  /*f090*/  LEA R4, P1, R15, c[0x0][0x168], 0x1 ;  /* 0x00005a000f047a11 */ /* 0x002fc400078208ff */
[----:B---3--:R-:W-:Y:S02]  /*f0a0*/  LEA.HI.X.SX32 R24, R0, c[0x0][0x16c], 0x1, P2 ;  /* 0x00005b0000187a11 */ /* 0x008fe400010f0eff */
[----:B------:R0:W5:Y:S04]  /*f0b0*/  LDL.LU R0, [R1+0x1090] ;  /* 0x0010900001007983 */ /* 0x0001680000300800 */
[----:B------:R1:W-:Y:S04]  /*f0c0*/  STL [R1+0x1044], R4 ;  /* 0x0010440401007387 */ /* 0x0003e80000100800 */
[----:B------:R3:W-:Y:S01]  /*f0d0*/  STL [R1+0xf70], R24 ;  /* 0x000f701801007387 */ /* 0x0007e20000100800 */
[----:B-1----:R-:W-:-:S02]  /*f0e0*/  LEA R4, P2, R17, c[0x0][0x168], 0x1 ;  /* 0x00005a0011047a11 */ /* 0x002fc400078408ff */
[----:B---3--:R-:W-:-:S03]  /*f0f0*/  LEA.HI.X.SX32 R24, R23, c[0x0][0x16c], 0x1, P3 ;  /* 0x00005b0017187a11 */ /* 0x008fc600018f0eff */
[----:B------:R1:W-:Y:S01]  /*f100*/  STL [R1+0xe2c], R4 ;  /* 0x000e2c0401007387 */ /* 0x0003e20000100800 */
[----:B------:R-:W-:-:S03]  /*f110*/  LEA R23, P3, R18, c[0x0][0x168], 0x1 ;  /* 0x00005a0012177a11 */ /* 0x000fc600078608ff */
[----:B------:R-:W-:Y:S01]  /*f120*/  STL [R1+0xce8], R24 ;  /* 0x000ce81801007387 */ /* 0x000fe20000100800 */
[----:B------:R-:W-:Y:S02]  /*f130*/  LEA.HI.X.SX32 R11, R11, c[0x0][0x16c], 0x1, P5 ;  /* 0x00005b000b0b7a11 */ /* 0x000fe400028f0eff */
[----:B-1----:R-:W-:Y:S01]  /*f140*/  LEA.HI.X.SX32 R4, R9, c[0x0][0x16c], 0x1, P4 ;  /* 0x00005b0009047a11 */ /* 0x002fe200020f0eff */
[----:B------:R-:W-:Y:S01]  /*f150*/  STL [R1+0xf84], R23 ;  /* 0x000f841701007387 */ /* 0x000fe20000100800 */
[----:B------:R-:W-:-:S03]  /*f160*/  LEA R9, P4, R21, c[0x0][0x168], 0x1 ;  /* 0x00005a0015097a11 */ /* 0x000fc600078808ff */
[----:B------:R1:W-:Y:S04]  /*f170*/  STL [R1+0xe20], R4 ;  /* 0x000e200401007387 */ /* 0x0003e80000100800 */
[----:B------:R3:W-:Y:S01]  /*f180*/  STL [R1+0x1048], R9 ;  /* 0x0010480901007387 */ /* 0x0007e20000100800 */
[----:B-1----:R-:W-:-:S03]  /*f190*/  LEA R4, P5, R20, c[0x0][0x168], 0x1 ;  /* 0x00005a0014047a11 */ /* 0x002fc600078a08ff */
[----:B------:R1:W-:Y:S01]  /*f1a0*/  STL [R1+0xf78], R11 ;  /* 0x000f780b01007387 */ /* 0x0003e20000100800 */
[----:B---3--:R-:W-:-:S03]  /*f1b0*/  LEA.HI.X.SX32 R9, R12, c[0x0][0x16c], 0x1, P6 ;  /* 0x00005b000c097a11 */ /* 0x008fc600030f0eff */
[----:B------:R3:W-:Y:S01]  /*f1c0*/  STL [R1+0xe34], R4 ;  /* 0x000e340401007387 */ /* 0x0007e20000100800 */
[----:B-1----:R-:W-:-:S03]  /*f1d0*/  LEA R11, P6, R8, c[0x0][0x168], 0x1 ;  /* 0x00005a00080b7a11 */ /* 0x002fc600078c08ff */
[----:B------:R1:W-:Y:S01]  /*f1e0*/  STL [R1+0xcec], R9 ;  /* 0x000cec0901007387 */ /* 0x0003e20000100800 */
[----:B---3--:R-:W-:-:S03]  /*f1f0*/  LEA.HI.X.SX32 R4, R14, c[0x0][0x16c], 0x1, P0 ;  /* 0x00005b000e047a11 */ /* 0x008fc600000f0eff */
[----:B------:R3:W-:Y:S04]  /*f200*/  STL [R1+0xf8c], R11 ;  /* 0x000f8c0b01007387 */ /* 0x0007e80000100800 */
[----:B------:R0:W-:Y:S01]  /*f210*/  STL [R1+0xe28], R4 ;  /* 0x000e280401007387 */ /* 0x0001e20000100800 */
[----:B-1----:R-:W-:Y:S02]  /*f220*/  LEA R9, P0, R6, c[0x0][0x168], 0x1 ;  /* 0x00005a0006097a11 */ /* 0x002fe400078008ff */
[----:B---3--:R-:W-:-:S03]  /*f230*/  LEA.HI.X.SX32 R11, R15, c[0x0][0x16c], 0x1, P1 ;  /* 0x00005b000f0b7a11 */ /* 0x008fc600008f0eff */
[----:B------:R1:W-:Y:S01]  /*f240*/  STL [R1+0x104c], R9 ;  /* 0x00104c0901007387 */ /* 0x0003e20000100800 */
[----:B0-----:R-:W-:-:S03]  /*f250*/  LEA R4, P1, R7, c[0x0][0x168], 0x1 ;  /* 0x00005a0007047a11 */ /* 0x001fc600078208ff */
[----:B------:R0:W-:Y:S04]  /*f260*/  STL [R1+0xf80], R11 ;  /* 0x000f800b01007387 */ /* 0x0001e80000100800 */
[----:B------:R3:W-:Y:S01]  /*f270*/  STL [R1+0xe3c], R4 ;  /* 0x000e3c0401007387 */ /* 0x0007e20000100800 */
[----:B-1----:R-:W-:Y:S02]  /*f280*/  LEA.HI.X.SX32 R9, R17, c[0x0][0x16c], 0x1, P2 ;  /* 0x00005b0011097a11 */ /* 0x002fe400010f0eff */
[----:B0-----:R-:W-:-:S03]  /*f290*/  LEA R11, P2, R10, c[0x0][0x168], 0x1 ;  /* 0x00005a000a0b7a11 */ /* 0x001fc600078408ff */
[----:B------:R4:W-:Y:S01]  /*f2a0*/  STL [R1+0xcf0], R9 ;  /* 0x000cf00901007387 */ /* 0x0009e20000100800 */
[----:B---3--:R-:W-:-:S03]  /*f2b0*/  LEA.HI.X.SX32 R4, R18, c[0x0][0x16c], 0x1, P3 ;  /* 0x00005b0012047a11 */ /* 0x008fc600018f0eff */
[----:B------:R0:W-:Y:S04]  /*f2c0*/  STL [R1+0xf94], R11 ;  /* 0x000f940b01007387 */ /* 0x0001e80000100800 */
[----:B------:R1:W-:Y:S01]  /*f2d0*/  STL [R1+0xe30], R4 ;  /* 0x000e300401007387 */ /* 0x0003e20000100800 */
[----:B----4-:R-:W-:Y:S02]  /*f2e0*/  LEA R9, P3, R13, c[0x0][0x168], 0x1 ;  /* 0x00005a000d097a11 */ /* 0x010fe400078608ff */
[----:B0-----:R-:W-:-:S03]  /*f2f0*/  LEA.HI.X.SX32 R11, R21, c[0x0][0x16c], 0x1, P4 ;  /* 0x00005b00150b7a11 */ /* 0x001fc600020f0eff */
[----:B------:R0:W-:Y:S01]  /*f300*/  STL [R1+0x1050], R9 ;  /* 0x0010500901007387 */ /* 0x0001e20000100800 */
[----:B-1----:R-:W-:-:S03]  /*f310*/  LEA R4, P4, R16, c[0x0][0x168], 0x1 ;  /* 0x00005a0010047a11 */ /* 0x002fc600078808ff */
[----:B------:R1:W-:Y:S04]  /*f320*/  STL [R1+0xf88], R11 ;  /* 0x000f880b01007387 */ /* 0x0003e80000100800 */
[----:B------:R3:W-:Y:S01]  /*f330*/  STL [R1+0xe44], R4 ;  /* 0x000e440401007387 */ /* 0x0007e20000100800 */
[----:B0-----:R-:W-:Y:S02]  /*f340*/  LEA.HI.X.SX32 R9, R20, c[0x0][0x16c], 0x1, P5 ;  /* 0x00005b0014097a11 */ /* 0x001fe400028f0eff */
[----:B-1----:R-:W-:-:S03]  /*f350*/  LEA R11, P5, R19, c[0x0][0x168], 0x1 ;  /* 0x00005a00130b7a11 */ /* 0x002fc600078a08ff */
[----:B------:R0:W-:Y:S01]  /*f360*/  STL [R1+0xcf4], R9 ;  /* 0x000cf40901007387 */ /* 0x0001e20000100800 */
[----:B---3--:R-:W-:-:S03]  /*f370*/  LEA.HI.X.SX32 R4, R8, c[0x0][0x16c], 0x1, P6 ;  /* 0x00005b0008047a11 */ /* 0x008fc600030f0eff */
[----:B------:R-:W-:Y:S01]  /*f380*/  STL [R1+0xf9c], R11 ;  /* 0x000f9c0b01007387 */ /* 0x000fe20000100800 */
[----:B------:R-:W-:Y:S01]  /*f390*/  LEA.HI.X.SX32 R8, R6, c[0x0][0x16c], 0x1, P0 ;  /* 0x00005b0006087a11 */ /* 0x000fe200000f0eff */
[----:B------:R-:W-:Y:S02]  /*f3a0*/  IMAD R26, R26, c[0x0][0x190], RZ ;  /* 0x000064001a1a7a24 */ /* 0x000fe400078e02ff */
[----:B------:R1:W-:Y:S01]  /*f3b0*/  STL [R1+0xe38], R4 ;  /* 0x000e380401007387 */ /* 0x0003e20000100800 */
[----:B0-----:R-:W-:Y:S01]  /*f3c0*/  LEA R9, P6, R5, c[0x0][0x168], 0x1 ;  /* 0x00005a0005097a11 */ /* 0x001fe200078c08ff */
[----:B------:R-:W-:Y:S01]  /*f3d0*/  IMAD R25, R25, c[0x0][0x190], RZ ;  /* 0x0000640019197a24 */ /* 0x000fe200078e02ff */
[----:B------:R-:W-:-:S03]  /*f3e0*/  LEA.HI.X.SX32 R6, R7, c[0x0][0x16c], 0x1, P1 ;  /* 0x00005b0007067a11 */ /* 0x000fc600008f0eff */
[----:B------:R-:W-:Y:S01]  /*f3f0*/  STL [R1+0x1054], R9 ;  /* 0x0010540901007387 */ /* 0x000fe20000100800 */
[----:B-1----:R-:W-:-:S03]  /*f400*/  LEA R4, P0, R27, c[0x0][0x168], 0x1 ;  /* 0x00005a001b047a11 */ /* 0x002fc600078008ff */
[----:B------:R-:W-:Y:S01]  /*f410*/  STL [R1+0xf90], R8 ;  /* 0x000f900801007387 */ /* 0x000fe20000100800 */
[----:B------:R-:W-:Y:S01]  /*f420*/  LEA R7, P1, R26, c[0x0][0x168], 0x1 ;  /* 0x00005a001a077a11 */ /* 0x000fe200078208ff */
[----:B------:R-:W-:Y:S02]  /*f430*/  IMAD R22, R22, c[0x0][0x190], RZ ;  /* 0x0000640016167a24 */ /* 0x000fe400078e02ff */
[----:B------:R0:W-:Y:S04]  /*f440*/  STL [R1+0xe4c], R4 ;  /* 0x000e4c0401007387 */ /* 0x0001e80000100800 */
[----:B------:R1:W-:Y:S01]  /*f450*/  STL [R1+0xcf8], R6 ;  /* 0x000cf80601007387 */ /* 0x0003e20000100800 */
[----:B0-----:R-:W-:-:S03]  /*f460*/  LEA.HI.X.SX32 R4, R10, c[0x0][0x16c], 0x1, P2 ;  /* 0x00005b000a047a11 */ /* 0x001fc600010f0eff */
[----:B------:R0:W-:Y:S01]  /*f470*/  STL [R1+0xfa4], R7 ;  /* 0x000fa40701007387 */ /* 0x0001e20000100800 */
[----:B-1----:R-:W-:-:S03]  /*f480*/  LEA R6, P2, R25, c[0x0][0x168], 0x1 ;  /* 0x00005a0019067a11 */ /* 0x002fc600078408ff */
[----:B------:R1:W-:Y:S04]  /*f490*/  STL [R1+0xe40], R4 ;  /* 0x000e400401007387 */ /* 0x0003e80000100800 */
[----:B------:R3:W-:Y:S01]  /*f4a0*/  STL [R1+0xfa8], R6 ;  /* 0x000fa80601007387 */ /* 0x0007e20000100800 */
[----:B0-----:R-:W-:Y:S02]  /*f4b0*/  LEA.HI.X.SX32 R7, R13, c[0x0][0x16c], 0x1, P3 ;  /* 0x00005b000d077a11 */ /* 0x001fe400018f0eff */
[----:B-1----:R-:W-:-:S03]  /*f4c0*/  LEA R4, P3, R22, c[0x0][0x168], 0x1 ;  /* 0x00005a0016047a11 */ /* 0x002fc600078608ff */
[----:B------:R-:W-:Y:S01]  /*f4d0*/  STL [R1+0xf98], R7 ;  /* 0x000f980701007387 */ /* 0x000fe20000100800 */
[----:B---3--:R-:W-:-:S03]  /*f4e0*/  LEA.HI.X.SX32 R6, R16, c[0x0][0x16c], 0x1, P4 ;  /* 0x00005b0010067a11 */ /* 0x008fc600020f0eff */
[----:B------:R0:W-:Y:S04]  /*f4f0*/  STL [R1+0xfac], R4 ;  /* 0x000fac0401007387 */ /* 0x0001e80000100800 */
[----:B------:R1:W-:Y:S01]  /*f500*/  STL [R1+0xcfc], R6 ;  /* 0x000cfc0601007387 */ /* 0x0003e20000100800 */
[----:B0-----:R-:W-:Y:S02]  /*f510*/  LEA.HI.X.SX32 R4, R19, c[0x0][0x16c], 0x1, P5 ;  /* 0x00005b0013047a11 */ /* 0x001fe400028f0eff */
[----:B-1----:R-:W-:Y:S02]  /*f520*/  LEA.HI.X.SX32 R6, R5, c[0x0][0x16c], 0x1, P6 ;  /* 0x00005b0005067a11 */ /* 0x002fe400030f0eff */
[----:B------:R-:W-:Y:S02]  /*f530*/  LEA.HI.X.SX32 R5, R27, c[0x0][0x16c], 0x1, P0 ;  /* 0x00005b001b057a11 */ /* 0x000fe400000f0eff */
[----:B--2---:R-:W-:-:S05]  /*f540*/  LEA R7, P4, R3, c[0x0][0x168], 0x1 ;  /* 0x00005a0003077a11 */ /* 0x004fca00078808ff */
[----:B------:R-:W-:Y:S04]  /*f550*/  STL [R1+0x1058], R7 ;  /* 0x0010580701007387 */ /* 0x000fe80000100800 */
[----:B------:R0:W-:Y:S04]  /*f560*/  STL [R1+0xe48], R4 ;  /* 0x000e480401007387 */ /* 0x0001e80000100800 */
[----:B------:R1:W-:Y:S01]  /*f570*/  STL [R1+0xfa0], R6 ;  /* 0x000fa00601007387 */ /* 0x0003e20000100800 */
[----:B0-----:R-:W-:-:S03]  /*f580*/  LEA.HI.X.SX32 R4, R26, c[0x0][0x16c], 0x1, P1 ;  /* 0x00005b001a047a11 */ /* 0x001fc600008f0eff */
[----:B------:R-:W-:Y:S01]  /*f590*/  STL [R1+0xd00], R5 ;  /* 0x000d000501007387 */ /* 0x000fe20000100800 */
[----:B-1----:R-:W-:-:S03]  /*f5a0*/  LEA.HI.X.SX32 R6, R25, c[0x0][0x16c], 0x1, P2 ;  /* 0x00005b0019067a11 */ /* 0x002fc600010f0eff */
[----:B------:R0:W-:Y:S04]  /*f5b0*/  STL [R1+0xe50], R4 ;  /* 0x000e500401007387 */ /* 0x0001e80000100800 */
[----:B------:R-:W-:Y:S01]  /*f5c0*/  STL [R1+0xe54], R6 ;  /* 0x000e540601007387 */ /* 0x000fe20000100800 */
[----:B0-----:R-:W-:-:S03]  /*f5d0*/  LEA.HI.X.SX32 R4, R3, c[0x0][0x16c], 0x1, P4 ;  /* 0x00005b0003047a11 */ /* 0x001fc600020f0eff */
[----:B------:R-:W2:Y:S01]  /*f5e0*/  LDL.LU R3, [R1+0x108c] ;  /* 0x00108c0001037983 */ /* 0x000ea20000300800 */
[----:B------:R-:W-:-:S05]  /*f5f0*/  LEA.HI.X.SX32 R5, R22, c[0x0][0x16c], 0x1, P3 ;  /* 0x00005b0016057a11 */ /* 0x000fca00018f0eff */
[----:B------:R-:W-:Y:S04]  /*f600*/  STL [R1+0xe58], R5 ;  /* 0x000e580501007387 */ /* 0x000fe80000100800 */
[----:B------:R-:W-:Y:S04]  /*f610*/  STL [R1+0x1dc], RZ ;  /* 0x0001dcff01007387 */ /* 0x000fe80000100800 */
[----:B------:R0:W-:Y:S04]  /*f620*/  STL [R1+0xfb0], R4 ;  /* 0x000fb00401007387 */ /* 0x0001e80000100800 */
[----:B------:R1:W-:Y:S04]  /*f630*/  STL [R1+0x220], RZ ;  /* 0x000220ff01007387 */ /* 0x0003e80000100800 */
[----:B------:R1:W-:Y:S04]  /*f640*/  STL [R1+0x224], RZ ;  /* 0x000224ff01007387 */ /* 0x0003e80000100800 */
[----:B0-----:R-:W0:Y:S04]  /*f650*/  S2R R4, SR_TID.X ;  /* 0x0000000000047919 */ /* 0x001e280000002100 */
        /* <DEDUP_REMOVED lines=11> */
[----:B------:R-:W3:Y:S04]  /*f710*/  S2R R23, SR_TID.X ;  /* 0x0000000000177919 */ /* 0x000ee80000002100 */
        /* <DEDUP_REMOVED lines=9> */
[----:B0-----:R-:W-:-:S03]  /*f7b0*/  LOP3.LUT R4, R4, 0x7f, RZ, 0xc0, !PT ;  /* 0x0000007f04047812 */ /* 0x001fc600078ec0ff */
[----:B------:R1:W-:Y:S04]  /*f7c0*/  STL [R1+0x8b8], RZ ;  /* 0x0008b8ff01007387 */ /* 0x0003e80000100800 */
[----:B------:R1:W-:Y:S04]  /*f7d0*/  STL [R1+0x8bc], RZ ;  /* 0x0008bcff01007387 */ /* 0x0003e80000100800 */
[----:B------:R1:W-:Y:S04]  /*f7e0*/  STL [R1+0x8a0], RZ ;  /* 0x0008a0ff01007387 */ /* 0x0003e80000100800 */
[----:B------:R1:W-:Y:S04]  /*f7f0*/  STL [R1+0x8a4], RZ ;  /* 0x0008a4ff01007387 */ /* 0x0003e80000100800 */
[----:B------:R1:W-:Y:S01]  /*f800*/  STL [R1+0x8a8], RZ ;  /* 0x0008a8ff01007387 */ /* 0x0003e20000100800 */
[----:B------:R-:W-:-:S03]  /*f810*/  IMAD.SHL.U32 R24, R4, 0x2, RZ ;  /* 0x0000000204187824 */ /* 0x000fc600078e00ff */
[----:B------:R1:W-:Y:S04]  /*f820*/  STL [R1+0x8ac], RZ ;  /* 0x0008acff01007387 */ /* 0x0003e80000100800 */
[----:B------:R1:W-:Y:S04]  /*f830*/  STL [R1+0x890], RZ ;  /* 0x000890ff01007387 */ /* 0x0003e80000100800 */
[----:B------:R1:W-:Y:S04]  /*f840*/  STL [R1+0x894], RZ ;  /* 0x000894ff01007387 */ /* 0x0003e80000100800 */
[----:B------:R1:W-:Y:S04]  /*f850*/  STL [R1+0x898], RZ ;  /* 0x000898ff01007387 */ /* 0x0003e80000100800 */
[----:B------:R1:W-:Y:S01]  /*f860*/  STL [R1+0x89c], RZ ;  /* 0x00089cff01007387 */ /* 0x0003e20000100800 */
[----:B------:R-:W-:-:S03]  /*f870*/  LOP3.LUT R4, R24, 0x10, RZ, 0x3c, !PT ;  /* 0x0000001018047812 */ /* 0x000fc600078e3cff */
[----:B------:R1:W-:Y:S01]  /*f880*/  STL [R1+0x130], RZ ;  /* 0x000130ff01007387 */ /* 0x0003e20000100800 */
[----:B---3--:R-:W-:-:S03]  /*f890*/  LOP3.LUT R4, R23, 0x7, RZ, 0xc0, !PT ;  /* 0x0000000717047812 */ /* 0x008fc600078ec0ff */
[----:B------:R1:W-:Y:S04]  /*f8a0*/  STL [R1+0x134], RZ ;  /* 0x000134ff01007387 */ /* 0x0003e80000100800 */
[----:B------:R1:W-:Y:S04]  /*f8b0*/  STL [R1+0x138], RZ ;  /* 0x000138ff01007387 */ /* 0x0003e80000100800 */
[----:B------:R1:W-:Y:S01]  /*f8c0*/  STL [R1+0x13c], RZ ;  /* 0x00013cff01007387 */ /* 0x0003e20000100800 */
[----:B------:R-:W-:Y:S02]  /*f8d0*/  IMAD R4, R4, 0x110, RZ ;  /* 0x0000011004047824 */ /* 0x000fe400078e02ff */
[----:B------:R-:W-:-:S02]  /*f8e0*/  IMAD.SHL.U32 R9, R23, 0x2, RZ ;  /* 0x0000000217097824 */ /* 0x000fc400078e00ff */
[----:B------:R-:W-:-:S03]  /*f8f0*/  IMAD.SHL.U32 R23, R23, 0x80, RZ ;  /* 0x0000008017177824 */ /* 0x000fc600078e00ff */
[----:B------:R-:W-:Y:S02]  /*f900*/  LOP3.LUT R4, R4, 0x10, R9, 0x78, !PT ;  /* 0x0000001004047812 */ /* 0x000fe400078e7809 */
[----:B------:R-:W-:Y:S02]  /*f910*/  LOP3.LUT R6, R24, 0x20, RZ, 0x3c, !PT ;  /* 0x0000002018067812 */ /* 0x000fe400078e3cff */
[----:B------:R-:W-:Y:S02]  /*f920*/  LOP3.LUT R4, R4, 0x800, R23, 0xf8, !PT ;  /* 0x0000080004047812 */ /* 0x000fe400078ef817 */
[C---:B------:R-:W-:Y:S02]  /*f930*/  LOP3.LUT R5, R24.reuse, 0x30, RZ, 0x3c, !PT ;  /* 0x0000003018057812 */ /* 0x040fe400078e3cff */
[C---:B------:R-:W-:Y:S02]  /*f940*/  LOP3.LUT R6, R24.reuse, 0x40, RZ, 0x3c, !PT ;  /* 0x0000004018067812 */ /* 0x040fe400078e3cff */
[----:B------:R-:W-:-:S02]  /*f950*/  LOP3.LUT R5, R24, 0x50, RZ, 0x3c, !PT ;  /* 0x0000005018057812 */ /* 0x000fc400078e3cff */
[C---:B------:R-:W-:Y:S02]  /*f960*/  LOP3.LUT R6, R24.reuse, 0x60, RZ, 0x3c, !PT ;  /* 0x0000006018067812 */ /* 0x040fe400078e3cff */
[----:B------:R-:W-:Y:S02]  /*f970*/  LOP3.LUT R5, R24, 0x70, RZ, 0x3c, !PT ;  /* 0x0000007018057812 */ /* 0x000fe400078e3cff */
[C---:B------:R-:W-:Y:S02]  /*f980*/  LOP3.LUT R6, R4.reuse, 0x20, RZ, 0x3c, !PT ;  /* 0x0000002004067812 */ /* 0x040fe400078e3cff */
[C---:B------:R-:W-:Y:S02]  /*f990*/  LOP3.LUT R5, R4.reuse, 0x40, RZ, 0x3c, !PT ;  /* 0x0000004004057812 */ /* 0x040fe400078e3cff */
[----:B------:R-:W-:Y:S02]  /*f9a0*/  LOP3.LUT R4, R4, 0x60, RZ, 0x3c, !PT ;  /* 0x0000006004047812 */ /* 0x000fe400078e3cff */
[----:B-12---:R-:W-:-:S02]  /*f9b0*/  LOP3.LUT R7, R3, 0x20, RZ, 0x3c, !PT ;  /* 0x0000002003077812 */ /* 0x006fc400078e3cff */
.L_x_2:
[----:B------:R-:W-:Y:S04]  /*f9c0*/  STL [R1+0x22fc], R17 ;  /* 0x0022fc1101007387 */ /* 0x000fe80000100800 */
[----:B------:R-:W-:Y:S04]  /*f9d0*/  STL [R1+0x22f8], R20 ;  /* 0x0022f81401007387 */ /* 0x000fe80000100800 */
[----:B------:R-:W-:Y:S04]  /*f9e0*/  STL [R1+0x22f4], R13 ;  /* 0x0022f40d01007387 */ /* 0x000fe80000100800 */
[----:B------:R-:W-:Y:S04]  /*f9f0*/  STL [R1+0x22f0], R16 ;  /* 0x0022f01001007387 */ /* 0x000fe80000100800 */
[----:B------:R-:W-:Y:S04]  /*fa00*/  STL [R1+0x22ec], R18 ;  /* 0x0022ec1201007387 */ /* 0x000fe80000100800 */
[----:B------:R-:W-:Y:S04]  /*fa10*/  STL [R1+0x22e8], R27 ;  /* 0x0022e81b01007387 */ /* 0x000fe80000100800 */
[----:B-----5:R-:W-:Y:S04]  /*fa20*/  STL [R1+0x22e4], R2 ;  /* 0x0022e40201007387 */ /* 0x020fe80000100800 */
[----:B------:R-:W-:Y:S04]  /*fa30*/  STL [R1+0x22e0], R0 ;  /* 0x0022e00001007387 */ /* 0x000fe80000100800 */
[----:B------:R-:W-:Y:S04]  /*fa40*/  STL [R1+0x22dc], R25 ;  /* 0x0022dc1901007387 */ /* 0x000fe80000100800 */
[----:B------:R-:W-:Y:S04]  /*fa50*/  STL [R1+0x22d8], R24 ;  /* 0x0022d81801007387 */ /* 0x000fe80000100800 */
[----:B------:R-:W-:Y:S04]  /*fa60*/  STL [R1+0x22d4], R23 ;  /* 0x0022d41701007387 */ /* 0x000fe80000100800 */
[----:B------:R-:W-:Y:S04]  /*fa70*/  STL [R1+0x22d0], R22 ;  /* 0x0022d01601007387 */ /* 0x000fe80000100800 */
[----:B0-----:R0:W-:Y:S04]  /*fa80*/  STL [R1+0x22cc], R21 ;  /* 0x0022cc1501007387 */ /* 0x0011e80000100800 */
[----:B0-----:R-:W2:Y:S01]  /*fa90*/  LDL R21, [R1+0x450] ;  /* 0x0004500001157983 */ /* 0x001ea20000100800 */
[-C--:B------:R-:W-:Y:S01]  /*faa0*/  LOP3.LUT R29, R29, R28.reuse, RZ, 0x3c, !PT ;  /* 0x0000001c1d1d7212 */ /* 0x080fe200078e3cff */
[----:B------:R-:W-:Y:S01]  /*fab0*/  IMAD.MOV.U32 R4, RZ, RZ, c[0x0][0x188] ;  /* 0x00006200ff047624 */ /* 0x000fe200078e00ff */
[----:B------:R-:W-:Y:S01]  /*fac0*/  PRMT R8, RZ, 0x7610, R8 ;  /* 0x00007610ff087816 */ /* 0x000fe20000000008 */
[----:B------:R-:W-:Y:S01]  /*fad0*/  IMAD.MOV.U32 R6, RZ, RZ, c[0x0][0x188] ;  /* 0x00006200ff067624 */ /* 0x000fe200078e00ff */
[C---:B------:R-:W-:Y:S01]  /*fae0*/  LOP3.LUT R28, R29.reuse, R28, RZ, 0x3c, !PT ;  /* 0x0000001c1d1c7212 */ /* 0x040fe200078e3cff */
[----:B------:R-:W-:Y:S01]  /*faf0*/  IMAD.SHL.U32 R4, R4, 0x2, RZ ;  /* 0x0000000204047824 */ /* 0x000fe200078e00ff */
[----:B------:R-:W-:Y:S01]  /*fb00*/  PRMT R9, RZ, 0x7610, R9 ;  /* 0x00007610ff097816 */ /* 0x000fe20000000009 */
[----:B------:R-:W-:Y:S01]  /*fb10*/  STL [R1+0x22c8], R26 ;  /* 0x0022c81a01007387 */ /* 0x000fe20000100800 */
[----:B------:R-:W-:-:S03]  /*fb20*/  LOP3.LUT R29, R29, R28, RZ, 0x3c, !PT ;  /* 0x0000001c1d1d7212 */ /* 0x000fc600078e3cff */
[----:B------:R-:W-:Y:S02]  /*fb30*/  STL [R1+0x21ec], R3 ;  /* 0x0021ec0301007387 */ /* 0x000fe40000100800 */
[--C-:B------:R-:W-:Y:S02]  /*fb40*/  IMAD.WIDE R4, R4, 0x2, R28.reuse ;  /* 0x0000000204047825 */ /* 0x100fe400078e021c */
[----:B------:R-:W-:Y:S02]  /*fb50*/  STL [R1+0x21f0], R3 ;  /* 0x0021f00301007387 */ /* 0x000fe40000100800 */
[----:B------:R-:W-:Y:S02]  /*fb60*/  IMAD.WIDE R6, R6, 0x2, R28 ;  /* 0x0000000206067825 */ /* 0x000fe400078e021c */
[----:B------:R-:W-:Y:S04]  /*fb70*/  STL [R1+0x21f4], R3 ;  /* 0x0021f40301007387 */ /* 0x000fe80000100800 */
        /* <DEDUP_REMOVED lines=25> */
[----:B------:R-:W-:Y:S01]  /*fd10*/  STL [R1+0x22c4], R3 ;  /* 0x0022c40301007387 */ /* 0x000fe20000100800 */
[----:B--2---:R-:W-:-:S02]  /*fd20*/  ISETP.GT.AND P1, PT, R21, 0x2, PT ;  /* 0x000000021500780c */ /* 0x004fc40003f24270 */
[C---:B------:R-:W-:Y:S02]  /*fd30*/  ISETP.GT.AND P0, PT, R21.reuse, 0x1, PT ;  /* 0x000000011500780c */ /* 0x040fe40003f04270 */
[----:B------:R-:W-:-:S09]  /*fd40*/  ISETP.GT.AND P2, PT, R21, 0x3, PT ;  /* 0x000000031500780c */ /* 0x000fd20003f44270 */
[----:B------:R-:W2:Y:S04]  /*fd50*/  @P1 LDG.E.U16 R8, [R4.64] ;  /* 0x0000000404081981 */ /* 0x000ea8000c1e1500 */
[----:B------:R-:W3:Y:S01]  /*fd60*/  @P0 LDG.E.U16 R9, [R6.64] ;  /* 0x0000000406090981 */ /* 0x000ee2000c1e1500 */
[C---:B------:R-:W-:Y:S02]  /*fd70*/  ISETP.GT.AND P3, PT, R21.reuse, 0x5, PT ;  /* 0x000000051500780c */ /* 0x040fe40003f64270 */
[----:B------:R-:W-:Y:S02]  /*fd80*/  ISETP.GT.AND P1, PT, R21, 0x4, PT ;  /* 0x000000041500780c */ /* 0x000fe40003f24270 */
[----:B------:R-:W-:Y:S02]  /*fd90*/  PRMT R17, RZ, 0x7610, R17 ;  /* 0x00007610ff117816 */ /* 0x000fe40000000011 */
[----:B------:R-:W-:-:S02]  /*fda0*/  PRMT R11, RZ, 0x7610, R11 ;  /* 0x00007610ff0b7816 */ /* 0x000fc4000000000b */
[----:B------:R-:W-:Y:S01]  /*fdb0*/  PRMT R20, RZ, 0x7610, R20 ;  /* 0x00007610ff147816 */ /* 0x000fe20000000014 */
[----:B--2---:R0:W-:Y:S02]  /*fdc0*/  STL [R1+0x40], R8 ;  /* 0x0000400801007387 */ /* 0x0041e40000100800 */
[----:B0-----:R-:W-:Y:S02]  /*fdd0*/  IMAD.MOV.U32 R8, RZ, RZ, c[0x0][0x188] ;  /* 0x00006200ff087624 */ /* 0x001fe400078e00ff */
[----:B---3--:R0:W-:Y:S02]  /*fde0*/  STL [R1+0x1c], R9 ;  /* 0x00001c0901007387 */ /* 0x0081e40000100800 */
[----:B------:R-:W-:-:S04]  /*fdf0*/  IMAD R8, R8, 0x3, RZ ;  /* 0x0000000308087824 */ /* 0x000fc800078e02ff */
[----:B------:R-:W-:-:S04]  /*fe00*/  IMAD.WIDE R4, R8, 0x2, R28 ;  /* 0x0000000208047825 */ /* 0x000fc800078e021c */
[----:B0-----:R-:W-:Y:S01]  /*fe10*/  IMAD.MOV.U32 R9, RZ, RZ, c[0x0][0x188] ;  /* 0x00006200ff097624 */ /* 0x001fe200078e00ff */
[----:B------:R0:W2:Y:S01]  /*fe20*/  @P2 LDG.E.U16 R17, [R4.64] ;  /* 0x0000000404112981 */ /* 0x0000a2000c1e1500 */
[----:B------:R-:W-:Y:S02]  /*fe30*/  IMAD.MOV.U32 R8, RZ, RZ, c[0x0][0x188] ;  /* 0x00006200ff087624 */ /* 0x000fe400078e00ff */
[----:B------:R-:W-:Y:S02]  /*fe40*/  IMAD.SHL.U32 R9, R9, 0x4, RZ ;  /* 0x0000000409097824 */ /* 0x000fe400078e00ff */
[----:B------:R-:W-:Y:S02]  /*fe50*/  IMAD R8, R8, 0x5, RZ ;  /* 0x0000000508087824 */ /* 0x000fe400078e02ff */
[----:B------:R-:W-:-:S04]  /*fe60*/  IMAD.WIDE R6, R9, 0x2, R28 ;  /* 0x0000000209067825 */ /* 0x000fc800078e021c */
[----:B------:R-:W-:-:S04]  /*fe70*/  IMAD.WIDE R8, R8, 0x2, R28 ;  /* 0x0000000208087825 */ /* 0x000fc800078e021c */
[----:B0-----:R-:W-:Y:S01]  /*fe80*/  IMAD.MOV.U32 R4, RZ, RZ, R11 ;  /* 0x000000ffff047224 */ /* 0x001fe200078e000b */
[----:B------:R-:W3:Y:S05]  /*fe90*/  @P3 LDG.E.U16 R20, [R8.64] ;  /* 0x0000000408143981 */ /* 0x000eea000c1e1500 */
[----:B------:R0:W4:Y:S01]  /*fea0*/  @P1 LDG.E.U16 R4, [R6.64] ;  /* 0x0000000406041981 */ /* 0x000122000c1e1500 */
[C---:B------:R-:W-:Y:S01]  /*feb0*/  ISETP.GT.AND P4, PT, R21.reuse, 0x6, PT ;  /* 0x000000061500780c */ /* 0x040fe20003f84270 */
[----:B------:R-:W-:Y:S01]  /*fec0*/  IMAD.MOV.U32 R10, RZ, RZ, c[0x0][0x188] ;  /* 0x00006200ff0a7624 */ /* 0x000fe200078e00ff */
[----:B------:R-:W-:Y:S01]  /*fed0*/  ISETP.GT.AND P0, PT, R21, 0x7, PT ;  /* 0x000000071500780c */ /* 0x000fe20003f04270 */
[----:B------:R-:W-:Y:S01]  /*fee0*/  IMAD.MOV.U32 R5, RZ, RZ, c[0x0][0x188] ;  /* 0x00006200ff057624 */ /* 0x000fe200078e00ff */
[----:B------:R1:W-:Y:S01]  /*fef0*/  STL.S16 [R1+0x54], R11 ;  /* 0x0000540b01007387 */ /* 0x0003e20000100600 */
[----:B------:R-:W-:Y:S01]  /*ff00*/  IMAD R10, R10, 0x6, RZ ;  /* 0x000000060a0a7824 */ /* 0x000fe200078e02ff */
[----:B------:R-:W-:Y:S01]  /*ff10*/  PRMT R13, RZ, 0x7610, R13 ;  /* 0x00007610ff0d7816 */ /* 0x000fe2000000000d */
[----:B------:R-:W-:Y:S01]  /*ff20*/  IMAD R5, R5, 0x7, RZ ;  /* 0x0000000705057824 */ /* 0x000fe200078e02ff */
[----:B0-----:R-:W-:Y:S01]  /*ff30*/  PRMT R6, RZ, 0x7610, R6 ;  /* 0x00007610ff067816 */ /* 0x001fe20000000006 */
[----:B-1----:R-:W-:-:S05]  /*ff40*/  IMAD.WIDE R10, R10, 0x2, R28 ;  /* 0x000000020a0a7825 */ /* 0x002fca00078e021c */
[----:B------:R-:W4:Y:S04]  /*ff50*/  @P4 LDG.E.U16 R13, [R10.64] ;  /* 0x000000040a0d4981 */ /* 0x000f28000c1e1500 */
[----:B--2---:R0:W-:Y:S04]  /*ff60*/  STL [R1+0x4c], R17 ;  /* 0x00004c1101007387 */ /* 0x0041e80000100800 */
[----:B0-----:R-:W2:Y:S04]  /*ff70*/  LDL.LU R17, [R1+0x22fc] ;  /* 0x0022fc0001117983 */ /* 0x001ea80000300800 */
[----:B---3--:R0:W-:Y:S04]  /*ff80*/  STL [R1+0x5c], R20 ;  /* 0x00005c1401007387 */ /* 0x0081e80000100800 */
[----:B0-----:R-:W3:Y:S04]  /*ff90*/  LDL.LU R20, [R1+0x22f8] ;  /* 0x0022f80001147983 */ /* 0x001ee80000300800 */
[----:B----4-:R0:W-:Y:S02]  /*ffa0*/  @P1 STL [R1+0x54], R4 ;  /* 0x0000540401001387 */ /* 0x0101e40000100800 */
[----:B0-----:R-:W-:-:S05]  /*ffb0*/  IMAD.WIDE R4, R5, 0x2, R28 ;  /* 0x0000000205047825 */ /* 0x001fca00078e021c */
[----:B------:R-:W4:Y:S01]  /*ffc0*/  @P0 LDG.E.U16 R6, [R4.64] ;  /* 0x0000000404060981 */ /* 0x000f22000c1e1500 */
[----:B------:R-:W-:-:S03]  /*ffd0*/  ISETP.GT.AND P1, PT, R21, 0x8, PT ;  /* 0x000000081500780c */ /* 0x000fc60003f24270 */
[----:B------:R0:W-:Y:S01]  /*ffe0*/  STL [R1+0x60], R13 ;  /* 0x0000600d01007387 */ /* 0x0001e20000100800 */
[C---:B------:R-:W-:Y:S01]  /*fff0*/  ISETP.GT.AND P2, PT, R21.reuse, 0x9, PT ;  /* 0x000000091500780c */ /* 0x040fe20003f44270 */
[----:B------:R-:W-:Y:S02]  /*10000*/  IMAD.MOV.U32 R7, RZ, RZ, c[0x0][0x188] ;  /* 0x00006200ff077624 */ /* 0x000fe400078e00ff */
[----:B0-----:R-:W2:Y:S01]  /*10010*/  LDL.LU R13, [R1+0x22f4] ;  /* 0x0022f400010d7983 */ /* 0x001ea20000300800 */
[----:B------:R-:W-:Y:S01]  /*10020*/  PRMT R15, RZ, 0x7610, R15 ;  /* 0x00007610ff0f7816 */ /* 0x000fe2000000000f */
[----:B------:R-:W-:Y:S01]  /*10030*/  IMAD.MOV.U32 R9, RZ, RZ, c[0x0][0x188] ;  /* 0x00006200ff097624 */ /* 0x000fe200078e00ff */
[----:B------:R-:W-:Y:S01]  /*10040*/  ISETP.GT.AND P3, PT, R21, 0xa, PT ;  /* 0x0000000a1500780c */ /* 0x000fe20003f64270 */
[----:B------:R-:W-:Y:S01]  /*10050*/  IMAD R7, R7, 0x9, RZ ;  /* 0x0000000907077824 */ /* 0x000fe200078e02ff */
[----:B------:R-:W-:Y:S01]  /*10060*/  PRMT R19, RZ, 0x7610, R19 ;  /* 0x00007610ff137816 */ /* 0x000fe20000000013 */
[----:B------:R-:W-:Y:S01]  /*10070*/  IMAD R9, R9, 0xa, RZ ;  /* 0x0000000a09097824 */ /* 0x000fe200078e02ff */
[----:B------:R-:W-:-:S02]  /*10080*/  ISETP.GT.AND P0, PT, R21, 0xb, PT ;  /* 0x0000000b1500780c */ /* 0x000fc40003f04270 */
[----:B------:R-:W-:Y:S01]  /*10090*/  PRMT R16, RZ, 0x7610, R16 ;  /* 0x00007610ff107816 */ /* 0x000fe20000000010 */
[----:B------:R-:W-:Y:S01]  /*100a0*/  IMAD.WIDE R8, R9, 0x2, R28 ;  /* 0x0000000209087825 */ /* 0x000fe200078e021c */
[----:B------:R-:W-:-:S05]  /*100b0*/  PRMT R18, RZ, 0x7610, R18 ;  /* 0x00007610ff127816 */ /* 0x000fca0000000012 */
[----:B------:R-:W2:Y:S01]  /*100c0*/  @P3 LDG.E.U16 R16, [R8.64] ;  /* 0x0000000408103981 */ /* 0x000ea2000c1e1500 */
[----:B------:R-:W-:Y:S02]  /*100d0*/  PRMT R2, RZ, 0x7610, R2 ;  /* 0x00007610ff027816 */ /* 0x000fe40000000002 */
[----:B------:R-:W-:Y:S02]  /*100e0*/  PRMT R25, RZ, 0x7610, R25 ;  /* 0x00007610ff197816 */ /* 0x000fe40000000019 */
[----:B------:R-:W-:Y:S02]  /*100f0*/  PRMT R10, RZ, 0x7610, R10 ;  /* 0x00007610ff0a7816 */ /* 0x000fe4000000000a */
[----:B------:R-:W-:Y:S02]  /*10100*/  PRMT R12, RZ, 0x7610, R12 ;  /* 0x00007610ff0c7816 */ /* 0x000fe4000000000c */
[----:B------:R-:W-:Y:S02]  /*10110*/  ISETP.GT.AND P4, PT, R21, 0xc, PT ;  /* 0x0000000c1500780c */ /* 0x000fe40003f84270 */
[----:B------:R-:W-:-:S02]  /*10120*/  PRMT R14, RZ, 0x7610, R14 ;  /* 0x00007610ff0e7816 */ /* 0x000fc4000000000e */
[----:B------:R-:W-:Y:S02]  /*10130*/  PRMT R27, RZ, 0x7610, R27 ;  /* 0x00007610ff1b7816 */ /* 0x000fe4000000001b */
[----:B------:R-:W-:Y:S01]  /*10140*/  PRMT R0, RZ, 0x7610, R0 ;  /* 0x00007610ff007816 */ /* 0x000fe20000000000 */
[----:B----4-:R0:W-:Y:S02]  /*10150*/  STL [R1+0x64], R6 ;  /* 0x0000640601007387 */ /* 0x0101e40000100800 */
[----:B0-----:R-:W-:-:S04]  /*10160*/  IMAD.MOV.U32 R6, RZ, RZ, c[0x0][0x188] ;  /* 0x00006200ff067624 */ /* 0x001fc800078e00ff */
[----:B------:R-:W-:-:S04]  /*10170*/  IMAD.SHL.U32 R6, R6, 0x8, RZ ;  /* 0x0000000806067824 */ /* 0x000fc800078e00ff */
[----:B------:R-:W-:-:S04]  /*10180*/  IMAD.WIDE R4, R6, 0x2, R28 ;  /* 0x0000000206047825 */ /* 0x000fc800078e021c */
[----:B------:R-:W-:Y:S01]  /*10190*/  IMAD.WIDE R6, R7, 0x2, R28 ;  /* 0x0000000207067825 */ /* 0x000fe200078e021c */
[----:B------:R0:W4:Y:S04]  /*101a0*/  @P1 LDG.E.U16 R15, [R4.64] ;  /* 0x00000004040f1981 */ /* 0x000128000c1e1500 */
[----:B------:R1:W4:Y:S01]  /*101b0*/  @P2 LDG.E.U16 R19, [R6.64] ;  /* 0x0000000406132981 */ /* 0x000322000c1e1500 */
[----:B0-----:R-:W-:-:S04]  /*101c0*/  IMAD.MOV.U32 R5, RZ, RZ, c[0x0][0x188] ;  /* 0x00006200ff057624 */ /* 0x001fc800078e00ff */
[----:B------:R-:W-:-:S04]  /*101d0*/  IMAD R5, R5, 0xb, RZ ;  /* 0x0000000b05057824 */ /* 0x000fc800078e02ff */
[----:B------:R-:W-:-:S05]  /*101e0*/  IMAD.WIDE R4, R5, 0x2, R28 ;  /* 0x0000000205047825 */ /* 0x000fca00078e021c */
[----:B------:R0:W4:Y:S01]  /*101f0*/  @P0 LDG.E.U16 R18, [R4.64] ;  /* 0x0000000404120981 */ /* 0x000122000c1e1500 */
[----:B------:R-:W-:Y:S01]  /*10200*/  ISETP.GT.AND P1, PT, R21, 0xd, PT ;  /* 0x0000000d1500780c */ /* 0x000fe20003f24270 */
[----:B0-----:R-:W-:-:S04]  /*10210*/  IMAD.MOV.U32 R5, RZ, RZ, c[0x0][0x188] ;  /* 0x00006200ff057624 */ /* 0x001fc800078e00ff */
[----:B------:R-:W-:-:S04]  /*10220*/  IMAD R5, R5, 0xd, RZ ;  /* 0x0000000d05057824 */ /* 0x000fc800078e02ff */
[----:B------:R-:W-:Y:S01]  /*10230*/  IMAD.WIDE R4, R5, 0x2, R28 ;  /* 0x0000000205047825 */ /* 0x000fe200078e021c */
[----:B------:R-:W-:-:S04]  /*10240*/  ISETP.GT.AND P0, PT, R21, 0xf, PT ;  /* 0x0000000f1500780c */ /* 0x000fc80003f04270 */
[----:B------:R0:W4:Y:S02]  /*10250*/  @P1 LDG.E.U16 R2, [R4.64] ;  /* 0x0000000404021981 */ /* 0x000124000c1e1500 */
[----:B0-----:R-:W-:-:S04]  /*10260*/  IMAD.MOV.U32 R5, RZ, RZ, c[0x0][0x188] ;  /* 0x00006200ff057624 */ /* 0x001fc800078e00ff */
[----:B------:R-:W-:-:S04]  /*10270*/  IMAD R5, R5, 0xf, RZ ;  /* 0x0000000f05057824 */ /* 0x000fc800078e02ff */
[----:B------:R-:W-:Y:S01]  /*10280*/  IMAD.WIDE R4, R5, 0x2, R28 ;  /* 0x0000000205047825 */ /* 0x000fe200078e021c */
[----:B------:R-:W-:-:S04]  /*10290*/  ISETP.GT.AND P1, PT, R21, 0x10, PT ;  /* 0x000000101500780c */ /* 0x000fc80003f24270 */
[----:B------:R0:W4:Y:S02]  /*102a0*/  @P0 LDG.E.U16 R25, [R4.64] ;  /* 0x0000000404190981 */ /* 0x000124000c1e1500 */
[----:B0-----:R-:W-:-:S04]  /*102b0*/  IMAD.MOV.U32 R5, RZ, RZ, c[0x0][0x188] ;  /* 0x00006200ff057624 */ /* 0x001fc800078e00ff */
[----:B------:R-:W-:-:S04]  /*102c0*/  IMAD.SHL.U32 R5, R5, 0x10, RZ ;  /* 0x0000001005057824 */ /* 0x000fc800078e00ff */
[----:B------:R-:W-:Y:S01]  /*102d0*/  IMAD.WIDE R4, R5, 0x2, R28 ;  /* 0x0000000205047825 */ /* 0x000fe200078e021c */
[----:B------:R-:W-:-:S04]  /*102e0*/  ISETP.GT.AND P0, PT, R21, 0x11, PT ;  /* 0x000000111500780c */ /* 0x000fc80003f04270 */
[----:B------:R0:W4:Y:S02]  /*102f0*/  @P1 LDG.E.U16 R10, [R4.64] ;  /* 0x00000004040a1981 */ /* 0x000124000c1e1500 */
[----:B0-----:R-:W-:-:S04]  /*10300*/  IMAD.MOV.U32 R5, RZ, RZ, c[0x0][0x188] ;  /* 0x00006200ff057624 */ /* 0x001fc800078e00ff */
[----:B------:R-:W-:-:S04]  /*10310*/  IMAD R5, R5, 0x11, RZ ;  /* 0x0000001105057824 */ /* 0x000fc800078e02ff */
[----:B------:R-:W-:Y:S01]  /*10320*/  IMAD.WIDE R4, R5, 0x2, R28 ;  /* 0x0000000205047825 */ /* 0x000fe200078e021c */
[----:B------:R-:W-:-:S04]  /*10330*/  ISETP.GT.AND P1, PT, R21, 0x12, PT ;  /* 0x000000121500780c */ /* 0x000fc80003f24270 */
[----:B------:R0:W4:Y:S01]  /*10340*/  @P0 LDG.E.U16 R12, [R4.64] ;  /* 0x00000004040c0981 */ /* 0x000122000c1e1500 */
[----:B-1----:R-:W-:Y:S02]  /*10350*/  IMAD.MOV.U32 R7, RZ, RZ, c[0x0][0x188] ;  /* 0x00006200ff077624 */ /* 0x002fe400078e00ff */
[----:B0-----:R-:W-:-:S04]  /*10360*/  IMAD.MOV.U32 R5, RZ, RZ, c[0x0][0x188] ;  /* 0x00006200ff057624 */ /* 0x001fc800078e00ff */
[----:B------:R-:W-:Y:S02]  /*10370*/  IMAD R5, R5, 0x12, RZ ;  /* 0x0000001205057824 */ /* 0x000fe400078e02ff */
[----:B------:R-:W-:Y:S02]  /*10380*/  IMAD R7, R7, 0xc, RZ ;  /* 0x0000000c07077824 */ /* 0x000fe400078e02ff */
[----:B------:R-:W-:Y:S01]  /*10390*/  IMAD.WIDE R4, R5, 0x2, R28 ;  /* 0x0000000205047825 */ /* 0x000fe200078e021c */
[----:B------:R-:W-:-:S03]  /*103a0*/  ISETP.GT.AND P0, PT, R21, 0x13, PT ;  /* 0x000000131500780c */ /* 0x000fc60003f04270 */
[----:B------:R-:W-:Y:S01]  /*103b0*/  IMAD.WIDE R6, R7, 0x2, R28 ;  /* 0x0000000207067825 */ /* 0x000fe200078e021c */
[----:B------:R0:W4:Y:S01]  /*103c0*/  @P1 LDG.E.U16 R14, [R4.64] ;  /* 0x00000004040e1981 */ /* 0x000122000c1e1500 */
[----:B------:R-:W-:-:S03]  /*103d0*/  ISETP.GT.AND P2, PT, R21, 0xe, PT ;  /* 0x0000000e1500780c */ /* 0x000fc60003f44270 */
[----:B------:R1:W4:Y:S01]  /*103e0*/  @P4 LDG.E.U16 R27, [R6.64] ;  /* 0x00000004061b4981 */ /* 0x000322000c1e1500 */
[----:B0-----:R-:W-:Y:S02]  /*103f0*/  IMAD.MOV.U32 R5, RZ, RZ, c[0x0][0x188] ;  /* 0x00006200ff057624 */ /* 0x001fe400078e00ff */
[----:B-1----:R-:W-:Y:S02]  /*10400*/  IMAD.MOV.U32 R7, RZ, RZ, c[0x0][0x188] ;  /* 0x00006200ff077624 */ /* 0x002fe400078e00ff */
[----:B------:R-:W-:Y:S01]  /*10410*/  IMAD R5, R5, 0x13, RZ ;  /* 0x0000001305057824 */ /* 0x000fe200078e02ff */
[----:B--2---:R-:W-:Y:S01]  /*10420*/  PRMT R17, RZ, 0x7610, R17 ;  /* 0x00007610ff117816 */ /* 0x004fe20000000011 */
[----:B------:R-:W-:Y:S02]  /*10430*/  IMAD R7, R7, 0xe, RZ ;  /* 0x0000000e07077824 */ /* 0x000fe400078e02ff */
[----:B------:R-:W-:Y:S01]  /*10440*/  IMAD.WIDE R4, R5, 0x2, R28 ;  /* 0x0000000205047825 */ /* 0x000fe200078e021c */
[----:B------:R-:W-:-:S03]  /*10450*/  ISETP.GT.AND P1, PT, R21, 0x14, PT ;  /* 0x000000141500780c */ /* 0x000fc60003f24270 */
[----:B------:R-:W-:Y:S01]  /*10460*/  IMAD.WIDE R6, R7, 0x2, R28 ;  /* 0x0000000207067825 */ /* 0x000fe200078e021c */
[----:B------:R0:W2:Y:S04]  /*10470*/  @P0 LDG.E.U16 R17, [R4.64] ;  /* 0x0000000404110981 */ /* 0x0000a8000c1e1500 */
[----:B------:R1:W2:Y:S01]  /*10480*/  @P2 LDG.E.U16 R0, [R6.64] ;  /* 0x0000000406002981 */ /* 0x0002a2000c1e1500 */
[----:B0-----:R-:W-:Y:S01]  /*10490*/  IMAD.MOV.U32 R5, RZ, RZ, c[0x0][0x188] ;  /* 0x00006200ff057624 */ /* 0x001fe200078e00ff */
[----:B---3--:R-:W-:-:S03]  /*104a0*/  PRMT R20, RZ, 0x7610, R20 ;  /* 0x00007610ff147816 */ /* 0x008fc60000000014 */
[----:B------:R-:W-:-:S04]  /*104b0*/  IMAD R5, R5, 0x14, RZ ;  /* 0x0000001405057824 */ /* 0x000fc800078e02ff */
[----:B------:R-:W-:-:S05]  /*104c0*/  IMAD.WIDE R4, R5, 0x2, R28 ;  /* 0x0000000205047825 */ /* 0x000fca00078e021c */
[----:B------:R0:W3:Y:S04]  /*104d0*/  @P1 LDG.E.U16 R20, [R4.64] ;  /* 0x0000000404141981 */ /* 0x0000e8000c1e1500 */
[----:B----4-:R-:W-:Y:S04]  /*104e0*/  STL [R1+0x2250], R15 ;  /* 0x0022500f01007387 */ /* 0x010fe80000100800 */
[----:B------:R-:W-:Y:S04]  /*104f0*/  STL [R1+0x2254], R15 ;  /* 0x0022540f01007387 */ /* 0x000fe80000100800 */
[----:B------:R-:W-:Y:S04]  /*10500*/  STL [R1+0x2258], R15 ;  /* 0x0022580f01007387 */ /* 0x000fe80000100800 */
[----:B------:R-:W-:Y:S04]  /*10510*/  STL [R1+0x225c], R15 ;  /* 0x00225c0f01007387 */ /* 0x000fe80000100800 */
[----:B------:R-:W-:Y:S04]  /*10520*/  STL [R1+0x2240], R19 ;  /* 0x0022401301007387 */ /* 0x000fe80000100800 */
[----:B------:R-:W-:Y:S04]  /*10530*/  STL [R1+0x2244], R19 ;  /* 0x0022441301007387 */ /* 0x000fe80000100800 */
[----:B------:R4:W-:Y:S04]  /*10540*/  STL [R1+0x8], R16 ;  /* 0x0000081001007387 */ /* 0x0009e80000100800 */
[----:B----4-:R-:W4:Y:S04]  /*10550*/  LDL.LU R16, [R1+0x22f0] ;  /* 0x0022f00001107983 */ /* 0x010f280000300800 */
[----:B------:R0:W-:Y:S04]  /*10560*/  STL [R1+0x14], R18 ;  /* 0x0000141201007387 */ /* 0x0001e80000100800 */
[----:B0-----:R-:W4:Y:S01]  /*10570*/  LDL.LU R18, [R1+0x22ec] ;  /* 0x0022ec0001127983 */ /* 0x001f220000300800 */
[----:B------:R-:W-:Y:S01]  /*10580*/  ISETP.GT.AND P0, PT, R21, 0x15, PT ;  /* 0x000000151500780c */ /* 0x000fe20003f04270 */
[----:B------:R-:W-:Y:S01]  /*10590*/  IMAD.MOV.U32 R5, RZ, RZ, c[0x0][0x188] ;  /* 0x00006200ff057624 */ /* 0x000fe200078e00ff */
[----:B------:R-:W-:-:S03]  /*105a0*/  PRMT R24, RZ, 0x7610, R24 ;  /* 0x00007610ff187816 */ /* 0x000fc60000000018 */
[----:B------:R-:W-:Y:S01]  /*105b0*/  IMAD R5, R5, 0x15, RZ ;  /* 0x0000001505057824 */ /* 0x000fe200078e02ff */
[----:B------:R-:W-:-:S03]  /*105c0*/  ISETP.GT.AND P1, PT, R21, 0x16, PT ;  /* 0x000000161500780c */ /* 0x000fc60003f24270 */
[----:B------:R-:W-:Y:S01]  /*105d0*/  IMAD.WIDE R4, R5, 0x2, R28 ;  /* 0x0000000205047825 */ /* 0x000fe200078e021c */
[----:B------:R-:W-:-:S04]  /*105e0*/  PRMT R23, RZ, 0x7610, R23 ;  /* 0x00007610ff177816 */ /* 0x000fc80000000017 */
[----:B------:R0:W4:Y:S01]  /*105f0*/  @P0 LDG.E.U16 R24, [R4.64] ;  /* 0x0000000404180981 */ /* 0x000122000c1e1500 */
[----:B------:R-:W-:Y:S02]  /*10600*/  ISETP.GT.AND P0, PT, R21, 0x17, PT ;  /* 0x000000171500780c */ /* 0x000fe40003f04270 */
[----:B------:R-:W-:Y:S02]  /*10610*/  PRMT R22, RZ, 0x7610, R22 ;  /* 0x00007610ff167816 */ /* 0x000fe40000000016 */
[----:B-1----:R-:W-:Y:S02]  /*10620*/  PRMT R7, RZ, 0x7610, R7 ;  /* 0x00007610ff077816 */ /* 0x002fe40000000007 */
[----:B------:R-:W-:Y:S02]  /*10630*/  PRMT R8, RZ, 0x7610, R8 ;  /* 0x00007610ff087816 */ /* 0x000fe40000000008 */
[----:B------:R-:W-:Y:S01]  /*10640*/  PRMT R9, RZ, 0x7610, R9 ;  /* 0x00007610ff097816 */ /* 0x000fe20000000009 */
[----:B------:R1:W-:Y:S04]  /*10650*/  STL [R1+0x34], R27 ;  /* 0x0000341b01007387 */ /* 0x0003e80000100800 */
[----:B-1----:R-:W4:Y:S04]  /*10660*/  LDL.LU R27, [R1+0x22e8] ;  /* 0x0022e800011b7983 */ /* 0x002f280000300800 */
[----:B------:R1:W-:Y:S04]  /*10670*/  STL [R1+0x48], R2 ;  /* 0x0000480201007387 */ /* 0x0003e80000100800 */
[----:B-1----:R-:W4:Y:S04]  /*10680*/  LDL.LU R2, [R1+0x22e4] ;  /* 0x0022e40001027983 */ /* 0x002f280000300800 */
[----:B--2---:R1:W-:Y:S04]  /*10690*/  STL [R1+0x50], R0 ;  /* 0x0000500001007387 */ /* 0x0043e80000100800 */
[----:B-1----:R-:W2:Y:S04]  /*106a0*/  LDL.LU R0, [R1+0x22e0] ;  /* 0x0022e00001007983 */ /* 0x002ea80000300800 */
[----:B------:R1:W-:Y:S04]  /*106b0*/  STL [R1+0x58], R25 ;  /* 0x0000581901007387 */ /* 0x0003e80000100800 */
[----:B-1----:R-:W2:Y:S04]  /*106c0*/  LDL.LU R25, [R1+0x22dc] ;  /* 0x0022dc0001197983 */ /* 0x002ea80000300800 */
[----:B------:R-:W-:Y:S04]  /*106d0*/  STL [R1+0x2248], R12 ;  /* 0x0022480c01007387 */ /* 0x000fe80000100800 */
[----:B------:R-:W-:Y:S04]  /*106e0*/  STL [R1+0x224c], R12 ;  /* 0x00224c0c01007387 */ /* 0x000fe80000100800 */
[----:B------:R-:W-:Y:S04]  /*106f0*/  STL [R1+0x2234], R14 ;  /* 0x0022340e01007387 */ /* 0x000fe80000100800 */
[----:B------:R-:W-:Y:S04]  /*10700*/  STL [R1+0x2238], R14 ;  /* 0x0022380e01007387 */ /* 0x000fe80000100800 */
[----:B------:R-:W-:Y:S04]  /*10710*/  STL [R1+0x223c], R14 ;  /* 0x00223c0e01007387 */ /* 0x000fe80000100800 */
[----:B------:R-:W-:Y:S04]  /*10720*/  STL [R1+0x222c], R17 ;  /* 0x00222c1101007387 */ /* 0x000fe80000100800 */
[----:B------:R-:W-:Y:S04]  /*10730*/  STL [R1+0x2230], R17 ;  /* 0x0022301101007387 */ /* 0x000fe80000100800 */
[----:B---3--:R1:W-:Y:S02]  /*10740*/  STL [R1+0x2228], R20 ;  /* 0x0022281401007387 */ /* 0x0083e40000100800 */
[----:B-1----:R-:W-:-:S04]  /*10750*/  IMAD.MOV.U32 R20, RZ, RZ, c[0x0][0x188] ;  /* 0x00006200ff147624 */ /* 0x002fc800078e00ff */
[----:B------:R-:W-:-:S04]  /*10760*/  IMAD R20, R20, 0x16, RZ ;  /* 0x0000001614147824 */ /* 0x000fc800078e02ff */
[----:B0-----:R-:W-:-:S04]  /*10770*/  IMAD.WIDE R4, R20, 0x2, R28 ;  /* 0x0000000214047825 */ /* 0x001fc800078e021c */
[----:B------:R-:W-:Y:S01]  /*10780*/  IMAD.MOV.U32 R20, RZ, RZ, c[0x0][0x188] ;  /* 0x00006200ff147624 */ /* 0x000fe200078e00ff */
[----:B------:R0:W3:Y:S03]  /*10790*/  @P1 LDG.E.U16 R23, [R4.64] ;  /* 0x0000000404171981 */ /* 0x0000e6000c1e1500 */
[----:B------:R-:W-:Y:S01]  /*107a0*/  IMAD R20, R20, 0x17, RZ ;  /* 0x0000001714147824 */ /* 0x000fe200078e02ff */
[----:B------:R-:W-:-:S03]  /*107b0*/  ISETP.GT.AND P1, PT, R21, 0x18, PT ;  /* 0x000000181500780c */ /* 0x000fc60003f24270 */
[----:B0-----:R-:W-:-:S04]  /*107c0*/  IMAD.WIDE R4, R20, 0x2, R28 ;  /* 0x0000000214047825 */ /* 0x001fc800078e021c */
[----:B------:R-:W-:Y:S01]  /*107d0*/  IMAD.MOV.U32 R20, RZ, RZ, c[0x0][0x188] ;  /* 0x00006200ff147624 */ /* 0x000fe200078e00ff */
[----:B------:R0:W2:Y:S03]  /*107e0*/  @P0 LDG.E.U16 R22, [R4.64] ;  /* 0x0000000404160981 */ /* 0x0000a6000c1e1500 */
        /* <DEDUP_REMOVED lines=16> */
[----:B------:R-:W-:Y:S02]  /*108f0*/  PRMT R11, RZ, 0x7610, R11 ;  /* 0x00007610ff0b7816 */ /* 0x000fe4000000000b */
[----:B------:R-:W-:Y:S01]  /*10900*/  ISETP.GT.AND P1, PT, R21, 0x1c, PT ;  /* 0x0000001c1500780c */ /* 0x000fe20003f24270 */
        /* <DEDUP_REMOVED lines=10> */
[----:B------:R-:W-:Y:S02]  /*109b0*/  ISETP.GT.AND P1, PT, R21, 0x1e, PT ;  /* 0x0000001e1500780c */ /* 0x000fe40003f24270 */
[----:B----4-:R-:W-:Y:S01]  /*109c0*/  PRMT R16, RZ, 0x7610, R16 ;  /* 0x00007610ff107816 */ /* 0x010fe20000000010 */
[----:B0-----:R-:W-:-:S04]  /*109d0*/  IMAD.WIDE R4, R20, 0x2, R28 ;  /* 0x0000000214047825 */ /* 0x001fc800078e021c */
[----:B------:R-:W-:Y:S01]  /*109e0*/  IMAD.MOV.U32 R20, RZ, RZ, c[0x0][0x188] ;  /* 0x00006200ff147624 */ /* 0x000fe200078e00ff */
[----:B------:R0:W4:Y:S03]  /*109f0*/  @P0 LDG.E.U16 R16, [R4.64] ;  /* 0x0000000404100981 */ /* 0x000126000c1e1500 */
[----:B------:R-:W-:Y:S01]  /*10a00*/  IMAD R20, R20, 0x1e, RZ ;  /* 0x0000001e14147824 */ /* 0x000fe200078e02ff */
[----:B------:R-:W-:-:S03]  /*10a10*/  PRMT R18, RZ, 0x7610, R18 ;  /* 0x00007610ff127816 */ /* 0x000fc60000000012 */
[----:B0-----:R-:W-:-:S05]  /*10a20*/  IMAD.WIDE R4, R20, 0x2, R28 ;  /* 0x0000000214047825 */ /* 0x001fca00078e021c */
[----:B------:R0:W4:Y:S01]  /*10a30*/  @P1 LDG.E.U16 R18, [R4.64] ;  /* 0x0000000404121981 */ /* 0x000122000c1e1500 */
[----:B------:R-:W-:Y:S01]  /*10a40*/  ISETP.GT.AND P0, PT, R21, 0x1f, PT ;  /* 0x0000001f1500780c */ /* 0x000fe20003f04270 */
[----:B------:R-:W-:-:S04]  /*10a50*/  IMAD.MOV.U32 R20, RZ, RZ, c[0x0][0x188] ;  /* 0x00006200ff147624 */ /* 0x000fc800078e00ff */
[----:B------:R-:W-:Y:S01]  /*10a60*/  IMAD R20, R20, 0x1f, RZ ;  /* 0x0000001f14147824 */ /* 0x000fe200078e02ff */
[----:B------:R1:W-:Y:S03]  /*10a70*/  STL [R1+0x4], R24 ;  /* 0x0000041801007387 */ /* 0x0003e60000100800 */
[----:B0-----:R-:W-:Y:S01]  /*10a80*/  IMAD.WIDE R4, R20, 0x2, R28 ;  /* 0x0000000214047825 */ /* 0x001fe200078e021c */
[----:B-1----:R-:W4:Y:S01]  /*10a90*/  LDL.LU R24, [R1+0x22d8] ;  /* 0x0022d80001187983 */ /* 0x002f220000300800 */
[----:B------:R-:W-:-:S06]  /*10aa0*/  PRMT R27, RZ, 0x7610, R27 ;  /* 0x00007610ff1b7816 */ /* 0x000fcc000000001b */
[----:B------:R0:W4:Y:S04]  /*10ab0*/  @P0 LDG.E.U16 R27, [R4.64] ;  /* 0x00000004041b0981 */ /* 0x000128000c1e1500 */
[----:B---3--:R1:W-:Y:S04]  /*10ac0*/  STL [R1+0x24], R23 ;  /* 0x0000241701007387 */ /* 0x0083e80000100800 */
[----:B-1----:R-:W3:Y:S04]  /*10ad0*/  LDL.LU R23, [R1+0x22d4] ;  /* 0x0022d40001177983 */ /* 0x002ee80000300800 */
[----:B--2---:R1:W-:Y:S04]  /*10ae0*/  STL [R1+0x3c], R22 ;  /* 0x00003c1601007387 */ /* 0x0043e80000100800 */
[----:B-1----:R-:W2:Y:S04]  /*10af0*/  LDL.LU R22, [R1+0x22d0] ;  /* 0x0022d00001167983 */ /* 0x002ea80000300800 */
[----:B----4-:R-:W-:Y:S04]  /*10b00*/  STL [R1+0x2214], R16 ;  /* 0x0022141001007387 */ /* 0x010fe80000100800 */
[----:B------:R-:W-:Y:S04]  /*10b10*/  STL [R1+0x2218], R16 ;  /* 0x0022181001007387 */ /* 0x000fe80000100800 */
[----:B------:R-:W-:Y:S04]  /*10b20*/  STL [R1+0x2204], R18 ;  /* 0x0022041201007387 */ /* 0x000fe80000100800 */
[----:B------:R1:W-:Y:S04]  /*10b30*/  STL [R1+0x2208], R18 ;  /* 0x0022081201007387 */ /* 0x0003e80000100800 */
[----:B0-----:R-:W4:Y:S04]  /*10b40*/  LDL R5, [R1+0xd04] ;  /* 0x000d040001057983 */ /* 0x001f280000100800 */
[----:B------:R-:W0:Y:S04]  /*10b50*/  S2R R4, SR_TID.X ;  /* 0x0000000000047919 */ /* 0x000e280000002100 */
[----:B------:R-:W2:Y:S04]  /*10b60*/  LDL R20, [R1+0x1058] ;  /* 0x0010580001147983 */ /* 0x000ea80000100800 */
[----:B-1----:R-:W2:Y:S01]  /*10b70*/  LDL R18, [R1+0xfb0] ;  /* 0x000fb00001127983 */ /* 0x002ea20000100800 */
[----:B------:R-:W-:-:S02]  /*10b80*/  ISETP.GT.AND P1, PT, R21, RZ, PT ;  /* 0x000000ff1500720c */ /* 0x000fc40003f24270 */
[----:B0-----:R-:W-:-:S04]  /*10b90*/  LOP3.LUT R4, R4, 0x1f, RZ, 0xc0, !PT ;  /* 0x0000001f04047812 */ /* 0x001fc800078ec0ff */
[----:B------:R-:W-:Y:S01]  /*10ba0*/  ISETP.GE.AND P0, PT, R4, R21, PT ;  /* 0x000000150400720c */ /* 0x000fe20003f06270 */
        /* <DEDUP_REMOVED lines=8> */
[----:B------:R-:W2:Y:S01]  /*10c30*/  LDL.LU R21, [R1+0x22cc] ;  /* 0x0022cc0001157983 */ /* 0x000ea20000300800 */
[----:B----4-:R-:W-:-:S03]  /*10c40*/  IADD3 R4, P2, R5, R2, RZ ;  /* 0x0000000205047210 */ /* 0x010fc60007f5e0ff */
[----:B------:R-:W4:Y:S01]  /*10c50*/  LDL R5, [R1+0xc5c] ;  /* 0x000c5c0001057983 */ /* 0x000f220000100800 */
[----:B------:R-:W-:-:S06]  /*10c60*/  PRMT R6, RZ, 0x7610, R6 ;  /* 0x00007610ff067816 */ /* 0x000fcc0000000006 */
[----:B------:R0:W2:Y:S01]  /*10c70*/  @P1 LDG.E.U16 R6, [R28.64] ;  /* 0x000000041c061981 */ /* 0x0000a2000c1e1500 */
[----:B------:R-:W-:-:S03]  /*10c80*/  PRMT R26, RZ, 0x7610, R26 ;  /* 0x00007610ff1a7816 */ /* 0x000fc6000000001a */
[----:B------:R0:W-:Y:S04]  /*10c90*/  STL [R1+0x109c], R28 ;  /* 0x00109c1c01007387 */ /* 0x0001e80000100800 */
[----:B0-----:R-:W3:Y:S04]  /*10ca0*/  LDL.LU R28, [R1+0xe54] ;  /* 0x000e5400011c7983 */ /* 0x001ee80000300800 */
[----:B------:R0:W-:Y:S04]  /*10cb0*/  STL [R1+0x1098], R29 ;  /* 0x0010981d01007387 */ /* 0x0001e80000100800 */
[----:B0-----:R-:W3:Y:S04]  /*10cc0*/  LDL.LU R29, [R1+0xfa8] ;  /* 0x000fa800011d7983 */ /* 0x001ee80000300800 */
[----:B------:R-:W-:Y:S01]  /*10cd0*/  BAR.SYNC.DEFER_BLOCKING 0x0 ;  /* 0x0000000000007b1d */ /* 0x000fe20000010000 */
[----:B----4-:R-:W-:-:S05]  /*10ce0*/  IMAD.X R5, R5, 0x1, R0, P2 ;  /* 0x0000000105057824 */ /* 0x010fca00010e0600 */
[----:B------:R2:W4:Y:S01]  /*10cf0*/  @!P0 LDG.E.U16 R26, [R4.64] ;  /* 0x00000004041a8981 */ /* 0x000522000c1e1500 */
[----:B------:R-:W-:Y:S02]  /*10d00*/  PRMT R25, RZ, 0x7610, R25 ;  /* 0x00007610ff197816 */ /* 0x000fe40000000019 */
[----:B--2---:R-:W-:-:S05]  /*10d10*/  IADD3 R4, P1, R20, R2, RZ ;  /* 0x0000000214047210 */ /* 0x004fca0007f3e0ff */
[----:B------:R-:W-:-:S05]  /*10d20*/  IMAD.X R5, R18, 0x1, R0, P1 ;  /* 0x0000000112057824 */ /* 0x000fca00008e0600 */
[----:B------:R3:W2:Y:S01]  /*10d30*/  @!P0 LDG.E.U16 R25, [R4.64] ;  /* 0x0000000404198981 */ /* 0x0006a2000c1e1500 */
[----:B------:R-:W-:Y:S02]  /*10d40*/  PRMT R24, RZ, 0x7610, R24 ;  /* 0x00007610ff187816 */ /* 0x000fe40000000018 */
[----:B---3--:R-:W-:-:S05]  /*10d50*/  IADD3 R4, P1, R29, R2, RZ ;  /* 0x000000021d047210 */ /* 0x008fca0007f3e0ff */
[----:B------:R-:W-:-:S05]  /*10d60*/  IMAD.X R5, R28, 0x1, R0, P1 ;  /* 0x000000011c057824 */ /* 0x000fca00008e0600 */
[----:B------:R0:W3:Y:S04]  /*10d70*/  @!P0 LDG.E.U16 R24, [R4.64] ;  /* 0x0000000404188981 */ /* 0x0000e8000c1e1500 */
[----:B----4-:R1:W-:Y:S04]  /*10d80*/  STL [R1+0x4e0], R26 ;  /* 0x0004e01a01007387 */ /* 0x0103e80000100800 */
[----:B-1----:R-:W4:Y:S04]  /*10d90*/  LDL.LU R26, [R1+0x22c8] ;  /* 0x0022c800011a7983 */ /* 0x002f280000300800 */
[----:B------:R-:W2:Y:S04]  /*10da0*/  LDL R20, [R1+0xf98] ;  /* 0x000f980001147983 */ /* 0x000ea80000100800 */
[----:B------:R-:W2:Y:S04]  /*10db0*/  LDL R18, [R1+0xcf8] ;  /* 0x000cf80001127983 */ /* 0x000ea80000100800 */
[----:B------:R-:W-:Y:S04]  /*10dc0*/  STL [R1+0x10c0], R29 ;  /* 0x0010c01d01007387 */ /* 0x000fe80000100800 */
[----:B------:R-:W-:Y:S04]  /*10dd0*/  STL [R1+0x10c4], R28 ;  /* 0x0010c41c01007387 */ /* 0x000fe80000100800 */
[----:B0-----:R-:W2:Y:S04]  /*10de0*/  LDL R5, [R1+0xe4c] ;  /* 0x000e4c0001057983 */ /* 0x001ea80000100800 */
[----:B---3--:R-:W-:Y:S01]  /*10df0*/  STL [R1+0x21e8], R24 ;  /* 0x0021e81801007387 */ /* 0x008fe20000100800 */
[----:B--2---:R-:W-:-:S03]  /*10e00*/  IADD3 R4, P1, R5, R2, RZ ;  /* 0x0000000205047210 */ /* 0x004fc60007f3e0ff */
[----:B------:R-:W2:Y:S01]  /*10e10*/  LDL R5, [R1+0xd00] ;  /* 0x000d000001057983 */ /* 0x000ea20000100800 */
[----:B------:R-:W-:Y:S01]  /*10e20*/  PRMT R23, RZ, 0x7610, R23 ;  /* 0x00007610ff177816 */ /* 0x000fe20000000017 */
[----:B--2---:R-:W-:-:S05]  /*10e30*/  IMAD.X R5, R5, 0x1, R0, P1 ;  /* 0x0000000105057824 */ /* 0x004fca00008e0600 */
[----:B------:R0:W2:Y:S04]  /*10e40*/  @!P0 LDG.E.U16 R23, [R4.64] ;  /* 0x0000000404178981 */ /* 0x0000a8000c1e1500 */
[----:B0-----:R-:W3:Y:S02]  /*10e50*/  LDL R5, [R1+0xf9c] ;  /* 0x000f9c0001057983 */ /* 0x001ee40000100800 */
[----:B---3--:R-:W-:Y:S02]  /*10e60*/  IADD3 R4, P1, R5, R2, RZ ;  /* 0x0000000205047210 */ /* 0x008fe40007f3e0ff */
[----:B------:R-:W3:Y:S01]  /*10e70*/  LDL R5, [R1+0xe48] ;  /* 0x000e480001057983 */ /* 0x000ee20000100800 */
[----:B------:R-:W-:Y:S02]  /*10e80*/  PRMT R22, RZ, 0x7610, R22 ;  /* 0x00007610ff167816 */ /* 0x000fe40000000016 */
[----:B---3--:R-:W-:-:S05]  /*10e90*/  IMAD.X R5, R5, 0x1, R0, P1 ;  /* 0x0000000105057824 */ /* 0x008fca00008e0600 */
[----:B------:R0:W3:Y:S04]  /*10ea0*/  @!P0 LDG.E.U16 R22, [R4.64] ;  /* 0x0000000404168981 */ /* 0x0000e8000c1e1500 */
[----:B0-----:R-:W2:Y:S01]  /*10eb0*/  LDL R5, [R1+0x1050] ;  /* 0x0010500001057983 */ /* 0x001ea20000100800 */
[----:B------:R-:W-:-:S03]  /*10ec0*/  PRMT R21, RZ, 0x7610, R21 ;  /* 0x00007610ff157816 */ /* 0x000fc60000000015 */
[----:B---3--:R-:W-:Y:S01]  /*10ed0*/  STL [R1+0x21e4], R22 ;  /* 0x0021e41601007387 */ /* 0x008fe20000100800 */
[----:B--2---:R-:W-:-:S05]  /*10ee0*/  IADD3 R4, P1, R5, R2, RZ ;  /* 0x0000000205047210 */ /* 0x004fca0007f3e0ff */
[----:B------:R-:W-:Y:S01]  /*10ef0*/  IMAD.X R5, R20, 0x1, R0, P1 ;  /* 0x0000000114057824 */ /* 0x000fe200008e0600 */
[----:B----4-:R-:W-:Y:S01]  /*10f00*/  PRMT R26, RZ, 0x7610, R26 ;  /* 0x00007610ff1a7816 */ /* 0x010fe2000000001a */
[----:B------:R-:W2:Y:S04]  /*10f10*/  LDL R20, [R1+0xcf0] ;  /* 0x000cf00001147983 */ /* 0x000ea80000100800 */
[----:B------:R0:W3:Y:S04]  /*10f20*/  @!P0 LDG.E.U16 R21, [R4.64] ;  /* 0x0000000404158981 */ /* 0x0000e8000c1e1500 */
[----:B0-----:R-:W4:Y:S04]  /*10f30*/  LDL R5, [R1+0xe3c] ;  /* 0x000e3c0001057983 */ /* 0x001f280000100800 */
[----:B---3--:R-:W-:Y:S01]  /*10f40*/  STL [R1+0x21e0], R21 ;  /* 0x0021e01501007387 */ /* 0x008fe20000100800 */
[----:B----4-:R-:W-:-:S05]  /*10f50*/  IADD3 R4, P1, R5, R2, RZ ;  /* 0x0000000205047210 */ /* 0x010fca0007f3e0ff */
[----:B------:R-:W-:Y:S02]  /*10f60*/  IMAD.X R5, R18, 0x1, R0, P1 ;  /* 0x0000000112057824 */ /* 0x000fe400008e0600 */
[----:B------:R-:W3:Y:S04]  /*10f70*/  LDL R18, [R1+0xe28] ;  /* 0x000e280001127983 */ /* 0x000ee80000100800 */
[----:B------:R0:W4:Y:S04]  /*10f80*/  @!P0 LDG.E.U16 R26, [R4.64] ;  /* 0x00000004041a8981 */ /* 0x000128000c1e1500 */
[----:B0-----:R-:W2:Y:S04]  /*10f90*/  LDL R5, [R1+0xf8c] ;  /* 0x000f8c0001057983 */ /* 0x001ea80000100800 */
[----:B----4-:R-:W-:Y:S01]  /*10fa0*/  STL [R1+0x21dc], R26 ;  /* 0x0021dc1a01007387 */ /* 0x010fe20000100800 */
[----:B--2---:R-:W-:-:S03]  /*10fb0*/  IADD3 R4, P1, R5, R2, RZ ;  /* 0x0000000205047210 */ /* 0x004fc60007f3e0ff */
[----:B------:R-:W2:Y:S01]  /*10fc0*/  LDL R5, [R1+0xe38] ;  /* 0x000e380001057983 */ /* 0x000ea20000100800 */
[----:B------:R-:W-:Y:S01]  /*10fd0*/  PRMT R3, RZ, 0x7610, R3 ;  /* 0x00007610ff037816 */ /* 0x000fe20000000003 */
[----:B--2---:R-:W-:-:S05]  /*10fe0*/  IMAD.X R5, R5, 0x1, R0, P1 ;  /* 0x0000000105057824 */ /* 0x004fca00008e0600 */
[----:B------:R-:W2:Y:S04]  /*10ff0*/  @!P0 LDG.E.U16 R3, [R4.64] ;  /* 0x0000000404038981 */ /* 0x000ea8000c1e1500 */
[----:B--2---:R0:W-:Y:S04]  /*11000*/  STL [R1], R3 ;  /* 0x0000000301007387 */ /* 0x0041e80000100800 */
[----:B0-----:R-:W2:Y:S04]  /*11010*/  LDL.LU R3, [R1+0x22c4] ;  /* 0x0022c40001037983 */ /* 0x001ea80000300800 */
[----:B------:R-:W4:Y:S02]  /*11020*/  LDL R5, [R1+0x1048] ;  /* 0x0010480001057983 */ /* 0x000f240000100800 */
[----:B----4-:R-:W-:-:S02]  /*11030*/  IADD3 R4, P1, R5, R2, RZ ;  /* 0x0000000205047210 */ /* 0x010fc40007f3e0ff */
[----:B------:R-:W4:Y:S01]  /*11040*/  LDL R5, [R1+0xf88] ;  /* 0x000f880001057983 */ /* 0x000f220000100800 */
[----:B--2---:R-:W-:Y:S02]  /*11050*/  PRMT R3, RZ, 0x7610, R3 ;  /* 0x00007610ff037816 */ /* 0x004fe40000000003 */
[----:B----4-:R-:W-:-:S05]  /*11060*/  IMAD.X R5, R5, 0x1, R0, P1 ;  /* 0x0000000105057824 */ /* 0x010fca00008e0600 */
[----:B------:R-:W2:Y:S04]  /*11070*/  @!P0 LDG.E.U16 R3, [R4.64] ;  /* 0x0000000404038981 */ /* 0x000ea8000c1e1500 */
[----:B--2---:R0:W-:Y:S04]  /*11080*/  STL [R1+0xc], R3 ;  /* 0x00000c0301007387 */ /* 0x0041e80000100800 */
[----:B0-----:R-:W2:Y:S04]  /*11090*/  LDL.LU R3, [R1+0x22c0] ;  /* 0x0022c00001037983 */ /* 0x001ea80000300800 */
[----:B------:R-:W4:Y:S01]  /*110a0*/  LDL R5, [R1+0xe2c] ;  /* 0x000e2c0001057983 */ /* 0x000f220000100800 */
[----:B--2---:R-:W-:-:S02]  /*110b0*/  PRMT R3, RZ, 0x7610, R3 ;  /* 0x00007610ff037816 */ /* 0x004fc40000000003 */
[----:B----4-:R-:W-:-:S05]  /*110c0*/  IADD3 R4, P1, R5, R2, RZ ;  /* 0x0000000205047210 */ /* 0x010fca0007f3e0ff */
[----:B------:R-:W-:Y:S02]  /*110d0*/  IMAD.X R5, R20, 0x1, R0, P1 ;  /* 0x0000000114057824 */ /* 0x000fe400008e0600 */
[----:B------:R-:W2:Y:S04]  /*110e0*/  LDL R20, [R1+0xe18] ;  /* 0x000e180001147983 */ /* 0x000ea80000100800 */
[----:B------:R-:W4:Y:S04]  /*110f0*/  @!P0 LDG.E.U16 R3, [R4.64] ;  /* 0x0000000404038981 */ /* 0x000f28000c1e1500 */
[----:B----4-:R0:W-:Y:S04]  /*11100*/  STL [R1+0x10], R3 ;  /* 0x0000100301007387 */ /* 0x0101e80000100800 */
[----:B0-----:R-:W4:Y:S04]  /*11110*/  LDL.LU R3, [R1+0x22bc] ;  /* 0x0022bc0001037983 */ /* 0x001f280000300800 */
[----:B------:R-:W2:Y:S01]  /*11120*/  LDL R5, [R1+0xf7c] ;  /* 0x000f7c0001057983 */ /* 0x000ea20000100800 */
[----:B----4-:R-:W-:-:S02]  /*11130*/  PRMT R3, RZ, 0x7610, R3 ;  /* 0x00007610ff037816 */ /* 0x010fc40000000003 */
[----:B--2---:R-:W-:-:S05]  /*11140*/  IADD3 R4, P1, R5, R2, RZ ;  /* 0x0000000205047210 */ /* 0x004fca0007f3e0ff */
[----:B---3--:R-:W-:Y:S02]  /*11150*/  IMAD.X R5, R18, 0x1, R0, P1 ;  /* 0x0000000112057824 */ /* 0x008fe400008e0600 */
[----:B------:R-:W2:Y:S04]  /*11160*/  LDL R18, [R1+0xf68] ;  /* 0x000f680001127983 */ /* 0x000ea80000100800 */
[----:B------:R-:W3:Y:S04]  /*11170*/  @!P0 LDG.E.U16 R3, [R4.64] ;  /* 0x0000000404038981 */ /* 0x000ee8000c1e1500 */
[----:B---3--:R0:W-:Y:S04]  /*11180*/  STL [R1+0x18], R3 ;  /* 0x0000180301007387 */ /* 0x0081e80000100800 */
[----:B0-----:R-:W3:Y:S04]  /*11190*/  LDL.LU R3, [R1+0x22b8] ;  /* 0x0022b80001037983 */ /* 0x001ee80000300800 */
[----:B------:R-:W4:Y:S02]  /*111a0*/  LDL R5, [R1+0x1040] ;  /* 0x0010400001057983 */ /* 0x000f240000100800 */
[----:B----4-:R-:W-:-:S02]  /*111b0*/  IADD3 R4, P1, R5, R2, RZ ;  /* 0x0000000205047210 */ /* 0x010fc40007f3e0ff */
[----:B------:R-:W4:Y:S01]  /*111c0*/  LDL R5, [R1+0xf78] ;  /* 0x000f780001057983 */ /* 0x000f220000100800 */
[----:B---3--:R-:W-:Y:S02]  /*111d0*/  PRMT R3, RZ, 0x7610, R3 ;  /* 0x00007610ff037816 */ /* 0x008fe40000000003 */
[----:B----4-:R-:W-:-:S05]  /*111e0*/  IMAD.X R5, R5, 0x1, R0, P1 ;  /* 0x0000000105057824 */ /* 0x010fca00008e0600 */
        /* <DEDUP_REMOVED lines=11> */
[----:B------:R-:W4:Y:S01]  /*112a0*/  LDL R5, [R1+0xf6c] ;  /* 0x000f6c0001057983 */ /* 0x000f220000100800 */
[----:B---3--:R-:W-:-:S02]  /*112b0*/  PRMT R3, RZ, 0x7610, R3 ;  /* 0x00007610ff037816 */ /* 0x008fc40000000003 */
[----:B----4-:R-:W-:-:S05]  /*112c0*/  IADD3 R4, P1, R5, R2, RZ ;  /* 0x0000000205047210 */ /* 0x010fca0007f3e0ff */
[----:B------:R-:W-:Y:S02]  /*112d0*/  IMAD.X R5, R20, 0x1, R0, P1 ;  /* 0x0000000114057824 */ /* 0x000fe400008e0600 */
[----:B------:R-:W3:Y:S04]  /*112e0*/  LDL R20, [R1+0xf58] ;  /* 0x000f580001147983 */ /* 0x000ee80000100800 */
[----:B------:R-:W4:Y:S04]  /*112f0*/  @!P0 LDG.E.U16 R3, [R4.64] ;  /* 0x0000000404038981 */ /* 0x000f28000c1e1500 */
[----:B----4-:R0:W-:Y:S04]  /*11300*/  STL [R1+0x2c], R3 ;  /* 0x00002c0301007387 */ /* 0x0101e80000100800 */
[----:B0-----:R-:W4:Y:S04]  /*11310*/  LDL.LU R3, [R1+0x22ac] ;  /* 0x0022ac0001037983 */ /* 0x001f280000300800 */
[----:B------:R-:W2:Y:S01]  /*11320*/  LDL R5, [R1+0x1038] ;  /* 0x0010380001057983 */ /* 0x000ea20000100800 */
[----:B----4-:R-:W-:-:S02]  /*11330*/  PRMT R3, RZ, 0x7610, R3 ;  /* 0x00007610ff037816 */ /* 0x010fc40000000003 */
[----:B--2---:R-:W-:-:S05]  /*11340*/  IADD3 R4, P1, R5, R2, RZ ;  /* 0x0000000205047210 */ /* 0x004fca0007f3e0ff */
[----:B------:R-:W-:Y:S02]  /*11350*/  IMAD.X R5, R18, 0x1, R0, P1 ;  /* 0x0000000112057824 */ /* 0x000fe400008e0600 */
[----:B------:R-:W2:Y:S04]  /*11360*/  LDL R18, [R1+0xcd8] ;  /* 0x000cd80001127983 */ /* 0x000ea80000100800 */
[----:B------:R-:W4:Y:S04]  /*11370*/  @!P0 LDG.E.U16 R3, [R4.64] ;  /* 0x0000000404038981 */ /* 0x000f28000c1e1500 */
[----:B----4-:R0:W-:Y:S04]  /*11380*/  STL [R1+0x30], R3 ;  /* 0x0000300301007387 */ /* 0x0101e80000100800 */
[----:B0-----:R-:W4:Y:S04]  /*11390*/  LDL.LU R3, [R1+0x22a8] ;  /* 0x0022a80001037983 */ /* 0x001f280000300800 */
[----:B------:R-:W2:Y:S02]  /*113a0*/  LDL R5, [R1+0xe0c] ;  /* 0x000e0c0001057983 */ /* 0x000ea40000100800 */
[----:B--2---:R-:W-:-:S02]  /*113b0*/  IADD3 R4, P1, R5, R2, RZ ;  /* 0x0000000205047210 */ /* 0x004fc40007f3e0ff */
[----:B------:R-:W2:Y:S01]  /*113c0*/  LDL R5, [R1+0xce0] ;  /* 0x000ce00001057983 */ /* 0x000ea20000100800 */
[----:B----4-:R-:W-:Y:S02]  /*113d0*/  PRMT R3, RZ, 0x7610, R3 ;  /* 0x00007610ff037816 */ /* 0x010fe40000000003 */
[----:B--2---:R-:W-:-:S05]  /*113e0*/  IMAD.X R5, R5, 0x1, R0, P1 ;  /* 0x0000000105057824 */ /* 0x004fca00008e0600 */
[----:B------:R-:W2:Y:S04]  /*113f0*/  @!P0 LDG.E.U16 R3, [R4.64] ;  /* 0x0000000404038981 */ /* 0x000ea8000c1e1500 */
[----:B--2---:R0:W-:Y:S04]  /*11400*/  STL [R1+0x38], R3 ;  /* 0x0000380301007387 */ /* 0x0041e80000100800 */
        /* <DEDUP_REMOVED lines=12> */
[----:B---3--:R-:W-:Y:S02]  /*114d0*/  IMAD.X R5, R20, 0x1, R0, P1 ;  /* 0x0000000114057824 */ /* 0x008fe400008e0600 */
[----:B------:R-:W2:Y:S04]  /*114e0*/  LDL R20, [R1+0xcd0] ;  /* 0x000cd00001147983 */ /* 0x000ea80000100800 */
        /* <DEDUP_REMOVED lines=118> */
[----:B------:R-:W-:Y:S02]  /*11c50*/  PRMT R16, RZ, 0x7610, R16 ;  /* 0x00007610ff107816 */ /* 0x000fe40000000010 */
[----:B----4-:R-:W-:-:S05]  /*11c60*/  IMAD.X R5, R5, 0x1, R0, P1 ;  /* 0x0000000105057824 */ /* 0x010fca00008e0600 */
[----:B------:R0:W4:Y:S04]  /*11c70*/  @!P0 LDG.E.U16 R16, [R4.64] ;  /* 0x0000000404108981 */ /* 0x000128000c1e1500 */
[----:B0-----:R-:W3:Y:S01]  /*11c80*/  LDL R5, [R1+0xdac] ;  /* 0x000dac0001057983 */ /* 0x001ee20000100800 */
[----:B--2---:R-:W-:Y:S02]  /*11c90*/  PRMT R3, RZ, 0x7610, R3 ;  /* 0x00007610ff037816 */ /* 0x004fe40000000003 */
[----:B---3--:R-:W-:-:S05]  /*11ca0*/  IADD3 R4, P1, R5, R2, RZ ;  /* 0x0000000205047210 */ /* 0x008fca0007f3e0ff */
[----:B------:R-:W-:-:S05]  /*11cb0*/  IMAD.X R5, R20, 0x1, R0, P1 ;  /* 0x0000000114057824 */ /* 0x000fca00008e0600 */
[----:B------:R-:W2:Y:S04]  /*11cc0*/  @!P0 LDG.E.U16 R3, [R4.64] ;  /* 0x0000000404038981 */ /* 0x000ea8000c1e1500 */
[----:B----4-:R0:W-:Y:S04]  /*11cd0*/  STL [R1+0xf4], R16 ;  /* 0x0000f41001007387 */ /* 0x0101e80000100800 */
[----:B------:R-:W3:Y:S04]  /*11ce0*/  LDL R20, [R1+0xeec] ;  /* 0x000eec0001147983 */ /* 0x000ee80000100800 */
[----:B0-----:R-:W4:Y:S04]  /*11cf0*/  LDL R16, [R1+0xca8] ;  /* 0x000ca80001107983 */ /* 0x001f280000100800 */
[----:B--2---:R0:W-:Y:S04]  /*11d00*/  STL [R1+0xf8], R3 ;  /* 0x0000f80301007387 */ /* 0x0041e80000100800 */
[----:B0-----:R-:W2:Y:S04]  /*11d10*/  LDL.LU R3, [R1+0x2260] ;  /* 0x0022600001037983 */ /* 0x001ea80000300800 */
[----:B------:R-:W3:Y:S01]  /*11d20*/  LDL R5, [R1+0xda8] ;  /* 0x000da80001057983 */ /* 0x000ee20000100800 */
[----:B------:R-:W-:-:S03]  /*11d30*/  IADD3 R4, P1, R18, R2, RZ ;  /* 0x0000000212047210 */ /* 0x000fc60007f3e0ff */
[----:B------:R-:W4:Y:S01]  /*11d40*/  LDL R18, [R1+0xd98] ;  /* 0x000d980001127983 */ /* 0x000f220000100800 */
[----:B--2---:R-:W-:Y:S01]  /*11d50*/  PRMT R3, RZ, 0x7610, R3 ;  /* 0x00007610ff037816 */ /* 0x004fe20000000003 */
[----:B---3--:R-:W-:-:S05]  /*11d60*/  IMAD.X R5, R5, 0x1, R0, P1 ;  /* 0x0000000105057824 */ /* 0x008fca00008e0600 */
[----:B------:R0:W2:Y:S04]  /*11d70*/  @!P0 LDG.E.U16 R3, [R4.64] ;  /* 0x0000000404038981 */ /* 0x0000a8000c1e1500 */
[----:B0-----:R-:W3:Y:S04]  /*11d80*/  LDL R5, [R1+0x1000] ;  /* 0x0010000001057983 */ /* 0x001ee80000100800 */
[----:B--2---:R0:W-:Y:S01]  /*11d90*/  STL [R1+0xfc], R3 ;  /* 0x0000fc0301007387 */ /* 0x0041e20000100800 */
[----:B---3--:R-:W-:-:S03]  /*11da0*/  IADD3 R4, P1, R5, R2, RZ ;  /* 0x0000000205047210 */ /* 0x008fc60007f3e0ff */
[----:B0-----:R-:W2:Y:S04]  /*11db0*/  LDL R3, [R1+0xff8] ;  /* 0x000ff80001037983 */ /* 0x001ea80000100800 */
[----:B------:R-:W3:Y:S01]  /*11dc0*/  LDL R5, [R1+0xef8] ;  /* 0x000ef80001057983 */ /* 0x000ee20000100800 */
[----:B------:R-:W-:Y:S01]  /*11dd0*/  PRMT R15, RZ, 0x7610, R15 ;  /* 0x00007610ff0f7816 */ /* 0x000fe2000000000f */
[----:B---3--:R-:W-:-:S05]  /*11de0*/  IMAD.X R5, R5, 0x1, R0, P1 ;  /* 0x0000000105057824 */ /* 0x008fca00008e0600 */
[----:B------:R-:W3:Y:S04]  /*11df0*/  @!P0 LDG.E.U16 R15, [R4.64] ;  /* 0x00000004040f8981 */ /* 0x000ee8000c1e1500 */
[----:B---3--:R0:W-:Y:S04]  /*11e00*/  STL [R1+0x104], R15 ;  /* 0x0001040f01007387 */ /* 0x0081e80000100800 */
[----:B0-----:R-:W3:Y:S04]  /*11e10*/  LDL.LU R15, [R1+0x225c] ;  /* 0x00225c00010f7983 */ /* 0x001ee80000300800 */
[----:B------:R-:W2:Y:S01]  /*11e20*/  LDL R5, [R1+0xd9c] ;  /* 0x000d9c0001057983 */ /* 0x000ea20000100800 */
[----:B------:R-:W-:-:S02]  /*11e30*/  PRMT R29, RZ, 0x7610, R29 ;  /* 0x00007610ff1d7816 */ /* 0x000fc4000000001d */
[----:B--2---:R-:W-:-:S05]  /*11e40*/  IADD3 R4, P1, R5, R2, RZ ;  /* 0x0000000205047210 */ /* 0x004fca0007f3e0ff */
[----:B----4-:R-:W-:-:S05]  /*11e50*/  IMAD.X R5, R16, 0x1, R0, P1 ;  /* 0x0000000110057824 */ /* 0x010fca00008e0600 */
[----:B------:R0:W2:Y:S01]  /*11e60*/  @!P0 LDG.E.U16 R29, [R4.64] ;  /* 0x00000004041d8981 */ /* 0x0000a2000c1e1500 */
[----:B---3--:R-:W-:Y:S02]  /*11e70*/  PRMT R15, RZ, 0x7610, R15 ;  /* 0x00007610ff0f7816 */ /* 0x008fe4000000000f */
[----:B0-----:R-:W-:-:S05]  /*11e80*/  IADD3 R4, P1, R20, R2, RZ ;  /* 0x0000000214047210 */ /* 0x001fca0007f3e0ff */
[----:B------:R-:W-:-:S05]  /*11e90*/  IMAD.X R5, R18, 0x1, R0, P1 ;  /* 0x0000000112057824 */ /* 0x000fca00008e0600 */
[----:B------:R-:W3:Y:S04]  /*11ea0*/  @!P0 LDG.E.U16 R15, [R4.64] ;  /* 0x00000004040f8981 */ /* 0x000ee8000c1e1500 */
[----:B--2---:R0:W-:Y:S04]  /*11eb0*/  STL [R1+0x108], R29 ;  /* 0x0001081d01007387 */ /* 0x0041e80000100800 */
[----:B------:R-:W2:Y:S04]  /*11ec0*/  LDL R20, [R1+0xd88] ;  /* 0x000d880001147983 */ /* 0x000ea80000100800 */
[----:B0-----:R-:W4:Y:S04]  /*11ed0*/  LDL R29, [R1+0xedc] ;  /* 0x000edc00011d7983 */ /* 0x001f280000100800 */
[----:B---3--:R0:W-:Y:S04]  /*11ee0*/  STL [R1+0x10c], R15 ;  /* 0x00010c0f01007387 */ /* 0x0081e80000100800 */
[----:B0-----:R-:W3:Y:S04]  /*11ef0*/  LDL.LU R15, [R1+0x2258] ;  /* 0x00225800010f7983 */ /* 0x001ee80000300800 */
[----:B------:R-:W2:Y:S01]  /*11f00*/  LDL R5, [R1+0xee8] ;  /* 0x000ee80001057983 */ /* 0x000ea20000100800 */
[----:B------:R-:W-:-:S02]  /*11f10*/  IADD3 R4, P1, R3, R2, RZ ;  /* 0x0000000203047210 */ /* 0x000fc40007f3e0ff */
[----:B---3--:R-:W-:-:S03]  /*11f20*/  PRMT R15, RZ, 0x7610, R15 ;  /* 0x00007610ff0f7816 */ /* 0x008fc6000000000f */
[----:B--2---:R-:W-:-:S05]  /*11f30*/  IMAD.X R5, R5, 0x1, R0, P1 ;  /* 0x0000000105057824 */ /* 0x004fca00008e0600 */
[----:B------:R-:W2:Y:S04]  /*11f40*/  @!P0 LDG.E.U16 R15, [R4.64] ;  /* 0x00000004040f8981 */ /* 0x000ea8000c1e1500 */
[----:B--2---:R0:W-:Y:S04]  /*11f50*/  STL [R1+0x4dc], R15 ;  /* 0x0004dc0f01007387 */ /* 0x0041e80000100800 */
[----:B0-----:R-:W2:Y:S04]  /*11f60*/  LDL.LU R15, [R1+0x2254] ;  /* 0x00225400010f7983 */ /* 0x001ea80000300800 */
[----:B------:R-:W3:Y:S02]  /*11f70*/  LDL R5, [R1+0xd8c] ;  /* 0x000d8c0001057983 */ /* 0x000ee40000100800 */
[----:B---3--:R-:W-:-:S02]  /*11f80*/  IADD3 R4, P1, R5, R2, RZ ;  /* 0x0000000205047210 */ /* 0x008fc40007f3e0ff */
[----:B------:R-:W3:Y:S01]  /*11f90*/  LDL R5, [R1+0xca0] ;  /* 0x000ca00001057983 */ /* 0x000ee20000100800 */
[----:B--2---:R-:W-:Y:S02]  /*11fa0*/  PRMT R15, RZ, 0x7610, R15 ;  /* 0x00007610ff0f7816 */ /* 0x004fe4000000000f */
[----:B---3--:R-:W-:-:S05]  /*11fb0*/  IMAD.X R5, R5, 0x1, R0, P1 ;  /* 0x0000000105057824 */ /* 0x008fca00008e0600 */
[----:B------:R4:W2:Y:S01]  /*11fc0*/  @!P0 LDG.E.U16 R15, [R4.64] ;  /* 0x00000004040f8981 */ /* 0x0008a2000c1e1500 */
[----:B------:R-:W-:Y:S02]  /*11fd0*/  PRMT R19, RZ, 0x7610, R19 ;  /* 0x00007610ff137816 */ /* 0x000fe40000000013 */
[----:B----4-:R-:W-:-:S05]  /*11fe0*/  IADD3 R4, P1, R29, R2, RZ ;  /* 0x000000021d047210 */ /* 0x010fca0007f3e0ff */
[----:B------:R-:W-:-:S05]  /*11ff0*/  IMAD.X R5, R20, 0x1, R0, P1 ;  /* 0x0000000114057824 */ /* 0x000fca00008e0600 */
[----:B------:R0:W3:Y:S04]  /*12000*/  @!P0 LDG.E.U16 R19, [R4.64] ;  /* 0x0000000404138981 */ /* 0x0000e8000c1e1500 */
[----:B--2---:R1:W-:Y:S04]  /*12010*/  STL [R1+0x4d8], R15 ;  /* 0x0004d80f01007387 */ /* 0x0043e80000100800 */
[----:B-1----:R-:W2:Y:S04]  /*12020*/  LDL.LU R15, [R1+0x2250] ;  /* 0x00225000010f7983 */ /* 0x002ea80000300800 */
[----:B0-----:R-:W4:Y:S04]  /*12030*/  LDL R5, [R1+0xff0] ;  /* 0x000ff00001057983 */ /* 0x001f280000100800 */
[----:B------:R-:W2:Y:S04]  /*12040*/  LDL R29, [R1+0xfe8] ;  /* 0x000fe800011d7983 */ /* 0x000ea80000100800 */
[----:B------:R-:W2:Y:S04]  /*12050*/  LDL R20, [R1+0xec8] ;  /* 0x000ec80001147983 */ /* 0x000ea80000100800 */
[----:B---3--:R-:W-:Y:S01]  /*12060*/  STL [R1+0x4d4], R19 ;  /* 0x0004d41301007387 */ /* 0x008fe20000100800 */
[----:B----4-:R-:W-:-:S03]  /*12070*/  IADD3 R4, P1, R5, R2, RZ ;  /* 0x0000000205047210 */ /* 0x010fc60007f3e0ff */
[----:B------:R-:W3:Y:S01]  /*12080*/  LDL R5, [R1+0xed8] ;  /* 0x000ed80001057983 */ /* 0x000ee20000100800 */
[----:B------:R-:W-:Y:S01]  /*12090*/  PRMT R12, RZ, 0x7610, R12 ;  /* 0x00007610ff0c7816 */ /* 0x000fe2000000000c */
[----:B---3--:R-:W-:-:S05]  /*120a0*/  IMAD.X R5, R5, 0x1, R0, P1 ;  /* 0x0000000105057824 */ /* 0x008fca00008e0600 */
        /* <DEDUP_REMOVED lines=9> */
[----:B------:R-:W0:Y:S04]  /*12140*/  S2R R19, SR_TID.X ;  /* 0x0000000000137919 */ /* 0x000e280000002100 */
[----:B------:R-:W1:Y:S04]  /*12150*/  S2R R16, SR_TID.X ;  /* 0x0000000000107919 */ /* 0x000e680000002100 */
[----:B---3--:R3:W-:Y:S04]  /*12160*/  STL [R1+0x4bc], R12 ;  /* 0x0004bc0c01007387 */ /* 0x0087e80000100800 */
[----:B---3--:R-:W3:Y:S04]  /*12170*/  LDL.LU R12, [R1+0x2248] ;  /* 0x00224800010c7983 */ /* 0x008ee80000300800 */
[----:B------:R-:W4:Y:S04]  /*12180*/  LDL.LU R4, [R1+0x1c] ;  /* 0x00001c0001047983 */ /* 0x000f280000300800 */
[----:B------:R-:W3:Y:S01]  /*12190*/  LDL R5, [R1+0xecc] ;  /* 0x000ecc0001057983 */ /* 0x000ee20000100800 */
[----:B0-----:R-:W-:-:S02]  /*121a0*/  LOP3.LUT R19, R19, 0x7f, RZ, 0xc0, !PT ;  /* 0x0000007f13137812 */ /* 0x001fc400078ec0ff */
[----:B-1----:R-:W-:-:S03]  /*121b0*/  LOP3.LUT R18, R16, 0x7f, RZ, 0xc0, !PT ;  /* 0x0000007f10127812 */ /* 0x002fc600078ec0ff */
[----:B------:R-:W-:Y:S02]  /*121c0*/  IMAD.SHL.U32 R19, R19, 0x2, RZ ;  /* 0x0000000213137824 */ /* 0x000fe400078e00ff */
[----:B------:R-:W-:-:S03]  /*121d0*/  IMAD.SHL.U32 R3, R18, 0x2, RZ ;  /* 0x0000000212037824 */ /* 0x000fc600078e00ff */
[----:B------:R-:W-:Y:S02]  /*121e0*/  LOP3.LUT R19, R19, 0x10, RZ, 0x3c, !PT ;  /* 0x0000001013137812 */ /* 0x000fe400078e3cff */
[----:B------:R-:W-:Y:S04]  /*121f0*/  STS.U16 [R3+0x8000], R6 ;  /* 0x0080000603007388 */ /* 0x000fe80000000400 */
[----:B--2---:R-:W-:Y:S04]  /*12200*/  STS.U16 [R3+0x8800], R15 ;  /* 0x0088000f03007388 */ /* 0x004fe80000000400 */
[----:B------:R-:W-:Y:S04]  /*12210*/  STS.U16 [R3+0x9000], R10 ;  /* 0x0090000a03007388 */ /* 0x000fe80000000400 */
[----:B------:R-:W-:Y:S04]  /*12220*/  STS.U16 [R3+0x9800], R7 ;  /* 0x0098000703007388 */ /* 0x000fe80000000400 */
[----:B----4-:R0:W-:Y:S04]  /*12230*/  STS.U16 [R19+0x8100], R4 ;  /* 0x0081000413007388 */ /* 0x0101e80000000400 */
[----:B0-----:R-:W2:Y:S01]  /*12240*/  LDL.LU R19, [R1+0x2244] ;  /* 0x0022440001137983 */ /* 0x001ea20000300800 */
[----:B---3--:R-:W-:-:S03]  /*12250*/  IADD3 R4, P1, R5, R2, RZ ;  /* 0x0000000205047210 */ /* 0x008fc60007f3e0ff */
[----:B------:R-:W3:Y:S01]  /*12260*/  LDL R5, [R1+0xd78] ;  /* 0x000d780001057983 */ /* 0x000ee20000100800 */
[----:B--2---:R-:W-:Y:S01]  /*12270*/  PRMT R19, RZ, 0x7610, R19 ;  /* 0x00007610ff137816 */ /* 0x004fe20000000013 */
[----:B---3--:R-:W-:-:S05]  /*12280*/  IMAD.X R5, R5, 0x1, R0, P1 ;  /* 0x0000000105057824 */ /* 0x008fca00008e0600 */
[----:B------:R0:W2:Y:S04]  /*12290*/  @!P0 LDG.E.U16 R19, [R4.64] ;  /* 0x0000000404138981 */ /* 0x0000a8000c1e1500 */
[----:B0-----:R-:W0:Y:S04]  /*122a0*/  S2R R5, SR_TID.X ;  /* 0x0000000000057919 */ /* 0x001e280000002100 */
[----:B--2---:R1:W-:Y:S04]  /*122b0*/  STL [R1+0x4b8], R19 ;  /* 0x0004b81301007387 */ /* 0x0043e80000100800 */
[----:B-1----:R-:W2:Y:S01]  /*122c0*/  LDL.LU R19, [R1+0x2240] ;  /* 0x0022400001137983 */ /* 0x002ea20000300800 */
[----:B0-----:R-:W-:-:S05]  /*122d0*/  LOP3.LUT R5, R5, 0x7f, RZ, 0xc0, !PT ;  /* 0x0000007f05057812 */ /* 0x001fca00078ec0ff */
[----:B------:R-:W-:Y:S01]  /*122e0*/  IMAD.SHL.U32 R5, R5, 0x2, RZ ;  /* 0x0000000205057824 */ /* 0x000fe200078e00ff */
[----:B------:R-:W-:Y:S02]  /*122f0*/  IADD3 R4, P1, R29, R2, RZ ;  /* 0x000000021d047210 */ /* 0x000fe40007f3e0ff */
[----:B------:R-:W3:Y:S02]  /*12300*/  LDL R29, [R1+0xc90] ;  /* 0x000c9000011d7983 */ /* 0x000ee40000100800 */
[----:B------:R-:W-:-:S05]  /*12310*/  LOP3.LUT R5, R5, 0x10, RZ, 0x3c, !PT ;  /* 0x0000001005057812 */ /* 0x000fca00078e3cff */
[----:B--2---:R0:W-:Y:S02]  /*12320*/  STS.U16 [R5+0x8900], R19 ;  /* 0x0089001305007388 */ /* 0x0041e40000000400 */
[----:B0-----:R-:W-:Y:S01]  /*12330*/  PRMT R19, RZ, 0x7610, R19 ;  /* 0x00007610ff137816 */ /* 0x001fe20000000013 */
[----:B------:R-:W-:-:S05]  /*12340*/  IMAD.X R5, R20, 0x1, R0, P1 ;  /* 0x0000000114057824 */ /* 0x000fca00008e0600 */
[----:B------:R0:W2:Y:S04]  /*12350*/  @!P0 LDG.E.U16 R19, [R4.64] ;  /* 0x0000000404138981 */ /* 0x0000a8000c1e1500 */
[----:B0-----:R-:W4:Y:S04]  /*12360*/  LDL R5, [R1+0xd6c] ;  /* 0x000d6c0001057983 */ /* 0x001f280000100800 */
[----:B------:R-:W0:Y:S01]  /*12370*/  S2R R20, SR_TID.X ;  /* 0x0000000000147919 */ /* 0x000e220000002100 */
[----:B------:R-:W-:Y:S02]  /*12380*/  PRMT R14, RZ, 0x7610, R14 ;  /* 0x00007610ff0e7816 */ /* 0x000fe4000000000e */
[----:B0-----:R-:W-:-:S05]  /*12390*/  LOP3.LUT R20, R20, 0x7f, RZ, 0xc0, !PT ;  /* 0x0000007f14147812 */ /* 0x001fca00078ec0ff */
[----:B------:R-:W-:-:S05]  /*123a0*/  IMAD.SHL.U32 R20, R20, 0x2, RZ ;  /* 0x0000000214147824 */ /* 0x000fca00078e00ff */
[----:B------:R-:W-:-:S05]  /*123b0*/  LOP3.LUT R4, R20, 0x10, RZ, 0x3c, !PT ;  /* 0x0000001014047812 */ /* 0x000fca00078e3cff */
[----:B------:R4:W-:Y:S02]  /*123c0*/  STS.U16 [R4+0x9100], R12 ;  /* 0x0091000c04007388 */ /* 0x0009e40000000400 */
[----:B----4-:R-:W-:-:S05]  /*123d0*/  IADD3 R4, P1, R5, R2, RZ ;  /* 0x0000000205047210 */ /* 0x010fca0007f3e0ff */
[----:B---3--:R-:W-:-:S05]  /*123e0*/  IMAD.X R5, R29, 0x1, R0, P1 ;  /* 0x000000011d057824 */ /* 0x008fca00008e0600 */
[----:B------:R-:W3:Y:S04]  /*123f0*/  @!P0 LDG.E.U16 R14, [R4.64] ;  /* 0x00000004040e8981 */ /* 0x000ee8000c1e1500 */
[----:B--2---:R-:W-:Y:S04]  /*12400*/  STL [R1+0x2168], R19 ;  /* 0x0021681301007387 */ /* 0x004fe80000100800 */
        /* <DEDUP_REMOVED lines=28> */
[----:B---3--:R0:W-:Y:S04]  /*125d0*/  STL [R1+0x4b4], R14 ;  /* 0x0004b40e01007387 */ /* 0x0081e80000100800 */
[----:B0-----:R-:W2:Y:S04]  /*125e0*/  LDL.LU R14, [R1+0x223c] ;  /* 0x00223c00010e7983 */ /* 0x001ea80000300800 */
[----:B------:R-:W3:Y:S04]  /*125f0*/  LDL R5, [R1+0xebc] ;  /* 0x000ebc0001057983 */ /* 0x000ee80000100800 */
[----:B------:R-:W0:Y:S02]  /*12600*/  S2R R20, SR_TID.X ;  /* 0x0000000000147919 */ /* 0x000e240000002100 */
[----:B0-----:R-:W-:-:S05]  /*12610*/  LOP3.LUT R20, R20, 0x7f, RZ, 0xc0, !PT ;  /* 0x0000007f14147812 */ /* 0x001fca00078ec0ff */
[----:B------:R-:W-:-:S05]  /*12620*/  IMAD.SHL.U32 R20, R20, 0x2, RZ ;  /* 0x0000000214147824 */ /* 0x000fca00078e00ff */
[----:B------:R-:W-:Y:S02]  /*12630*/  LOP3.LUT R4, R20, 0x10, RZ, 0x3c, !PT ;  /* 0x0000001014047812 */ /* 0x000fe400078e3cff */
[----:B------:R-:W4:Y:S04]  /*12640*/  LDL R20, [R1+0xeac] ;  /* 0x000eac0001147983 */ /* 0x000f280000100800 */
[----:B------:R3:W-:Y:S02]  /*12650*/  STS.U16 [R4+0x9900], R8 ;  /* 0x0099000804007388 */ /* 0x0007e40000000400 */
[----:B---3--:R-:W-:Y:S02]  /*12660*/  IADD3 R4, P1, R5, R2, RZ ;  /* 0x0000000205047210 */ /* 0x008fe40007f3e0ff */
[----:B------:R-:W3:Y:S01]  /*12670*/  LDL R5, [R1+0xd68] ;  /* 0x000d680001057983 */ /* 0x000ee20000100800 */
[----:B--2---:R-:W-:-:S02]  /*12680*/  PRMT R14, RZ, 0x7610, R14 ;  /* 0x00007610ff0e7816 */ /* 0x004fc4000000000e */
[----:B---3--:R-:W-:-:S05]  /*12690*/  IMAD.X R5, R5, 0x1, R0, P1 ;  /* 0x0000000105057824 */ /* 0x008fca00008e0600 */
[----:B------:R-:W2:Y:S04]  /*126a0*/  @!P0 LDG.E.U16 R14, [R4.64] ;  /* 0x00000004040e8981 */ /* 0x000ea8000c1e1500 */
[----:B------:R-:W0:Y:S04]  /*126b0*/  S2R R29, SR_TID.X ;  /* 0x00000000001d7919 */ /* 0x000e280000002100 */
[----:B--2---:R1:W-:Y:S04]  /*126c0*/  STL [R1+0x4b0], R14 ;  /* 0x0004b00e01007387 */ /* 0x0043e80000100800 */
[----:B-1----:R-:W2:Y:S04]  /*126d0*/  LDL.LU R14, [R1+0x2238] ;  /* 0x00223800010e7983 */ /* 0x002ea80000300800 */
[----:B------:R-:W3:Y:S04]  /*126e0*/  LDL.LU R4, [R1+0x40] ;  /* 0x0000400001047983 */ /* 0x000ee80000300800 */
[----:B------:R-:W2:Y:S01]  /*126f0*/  LDL R5, [R1+0xfe0] ;  /* 0x000fe00001057983 */ /* 0x000ea20000100800 */
[----:B0-----:R-:W-:-:S05]  /*12700*/  LOP3.LUT R29, R29, 0x7f, RZ, 0xc0, !PT ;  /* 0x0000007f1d1d7812 */ /* 0x001fca00078ec0ff */
[----:B------:R-:W-:-:S05]  /*12710*/  IMAD.SHL.U32 R29, R29, 0x2, RZ ;  /* 0x000000021d1d7824 */ /* 0x000fca00078e00ff */
[----:B------:R-:W-:-:S05]  /*12720*/  LOP3.LUT R29, R29, 0x20, RZ, 0x3c, !PT ;  /* 0x000000201d1d7812 */ /* 0x000fca00078e3cff */
[----:B---3--:R2:W-:Y:S02]  /*12730*/  STS.U16 [R29+0x8200], R4 ;  /* 0x008200041d007388 */ /* 0x0085e40000000400 */
[----:B--2---:R-:W-:Y:S02]  /*12740*/  IADD3 R4, P1, R5, R2, RZ ;  /* 0x0000000205047210 */ /* 0x004fe40007f3e0ff */
[----:B------:R-:W2:Y:S01]  /*12750*/  LDL R5, [R1+0xeb8] ;  /* 0x000eb80001057983 */ /* 0x000ea20000100800 */
[----:B------:R-:W-:Y:S02]  /*12760*/  PRMT R14, RZ, 0x7610, R14 ;  /* 0x00007610ff0e7816 */ /* 0x000fe4000000000e */
[----:B--2---:R-:W-:-:S05]  /*12770*/  IMAD.X R5, R5, 0x1, R0, P1 ;  /* 0x0000000105057824 */ /* 0x004fca00008e0600 */
[----:B------:R-:W2:Y:S04]  /*12780*/  @!P0 LDG.E.U16 R14, [R4.64] ;  /* 0x00000004040e8981 */ /* 0x000ea8000c1e1500 */
[----:B--2---:R0:W-:Y:S04]  /*12790*/  STL [R1+0x1bc], R14 ;  /* 0x0001bc0e01007387 */ /* 0x0041e80000100800 */
[----:B0-----:R-:W2:Y:S04]  /*127a0*/  LDL.LU R14, [R1+0x2234] ;  /* 0x00223400010e7983 */ /* 0x001ea80000300800 */
[----:B------:R-:W3:Y:S04]  /*127b0*/  LDL.LU R4, [R1+0x8] ;  /* 0x0000080001047983 */ /* 0x000ee80000300800 */
[----:B------:R-:W2:Y:S04]  /*127c0*/  LDL R5, [R1+0xd5c] ;  /* 0x000d5c0001057983 */ /* 0x000ea80000100800 */
[----:B---3--:R2:W-:Y:S02]  /*127d0*/  STS.U16 [R29+0x8a00], R4 ;  /* 0x008a00041d007388 */ /* 0x0085e40000000400 */
[----:B--2---:R-:W-:-:S02]  /*127e0*/  IADD3 R4, P1, R5, R2, RZ ;  /* 0x0000000205047210 */ /* 0x004fc40007f3e0ff */
[----:B------:R-:W2:Y:S01]  /*127f0*/  LDL R5, [R1+0xc88] ;  /* 0x000c880001057983 */ /* 0x000ea20000100800 */
[----:B------:R-:W-:Y:S02]  /*12800*/  PRMT R15, RZ, 0x7610, R15 ;  /* 0x00007610ff0f7816 */ /* 0x000fe4000000000f */
[----:B--2---:R-:W-:-:S05]  /*12810*/  IMAD.X R5, R5, 0x1, R0, P1 ;  /* 0x0000000105057824 */ /* 0x004fca00008e0600 */
[----:B------:R0:W2:Y:S04]  /*12820*/  @!P0 LDG.E.U16 R15, [R4.64] ;  /* 0x00000004040f8981 */ /* 0x0000a8000c1e1500 */
[----:B0-----:R-:W3:Y:S01]  /*12830*/  LDL R5, [R1+0xd58] ;  /* 0x000d580001057983 */ /* 0x001ee20000100800 */
[----:B----4-:R-:W-:-:S03]  /*12840*/  IADD3 R4, P1, R20, R2, RZ ;  /* 0x0000000214047210 */ /* 0x010fc60007f3e0ff */
[----:B------:R0:W-:Y:S02]  /*12850*/  STS.U16 [R29+0x9200], R14 ;  /* 0x0092000e1d007388 */ /* 0x0001e40000000400 */
[----:B0-----:R-:W-:Y:S02]  /*12860*/  PRMT R14, RZ, 0x7610, R14 ;  /* 0x00007610ff0e7816 */ /* 0x001fe4000000000e */
[----:B------:R-:W4:Y:S01]  /*12870*/  LDL.LU R29, [R1+0x54] ;  /* 0x00005400011d7983 */ /* 0x000f220000300800 */
[----:B---3--:R-:W-:-:S05]  /*12880*/  IMAD.X R5, R5, 0x1, R0, P1 ;  /* 0x0000000105057824 */ /* 0x008fca00008e0600 */
[----:B------:R0:W3:Y:S04]  /*12890*/  @!P0 LDG.E.U16 R14, [R4.64] ;  /* 0x00000004040e8981 */ /* 0x0000e8000c1e1500 */
[----:B0-----:R-:W0:Y:S02]  /*128a0*/  S2R R5, SR_TID.X ;  /* 0x0000000000057919 */ /* 0x001e240000002100 */
[----:B0-----:R-:W-:-:S05]  /*128b0*/  LOP3.LUT R5, R5, 0x7f, RZ, 0xc0, !PT ;  /* 0x0000007f05057812 */ /* 0x001fca00078ec0ff */
[----:B------:R-:W-:-:S05]  /*128c0*/  IMAD.SHL.U32 R5, R5, 0x2, RZ ;  /* 0x0000000205057824 */ /* 0x000fca00078e00ff */
[----:B------:R-:W-:Y:S02]  /*128d0*/  LOP3.LUT R4, R5, 0x20, RZ, 0x3c, !PT ;  /* 0x0000002005047812 */ /* 0x000fe400078e3cff */
[----:B------:R-:W2:Y:S04]  /*128e0*/  LDL R5, [R1+0xfd8] ;  /* 0x000fd80001057983 */ /* 0x000ea80000100800 */
[----:B------:R2:W-:Y:S02]  /*128f0*/  STS.U16 [R4+0x9a00], R9 ;  /* 0x009a000904007388 */ /* 0x0005e40000000400 */
[----:B--2---:R-:W-:Y:S02]  /*12900*/  IADD3 R4, P1, R5, R2, RZ ;  /* 0x0000000205047210 */ /* 0x004fe40007f3e0ff */
[----:B------:R-:W2:Y:S01]  /*12910*/  LDL R5, [R1+0xea8] ;  /* 0x000ea80001057983 */ /* 0x000ea20000100800 */
[----:B------:R-:W-:-:S02]  /*12920*/  PRMT R17, RZ, 0x7610, R17 ;  /* 0x00007610ff117816 */ /* 0x000fc40000000011 */
[----:B--2---:R-:W-:-:S05]  /*12930*/  IMAD.X R5, R5, 0x1, R0, P1 ;  /* 0x0000000105057824 */ /* 0x004fca00008e0600 */
[----:B------:R-:W2:Y:S04]  /*12940*/  @!P0 LDG.E.U16 R17, [R4.64] ;  /* 0x0000000404118981 */ /* 0x000ea8000c1e1500 */
[----:B------:R-:W0:Y:S04]  /*12950*/  S2R R20, SR_TID.X ;  /* 0x0000000000147919 */ /* 0x000e280000002100 */
[----:B--2---:R1:W-:Y:S04]  /*12960*/  STL [R1+0x1b8], R17 ;  /* 0x0001b81101007387 */ /* 0x0043e80000100800 */
[----:B-1----:R-:W2:Y:S04]  /*12970*/  LDL.LU R17, [R1+0x2230] ;  /* 0x0022300001117983 */ /* 0x002ea80000300800 */
[----:B------:R-:W2:Y:S04]  /*12980*/  LDL.LU R4, [R1+0x4c] ;  /* 0x00004c0001047983 */ /* 0x000ea80000300800 */
[----:B------:R-:W3:Y:S01]  /*12990*/  LDL R5, [R1+0xd4c] ;  /* 0x000d4c0001057983 */ /* 0x000ee20000100800 */
[----:B0-----:R-:W-:-:S05]  /*129a0*/  LOP3.LUT R20, R20, 0x7f, RZ, 0xc0, !PT ;  /* 0x0000007f14147812 */ /* 0x001fca00078ec0ff */
[----:B------:R-:W-:-:S05]  /*129b0*/  IMAD.SHL.U32 R20, R20, 0x2, RZ ;  /* 0x0000000214147824 */ /* 0x000fca00078e00ff */
[----:B------:R-:W-:-:S05]  /*129c0*/  LOP3.LUT R20, R20, 0x30, RZ, 0x3c, !PT ;  /* 0x0000003014147812 */ /* 0x000fca00078e3cff */
[----:B--2---:R3:W-:Y:S02]  /*129d0*/  STS.U16 [R20+0x8300], R4 ;  /* 0x0083000414007388 */ /* 0x0047e40000000400 */
[----:B---3--:R-:W-:Y:S02]  /*129e0*/  IADD3 R4, P1, R5, R2, RZ ;  /* 0x0000000205047210 */ /* 0x008fe40007f3e0ff */
[----:B------:R-:W2:Y:S01]  /*129f0*/  LDL R5, [R1+0xc80] ;  /* 0x000c800001057983 */ /* 0x000ea20000100800 */
[----:B------:R-:W-:Y:S02]  /*12a00*/  PRMT R12, RZ, 0x7610, R12 ;  /* 0x00007610ff0c7816 */ /* 0x000fe4000000000c */
[----:B--2---:R-:W-:-:S05]  /*12a10*/  IMAD.X R5, R5, 0x1, R0, P1 ;  /* 0x0000000105057824 */ /* 0x004fca00008e0600 */
[----:B------:R0:W2:Y:S04]  /*12a20*/  @!P0 LDG.E.U16 R12, [R4.64] ;  /* 0x00000004040c8981 */ /* 0x0000a8000c1e1500 */
[----:B0-----:R-:W3:Y:S04]  /*12a30*/  LDL.LU R4, [R1+0x14] ;  /* 0x0000140001047983 */ /* 0x001ee80000300800 */
[----:B------:R-:W2:Y:S04]  /*12a40*/  LDL R5, [R1+0xe9c] ;  /* 0x000e9c0001057983 */ /* 0x000ea80000100800 */
[----:B---3--:R2:W-:Y:S02]  /*12a50*/  STS.U16 [R20+0x8b00], R4 ;  /* 0x008b000414007388 */ /* 0x0085e40000000400 */
[----:B--2---:R-:W-:-:S02]  /*12a60*/  IADD3 R4, P1, R5, R2, RZ ;  /* 0x0000000205047210 */ /* 0x004fc40007f3e0ff */
[----:B------:R-:W2:Y:S01]  /*12a70*/  LDL R5, [R1+0xd48] ;  /* 0x000d480001057983 */ /* 0x000ea20000100800 */
[----:B------:R-:W-:Y:S02]  /*12a80*/  PRMT R17, RZ, 0x7610, R17 ;  /* 0x00007610ff117816 */ /* 0x000fe40000000011 */
[----:B--2---:R-:W-:-:S05]  /*12a90*/  IMAD.X R5, R5, 0x1, R0, P1 ;  /* 0x0000000105057824 */ /* 0x004fca00008e0600 */
[----:B------:R-:W2:Y:S04]  /*12aa0*/  @!P0 LDG.E.U16 R17, [R4.64] ;  /* 0x0000000404118981 */ /* 0x000ea8000c1e1500 */
[----:B--2---:R0:W-:Y:S04]  /*12ab0*/  STL [R1+0x1b4], R17 ;  /* 0x0001b41101007387 */ /* 0x0041e80000100800 */
[----:B0-----:R-:W2:Y:S04]  /*12ac0*/  LDL.LU R17, [R1+0x222c] ;  /* 0x00222c0001117983 */ /* 0x001ea80000300800 */
[----:B------:R-:W3:Y:S02]  /*12ad0*/  LDL R5, [R1+0xfd0] ;  /* 0x000fd00001057983 */ /* 0x000ee40000100800 */
[----:B---3--:R-:W-:-:S02]  /*12ae0*/  IADD3 R4, P1, R5, R2, RZ ;  /* 0x0000000205047210 */ /* 0x008fc40007f3e0ff */
[----:B------:R-:W3:Y:S01]  /*12af0*/  LDL R5, [R1+0xe98] ;  /* 0x000e980001057983 */ /* 0x000ee20000100800 */
[----:B------:R-:W-:Y:S02]  /*12b00*/  PRMT R10, RZ, 0x7610, R10 ;  /* 0x00007610ff0a7816 */ /* 0x000fe4000000000a */
[----:B---3--:R-:W-:-:S05]  /*12b10*/  IMAD.X R5, R5, 0x1, R0, P1 ;  /* 0x0000000105057824 */ /* 0x008fca00008e0600 */
[----:B------:R0:W3:Y:S04]  /*12b20*/  @!P0 LDG.E.U16 R10, [R4.64] ;  /* 0x00000004040a8981 */ /* 0x0000e8000c1e1500 */
[----:B0-----:R-:W0:Y:S02]  /*12b30*/  S2R R5, SR_TID.X ;  /* 0x0000000000057919 */ /* 0x001e240000002100 */
[----:B0-----:R-:W-:-:S05]  /*12b40*/  LOP3.LUT R5, R5, 0x7f, RZ, 0xc0, !PT ;  /* 0x0000007f05057812 */ /* 0x001fca00078ec0ff */
[----:B------:R-:W-:-:S05]  /*12b50*/  IMAD.SHL.U32 R5, R5, 0x2, RZ ;  /* 0x0000000205057824 */ /* 0x000fca00078e00ff */
[----:B------:R-:W-:Y:S02]  /*12b60*/  LOP3.LUT R4, R5, 0x30, RZ, 0x3c, !PT ;  /* 0x0000003005047812 */ /* 0x000fe400078e3cff */
[----:B------:R-:W3:Y:S04]  /*12b70*/  LDL R5, [R1+0xd3c] ;  /* 0x000d3c0001057983 */ /* 0x000ee80000100800 */
[----:B--2---:R-:W-:Y:S04]  /*12b80*/  STS.U16 [R20+0x9300], R17 ;  /* 0x0093001114007388 */ /* 0x004fe80000000400 */
[----:B------:R3:W-:Y:S02]  /*12b90*/  STS.U16 [R4+0x9b00], R11 ;  /* 0x009b000b04007388 */ /* 0x0007e40000000400 */
[----:B---3--:R-:W-:-:S02]  /*12ba0*/  IADD3 R4, P1, R5, R2, RZ ;  /* 0x0000000205047210 */ /* 0x008fc40007f3e0ff */
[----:B------:R-:W2:Y:S01]  /*12bb0*/  LDL R5, [R1+0xc78] ;  /* 0x000c780001057983 */ /* 0x000ea20000100800 */
[----:B------:R-:W-:Y:S02]  /*12bc0*/  PRMT R9, RZ, 0x7610, R9 ;  /* 0x00007610ff097816 */ /* 0x000fe40000000009 */
[----:B--2---:R-:W-:-:S05]  /*12bd0*/  IMAD.X R5, R5, 0x1, R0, P1 ;  /* 0x0000000105057824 */ /* 0x004fca00008e0600 */
[----:B------:R0:W2:Y:S04]  /*12be0*/  @!P0 LDG.E.U16 R9, [R4.64] ;  /* 0x0000000404098981 */ /* 0x0000a8000c1e1500 */
[----:B0-----:R-:W3:Y:S04]  /*12bf0*/  LDL R5, [R1+0xe8c] ;  /* 0x000e8c0001057983 */ /* 0x001ee80000100800 */
[----:B------:R-:W0:Y:S01]  /*12c00*/  S2R R20, SR_TID.X ;  /* 0x0000000000147919 */ /* 0x000e220000002100 */
[----:B---3--:R-:W-:-:S03]  /*12c10*/  IADD3 R4, P1, R5, R2, RZ ;  /* 0x0000000205047210 */ /* 0x008fc60007f3e0ff */
[----:B------:R-:W3:Y:S01]  /*12c20*/  LDL R5, [R1+0xd38] ;  /* 0x000d380001057983 */ /* 0x000ee20000100800 */
[----:B0-----:R-:W-:-:S05]  /*12c30*/  LOP3.LUT R20, R20, 0x7f, RZ, 0xc0, !PT ;  /* 0x0000007f14147812 */ /* 0x001fca00078ec0ff */
[----:B------:R-:W-:Y:S01]  /*12c40*/  IMAD.SHL.U32 R20, R20, 0x2, RZ ;  /* 0x0000000214147824 */ /* 0x000fe200078e00ff */
[----:B------:R-:W-:-:S04]  /*12c50*/  PRMT R8, RZ, 0x7610, R8 ;  /* 0x00007610ff087816 */ /* 0x000fc80000000008 */
[----:B------:R-:W-:-:S05]  /*12c60*/  LOP3.LUT R20, R20, 0x40, RZ, 0x3c, !PT ;  /* 0x0000004014147812 */ /* 0x000fca00078e3cff */
[----:B----4-:R0:W-:Y:S04]  /*12c70*/  STS.U16 [R20+0x8400], R29 ;  /* 0x0084001d14007388 */ /* 0x0101e80000000400 */
[----:B0-----:R-:W4:Y:S01]  /*12c80*/  LDL R29, [R1+0xe7c] ;  /* 0x000e7c00011d7983 */ /* 0x001f220000100800 */
[----:B---3--:R-:W-:-:S05]  /*12c90*/  IMAD.X R5, R5, 0x1, R0, P1 ;  /* 0x0000000105057824 */ /* 0x008fca00008e0600 */
[----:B------:R0:W3:Y:S04]  /*12ca0*/  @!P0 LDG.E.U16 R8, [R4.64] ;  /* 0x0000000404088981 */ /* 0x0000e8000c1e1500 */
[----:B0-----:R-:W2:Y:S04]  /*12cb0*/  LDL.LU R4, [R1+0x34] ;  /* 0x0000340001047983 */ /* 0x001ea80000300800 */
[----:B------:R-:W3:Y:S04]  /*12cc0*/  LDL R5, [R1+0xfc8] ;  /* 0x000fc80001057983 */ /* 0x000ee80000100800 */
[----:B--2---:R0:W-:Y:S04]  /*12cd0*/  STS.U16 [R20+0x8c00], R4 ;  /* 0x008c000414007388 */ /* 0x0041e80000000400 */
[----:B0-----:R-:W2:Y:S01]  /*12ce0*/  LDL.LU R20, [R1+0x2228] ;  /* 0x0022280001147983 */ /* 0x001ea20000300800 */
[----:B---3--:R-:W-:-:S03]  /*12cf0*/  IADD3 R4, P1, R5, R2, RZ ;  /* 0x0000000205047210 */ /* 0x008fc60007f3e0ff */
[----:B------:R-:W3:Y:S01]  /*12d00*/  LDL R5, [R1+0xe88] ;  /* 0x000e880001057983 */ /* 0x000ee20000100800 */
[----:B------:R-:W-:Y:S01]  /*12d10*/  PRMT R7, RZ, 0x7610, R7 ;  /* 0x00007610ff077816 */ /* 0x000fe20000000007 */
[----:B---3--:R-:W-:-:S05]  /*12d20*/  IMAD.X R5, R5, 0x1, R0, P1 ;  /* 0x0000000105057824 */ /* 0x008fca00008e0600 */
[----:B------:R0:W3:Y:S04]  /*12d30*/  @!P0 LDG.E.U16 R7, [R4.64] ;  /* 0x0000000404078981 */ /* 0x0000e8000c1e1500 */
[----:B0-----:R-:W0:Y:S02]  /*12d40*/  S2R R5, SR_TID.X ;  /* 0x0000000000057919 */ /* 0x001e240000002100 */
[----:B0-----:R-:W-:-:S05]  /*12d50*/  LOP3.LUT R5, R5, 0x7f, RZ, 0xc0, !PT ;  /* 0x0000007f05057812 */ /* 0x001fca00078ec0ff */
[----:B------:R-:W-:-:S05]  /*12d60*/  IMAD.SHL.U32 R5, R5, 0x2, RZ ;  /* 0x0000000205057824 */ /* 0x000fca00078e00ff */
[----:B------:R-:W-:Y:S02]  /*12d70*/  LOP3.LUT R4, R5, 0x40, RZ, 0x3c, !PT ;  /* 0x0000004005047812 */ /* 0x000fe400078e3cff */
[----:B------:R-:W3:Y:S04]  /*12d80*/  LDL R5, [R1+0xd2c] ;  /* 0x000d2c0001057983 */ /* 0x000ee80000100800 */
[----:B--2---:R3:W-:Y:S02]  /*12d90*/  STS.U16 [R4+0x9400], R20 ;  /* 0x0094001404007388 */ /* 0x0047e40000000400 */
[----:B---3--:R-:W-:Y:S02]  /*12da0*/  IADD3 R4, P1, R5, R2, RZ ;  /* 0x0000000205047210 */ /* 0x008fe40007f3e0ff */
[----:B------:R-:W2:Y:S01]  /*12db0*/  LDL R5, [R1+0xc70] ;  /* 0x000c700001057983 */ /* 0x000ea20000100800 */
[----:B------:R-:W-:-:S02]  /*12dc0*/  PRMT R6, RZ, 0x7610, R6 ;  /* 0x00007610ff067816 */ /* 0x000fc40000000006 */
[----:B--2---:R-:W-:-:S05]  /*12dd0*/  IMAD.X R5, R5, 0x1, R0, P1 ;  /* 0x0000000105057824 */ /* 0x004fca00008e0600 */
[----:B------:R0:W2:Y:S04]  /*12de0*/  @!P0 LDG.E.U16 R6, [R4.64] ;  /* 0x0000000404068981 */ /* 0x0000a8000c1e1500 */
[----:B0-----:R-:W0:Y:S02]  /*12df0*/  S2R R5, SR_TID.X ;  /* 0x0000000000057919 */ /* 0x001e240000002100 */
[----:B0-----:R-:W-:-:S05]  /*12e00*/  LOP3.LUT R5, R5, 0x7f, RZ, 0xc0, !PT ;  /* 0x0000007f05057812 */ /* 0x001fca00078ec0ff */
[----:B------:R-:W-:-:S05]  /*12e10*/  IMAD.SHL.U32 R5, R5, 0x2, RZ ;  /* 0x0000000205057824 */ /* 0x000fca00078e00ff */
[----:B------:R-:W-:-:S05]  /*12e20*/  LOP3.LUT R5, R5, 0x40, RZ, 0x3c, !PT ;  /* 0x0000004005057812 */ /* 0x000fca00078e3cff */
[----:B------:R0:W-:Y:S04]  /*12e30*/  STS.U16 [R5+0x9c00], R13 ;  /* 0x009c000d05007388 */ /* 0x0001e80000000400 */
[----:B0-----:R-:W3:Y:S01]  /*12e40*/  LDL R5, [R1+0xd28] ;  /* 0x000d280001057983 */ /* 0x001ee20000100800 */
[----:B----4-:R-:W-:Y:S02]  /*12e50*/  IADD3 R4, P1, R29, R2, RZ ;  /* 0x000000021d047210 */ /* 0x010fe40007f3e0ff */
[----:B------:R-:W-:Y:S01]  /*12e60*/  PRMT R27, RZ, 0x7610, R27 ;  /* 0x00007610ff1b7816 */ /* 0x000fe2000000001b */
[----:B------:R-:W4:Y:S02]  /*12e70*/  LDL.LU R29, [R1+0x50] ;  /* 0x00005000011d7983 */ /* 0x000f240000300800 */
[----:B---3--:R-:W-:-:S05]  /*12e80*/  IMAD.X R5, R5, 0x1, R0, P1 ;  /* 0x0000000105057824 */ /* 0x008fca00008e0600 */
[----:B------:R-:W3:Y:S01]  /*12e90*/  @!P0 LDG.E.U16 R27, [R4.64] ;  /* 0x00000004041b8981 */ /* 0x000ee2000c1e1500 */
[----:B------:R-:W-:-:S05]  /*12ea0*/  LOP3.LUT R16, R16, 0x7f, RZ, 0xc0, !PT ;  /* 0x0000007f10107812 */ /* 0x000fca00078ec0ff */
[----:B------:R-:W-:Y:S01]  /*12eb0*/  IMAD.SHL.U32 R16, R16, 0x2, RZ ;  /* 0x0000000210107824 */ /* 0x000fe200078e00ff */
[----:B---3--:R0:W-:Y:S04]  /*12ec0*/  STL [R1+0x1b0], R27 ;  /* 0x0001b01b01007387 */ /* 0x0081e80000100800 */
[----:B0-----:R-:W3:Y:S04]  /*12ed0*/  LDL.LU R27, [R1+0x2224] ;  /* 0x00222400011b7983 */ /* 0x001ee80000300800 */
[----:B------:R-:W2:Y:S04]  /*12ee0*/  LDL.LU R4, [R1+0x5c] ;  /* 0x00005c0001047983 */ /* 0x000ea80000300800 */
[----:B------:R-:W3:Y:S01]  /*12ef0*/  LDL R5, [R1+0xfc0] ;  /* 0x000fc00001057983 */ /* 0x000ee20000100800 */
[----:B------:R-:W-:-:S05]  /*12f00*/  LOP3.LUT R16, R16, 0x50, RZ, 0x3c, !PT ;  /* 0x0000005010107812 */ /* 0x000fca00078e3cff */
[----:B--2---:R3:W-:Y:S02]  /*12f10*/  STS.U16 [R16+0x8500], R4 ;  /* 0x0085000410007388 */ /* 0x0047e40000000400 */
[----:B---3--:R-:W-:Y:S02]  /*12f20*/  IADD3 R4, P1, R5, R2, RZ ;  /* 0x0000000205047210 */ /* 0x008fe40007f3e0ff */
        /* <DEDUP_REMOVED lines=18> */
[----:B---3--:R0:W-:Y:S04]  /*13050*/  STS.U16 [R16+0x9500], R4 ;  /* 0x0095000410007388 */ /* 0x0081e80000000400 */
[----:B0-----:R-:W3:Y:S01]  /*13060*/  LDL.LU R16, [R1+0x2218] ;  /* 0x0022180001107983 */ /* 0x001ee20000300800 */
[----:B--2---:R-:W-:-:S03]  /*13070*/  IADD3 R4, P1, R5, R2, RZ ;  /* 0x0000000205047210 */ /* 0x004fc60007f3e0ff */
[----:B------:R-:W2:Y:S01]  /*13080*/  LDL R5, [R1+0xd18] ;  /* 0x000d180001057983 */ /* 0x000ea20000100800 */
[----:B---3--:R-:W-:Y:S01]  /*13090*/  PRMT R16, RZ, 0x7610, R16 ;  /* 0x00007610ff107816 */ /* 0x008fe20000000010 */
[----:B--2---:R-:W-:-:S05]  /*130a0*/  IMAD.X R5, R5, 0x1, R0, P1 ;  /* 0x0000000105057824 */ /* 0x004fca00008e0600 */
[----:B------:R0:W2:Y:S04]  /*130b0*/  @!P0 LDG.E.U16 R16, [R4.64] ;  /* 0x0000000404108981 */ /* 0x0000a8000c1e1500 */
[----:B0-----:R-:W0:Y:S02]  /*130c0*/  S2R R5, SR_TID.X ;  /* 0x0000000000057919 */ /* 0x001e240000002100 */
[----:B0-----:R-:W-:-:S05]  /*130d0*/  LOP3.LUT R5, R5, 0x7f, RZ, 0xc0, !PT ;  /* 0x0000007f05057812 */ /* 0x001fca00078ec0ff */
[----:B------:R-:W-:-:S05]  /*130e0*/  IMAD.SHL.U32 R5, R5, 0x2, RZ ;  /* 0x0000000205057824 */ /* 0x000fca00078e00ff */
[----:B------:R-:W-:Y:S01]  /*130f0*/  LOP3.LUT R4, R5, 0x50, RZ, 0x3c, !PT ;  /* 0x0000005005047812 */ /* 0x000fe200078e3cff */
[----:B--2---:R0:W-:Y:S04]  /*13100*/  STL [R1+0xe0], R16 ;  /* 0x0000e01001007387 */ /* 0x0041e80000100800 */
[----:B0-----:R-:W2:Y:S04]  /*13110*/  LDL.LU R16, [R1+0x2214] ;  /* 0x0022140001107983 */ /* 0x001ea80000300800 */
[----:B------:R-:W3:Y:S04]  /*13120*/  LDL R5, [R1+0xfb8] ;  /* 0x000fb80001057983 */ /* 0x000ee80000100800 */
[----:B--2---:R3:W-:Y:S02]  /*13130*/  STS.U16 [R4+0x9d00], R16 ;  /* 0x009d001004007388 */ /* 0x0047e40000000400 */
[----:B---3--:R-:W-:-:S02]  /*13140*/  IADD3 R4, P1, R5, R2, RZ ;  /* 0x0000000205047210 */ /* 0x008fc40007f3e0ff */
[----:B------:R-:W2:Y:S01]  /*13150*/  LDL R5, [R1+0xe68] ;  /* 0x000e680001057983 */ /* 0x000ea20000100800 */
[----:B------:R-:W-:Y:S02]  /*13160*/  PRMT R27, RZ, 0x7610, R27 ;  /* 0x00007610ff1b7816 */ /* 0x000fe4000000001b */
[----:B--2---:R-:W-:-:S05]  /*13170*/  IMAD.X R5, R5, 0x1, R0, P1 ;  /* 0x0000000105057824 */ /* 0x004fca00008e0600 */
[----:B------:R-:W2:Y:S01]  /*13180*/  @!P0 LDG.E.U16 R27, [R4.64] ;  /* 0x00000004041b8981 */ /* 0x000ea2000c1e1500 */
[----:B------:R-:W-:-:S03]  /*13190*/  IMAD.SHL.U32 R18, R18, 0x2, RZ ;  /* 0x0000000212127824 */ /* 0x000fc600078e00ff */
[----:B--2---:R0:W-:Y:S04]  /*131a0*/  STL [R1+0xd4], R27 ;  /* 0x0000d41b01007387 */ /* 0x0041e80000100800 */
[----:B0-----:R-:W2:Y:S04]  /*131b0*/  LDL.LU R27, [R1+0x2210] ;  /* 0x00221000011b7983 */ /* 0x001ea80000300800 */
[----:B------:R-:W3:Y:S04]  /*131c0*/  LDL.LU R4, [R1+0x60] ;  /* 0x0000600001047983 */ /* 0x000ee80000300800 */
[----:B------:R-:W2:Y:S01]  /*131d0*/  LDL R5, [R1+0xd0c] ;  /* 0x000d0c0001057983 */ /* 0x000ea20000100800 */
[----:B------:R-:W-:-:S05]  /*131e0*/  LOP3.LUT R18, R18, 0x60, RZ, 0x3c, !PT ;  /* 0x0000006012127812 */ /* 0x000fca00078e3cff */
[----:B---3--:R2:W-:Y:S02]  /*131f0*/  STS.U16 [R18+0x8600], R4 ;  /* 0x0086000412007388 */ /* 0x0085e40000000400 */
[----:B--2---:R-:W-:Y:S02]  /*13200*/  IADD3 R4, P1, R5, R2, RZ ;  /* 0x0000000205047210 */ /* 0x004fe40007f3e0ff */
[----:B------:R-:W2:Y:S01]  /*13210*/  LDL R5, [R1+0xc60] ;  /* 0x000c600001057983 */ /* 0x000ea20000100800 */
[----:B------:R-:W-:Y:S02]  /*13220*/  PRMT R28, RZ, 0x7610, R28 ;  /* 0x00007610ff1c7816 */ /* 0x000fe4000000001c */
[----:B--2---:R-:W-:-:S05]  /*13230*/  IMAD.X R5, R5, 0x1, R0, P1 ;  /* 0x0000000105057824 */ /* 0x004fca00008e0600 */
[----:B------:R0:W2:Y:S04]  /*13240*/  @!P0 LDG.E.U16 R28, [R4.64] ;  /* 0x00000004041c8981 */ /* 0x0000a8000c1e1500 */
[----:B0-----:R-:W3:Y:S04]  /*13250*/  LDL R5, [R1+0xe5c] ;  /* 0x000e5c0001057983 */ /* 0x001ee80000100800 */
[----:B----4-:R-:W-:Y:S04]  /*13260*/  STS.U16 [R18+0x8e00], R29 ;  /* 0x008e001d12007388 */ /* 0x010fe80000000400 */
[----:B--2---:R0:W-:Y:S04]  /*13270*/  STL [R1+0xc8], R28 ;  /* 0x0000c81c01007387 */ /* 0x0041e80000100800 */
[----:B0-----:R-:W2:Y:S01]  /*13280*/  LDL.LU R28, [R1+0xfa0] ;  /* 0x000fa000011c7983 */ /* 0x001ea20000300800 */
[----:B---3--:R-:W-:-:S03]  /*13290*/  IADD3 R4, P1, R5, R2, RZ ;  /* 0x0000000205047210 */ /* 0x008fc60007f3e0ff */
[----:B------:R-:W3:Y:S04]  /*132a0*/  LDL.LU R29, [R1+0x1054] ;  /* 0x00105400011d7983 */ /* 0x000ee80000300800 */
[----:B------:R-:W4:Y:S01]  /*132b0*/  LDL R5, [R1+0xd08] ;  /* 0x000d080001057983 */ /* 0x000f220000100800 */
[----:B------:R-:W-:Y:S01]  /*132c0*/  PRMT R27, RZ, 0x7610, R27 ;  /* 0x00007610ff1b7816 */ /* 0x000fe2000000001b */
[----:B----4-:R-:W-:-:S05]  /*132d0*/  IMAD.X R5, R5, 0x1, R0, P1 ;  /* 0x0000000105057824 */ /* 0x010fca00008e0600 */
[----:B------:R-:W4:Y:S04]  /*132e0*/  @!P0 LDG.E.U16 R27, [R4.64] ;  /* 0x00000004041b8981 */ /* 0x000f28000c1e1500 */
[----:B----4-:R0:W-:Y:S04]  /*132f0*/  STL [R1+0xbc], R27 ;  /* 0x0000bc1b01007387 */ /* 0x0101e80000100800 */
[----:B0-----:R-:W4:Y:S04]  /*13300*/  LDL.LU R27, [R1+0x220c] ;  /* 0x00220c00011b7983 */ /* 0x001f280000300800 */
[----:B------:R-:W2:Y:S04]  /*13310*/  LDL.LU R4, [R1+0x24] ;  /* 0x0000240001047983 */ /* 0x000ea80000300800 */
[----:B------:R-:W3:Y:S04]  /*13320*/  LDL R5, [R1+0xfac] ;  /* 0x000fac0001057983 */ /* 0x000ee80000100800 */
[----:B--2---:R0:W-:Y:S04]  /*13330*/  STS.U16 [R18+0x9600], R4 ;  /* 0x0096000412007388 */ /* 0x0041e80000000400 */
[----:B0-----:R-:W2:Y:S01]  /*13340*/  LDL.LU R18, [R1+0x2208] ;  /* 0x0022080001127983 */ /* 0x001ea20000300800 */
[----:B---3--:R-:W-:-:S03]  /*13350*/  IADD3 R4, P1, R5, R2, RZ ;  /* 0x0000000205047210 */ /* 0x008fc60007f3e0ff */
[----:B------:R-:W3:Y:S01]  /*13360*/  LDL R5, [R1+0xe58] ;  /* 0x000e580001057983 */ /* 0x000ee20000100800 */
[----:B--2---:R-:W-:Y:S01]  /*13370*/  PRMT R18, RZ, 0x7610, R18 ;  /* 0x00007610ff127816 */ /* 0x004fe20000000012 */
[----:B---3--:R-:W-:-:S05]  /*13380*/  IMAD.X R5, R5, 0x1, R0, P1 ;  /* 0x0000000105057824 */ /* 0x008fca00008e0600 */
        /* <DEDUP_REMOVED lines=11> */
[----:B----4-:R-:W-:Y:S02]  /*13440*/  PRMT R27, RZ, 0x7610, R27 ;  /* 0x00007610ff1b7816 */ /* 0x010fe4000000001b */
[----:B--2---:R-:W-:-:S05]  /*13450*/  IMAD.X R5, R5, 0x1, R0, P1 ;  /* 0x0000000105057824 */ /* 0x004fca00008e0600 */
[----:B------:R-:W2:Y:S01]  /*13460*/  @!P0 LDG.E.U16 R27, [R4.64] ;  /* 0x00000004041b8981 */ /* 0x000ea2000c1e1500 */
[----:B------:R-:W-:-:S03]  /*13470*/  LOP3.LUT R3, R3, 0x70, RZ, 0x3c, !PT ;  /* 0x0000007003037812 */ /* 0x000fc600078e3cff */
[----:B--2---:R0:W-:Y:S04]  /*13480*/  STL [R1+0xa4], R27 ;  /* 0x0000a41b01007387 */ /* 0x0041e80000100800 */
[----:B0-----:R-:W2:Y:S04]  /*13490*/  LDL.LU R27, [R1+0x2200] ;  /* 0x00220000011b7983 */ /* 0x001ea80000300800 */
[----:B------:R-:W3:Y:S01]  /*134a0*/  LDL.LU R5, [R1+0x64] ;  /* 0x0000640001057983 */ /* 0x000ee20000300800 */
[----:B------:R-:W-:Y:S02]  /*134b0*/  IADD3 R4, P1, R29, R2, RZ ;  /* 0x000000021d047210 */ /* 0x000fe40007f3e0ff */
[----:B--2---:R-:W-:Y:S01]  /*134c0*/  PRMT R27, RZ, 0x7610, R27 ;  /* 0x00007610ff1b7816 */ /* 0x004fe2000000001b */
[----:B---3--:R0:W-:Y:S02]  /*134d0*/  STS.U16 [R3+0x8700], R5 ;  /* 0x0087000503007388 */ /* 0x0081e40000000400 */
[----:B0-----:R-:W-:-:S05]  /*134e0*/  IMAD.X R5, R28, 0x1, R0, P1 ;  /* 0x000000011c057824 */ /* 0x001fca00008e0600 */
[----:B------:R-:W2:Y:S04]  /*134f0*/  @!P0 LDG.E.U16 R27, [R4.64] ;  /* 0x00000004041b8981 */ /* 0x000ea8000c1e1500 */
[----:B------:R-:W-:Y:S04]  /*13500*/  STL [R1+0x10d4], R29 ;  /* 0x0010d41d01007387 */ /* 0x000fe80000100800 */
[----:B------:R-:W-:Y:S04]  /*13510*/  STL [R1+0x10d8], R28 ;  /* 0x0010d81c01007387 */ /* 0x000fe80000100800 */
[----:B--2---:R0:W-:Y:S04]  /*13520*/  STL [R1+0x9c], R27 ;  /* 0x00009c1b01007387 */ /* 0x0041e80000100800 */
[----:B0-----:R-:W2:Y:S04]  /*13530*/  LDL.LU R27, [R1+0x21fc] ;  /* 0x0021fc00011b7983 */ /* 0x001ea80000300800 */
[----:B------:R-:W3:Y:S04]  /*13540*/  LDL.LU R4, [R1+0x58] ;  /* 0x0000580001047983 */ /* 0x000ee80000300800 */
[----:B------:R-:W4:Y:S04]  /*13550*/  LDL R5, [R1+0xe44] ;  /* 0x000e440001057983 */ /* 0x000f280000100800 */
[----:B---3--:R4:W-:Y:S02]  /*13560*/  STS.U16 [R3+0x8f00], R4 ;  /* 0x008f000403007388 */ /* 0x0089e40000000400 */
[----:B----4-:R-:W-:-:S02]  /*13570*/  IADD3 R4, P1, R5, R2, RZ ;  /* 0x0000000205047210 */ /* 0x010fc40007f3e0ff */
[----:B------:R-:W3:Y:S01]  /*13580*/  LDL R5, [R1+0xcfc] ;  /* 0x000cfc0001057983 */ /* 0x000ee20000100800 */
[----:B--2---:R-:W-:Y:S02]  /*13590*/  PRMT R27, RZ, 0x7610, R27 ;  /* 0x00007610ff1b7816 */ /* 0x004fe4000000001b */
[----:B---3--:R-:W-:-:S05]  /*135a0*/  IMAD.X R5, R5, 0x1, R0, P1 ;  /* 0x0000000105057824 */ /* 0x008fca00008e0600 */
[----:B------:R-:W2:Y:S04]  /*135b0*/  @!P0 LDG.E.U16 R27, [R4.64] ;  /* 0x00000004041b8981 */ /* 0x000ea8000c1e1500 */
[----:B--2---:R0:W-:Y:S04]  /*135c0*/  STL [R1+0x94], R27 ;  /* 0x0000941b01007387 */ /* 0x0041e80000100800 */
[----:B0-----:R-:W2:Y:S04]  /*135d0*/  LDL.LU R27, [R1+0x21f8] ;  /* 0x0021f800011b7983 */ /* 0x001ea80000300800 */
[----:B------:R-:W3:Y:S04]  /*135e0*/  LDL.LU R4, [R1+0x3c] ;  /* 0x00003c0001047983 */ /* 0x000ee80000300800 */
[----:B------:R-:W4:Y:S04]  /*135f0*/  LDL R5, [R1+0xf94] ;  /* 0x000f940001057983 */ /* 0x000f280000100800 */
[----:B---3--:R0:W-:Y:S04]  /*13600*/  STS.U16 [R3+0x9700], R4 ;  /* 0x0097000403007388 */ /* 0x0081e80000000400 */
[----:B0-----:R-:W3:Y:S01]  /*13610*/  LDL.LU R3, [R1+0x21f4] ;  /* 0x0021f40001037983 */ /* 0x001ee20000300800 */
[----:B----4-:R-:W-:-:S03]  /*13620*/  IADD3 R4, P1, R5, R2, RZ ;  /* 0x0000000205047210 */ /* 0x010fc60007f3e0ff */
[----:B------:R-:W4:Y:S01]  /*13630*/  LDL R5, [R1+0xe40] ;  /* 0x000e400001057983 */ /* 0x000f220000100800 */
[----:B---3--:R-:W-:Y:S01]  /*13640*/  PRMT R3, RZ, 0x7610, R3 ;  /* 0x00007610ff037816 */ /* 0x008fe20000000003 */
[----:B----4-:R-:W-:-:S05]  /*13650*/  IMAD.X R5, R5, 0x1, R0, P1 ;  /* 0x0000000105057824 */ /* 0x010fca00008e0600 */
[----:B------:R0:W3:Y:S04]  /*13660*/  @!P0 LDG.E.U16 R3, [R4.64] ;  /* 0x0000000404038981 */ /* 0x0000e8000c1e1500 */
[----:B0-----:R-:W0:Y:S02]  /*13670*/  S2R R5, SR_TID.X ;  /* 0x0000000000057919 */ /* 0x001e240000002100 */
[----:B0-----:R-:W-:-:S05]  /*13680*/  LOP3.LUT R5, R5, 0x7f, RZ, 0xc0, !PT ;  /* 0x0000007f05057812 */ /* 0x001fca00078ec0ff */
[----:B------:R-:W-:-:S05]  /*13690*/  IMAD.SHL.U32 R5, R5, 0x2, RZ ;  /* 0x0000000205057824 */ /* 0x000fca00078e00ff */
[----:B------:R-:W-:Y:S01]  /*136a0*/  LOP3.LUT R4, R5, 0x70, RZ, 0x3c, !PT ;  /* 0x0000007005047812 */ /* 0x000fe200078e3cff */
[----:B---3--:R0:W-:Y:S04]  /*136b0*/  STL [R1+0x90], R3 ;  /* 0x0000900301007387 */ /* 0x0081e80000100800 */
[----:B0-----:R-:W3:Y:S04]  /*136c0*/  LDL.LU R3, [R1+0x21f0] ;  /* 0x0021f00001037983 */ /* 0x001ee80000300800 */
[----:B------:R-:W4:Y:S04]  /*136d0*/  LDL R5, [R1+0x104c] ;  /* 0x00104c0001057983 */ /* 0x000f280000100800 */
[----:B--2---:R4:W-:Y:S02]  /*136e0*/  STS.U16 [R4+0x9f00], R27 ;  /* 0x009f001b04007388 */ /* 0x0049e40000000400 */
[----:B----4-:R-:W-:-:S02]  /*136f0*/  IADD3 R4, P1, R5, R2, RZ ;  /* 0x0000000205047210 */ /* 0x010fc40007f3e0ff */
[----:B------:R-:W2:Y:S01]  /*13700*/  LDL R5, [R1+0xf90] ;  /* 0x000f900001057983 */ /* 0x000ea20000100800 */
[----:B---3--:R-:W-:Y:S02]  /*13710*/  PRMT R3, RZ, 0x7610, R3 ;  /* 0x00007610ff037816 */ /* 0x008fe40000000003 */
        /* <DEDUP_REMOVED lines=9> */
[----:B------:R-:W3:Y:S04]  /*137b0*/  @!P0 LDG.E.U16 R24, [R4.64] ;  /* 0x0000000404188981 */ /* 0x000ee8000c1e1500 */
[----:B---3--:R0:W-:Y:S04]  /*137c0*/  STL [R1+0x88], R24 ;  /* 0x0000881801007387 */ /* 0x0081e80000100800 */
[----:B0-----:R-:W3:Y:S04]  /*137d0*/  LDL.LU R24, [R1+0x21e8] ;  /* 0x0021e80001187983 */ /* 0x001ee80000300800 */
[----:B------:R-:W4:Y:S02]  /*137e0*/  LDL R5, [R1+0xf84] ;  /* 0x000f840001057983 */ /* 0x000f240000100800 */
[----:B----4-:R-:W-:-:S02]  /*137f0*/  IADD3 R4, P1, R5, R2, RZ ;  /* 0x0000000205047210 */ /* 0x010fc40007f3e0ff */
[----:B------:R-:W4:Y:S01]  /*13800*/  LDL R5, [R1+0xe30] ;  /* 0x000e300001057983 */ /* 0x000f220000100800 */
[----:B------:R-:W-:Y:S02]  /*13810*/  PRMT R29, RZ, 0x7610, R29 ;  /* 0x00007610ff1d7816 */ /* 0x000fe4000000001d */
[----:B----4-:R-:W-:-:S05]  /*13820*/  IMAD.X R5, R5, 0x1, R0, P1 ;  /* 0x0000000105057824 */ /* 0x010fca00008e0600 */
[----:B------:R0:W4:Y:S04]  /*13830*/  @!P0 LDG.E.U16 R29, [R4.64] ;  /* 0x00000004041d8981 */ /* 0x000128000c1e1500 */
[----:B0-----:R-:W2:Y:S04]  /*13840*/  LDL R5, [R1+0x1044] ;  /* 0x0010440001057983 */ /* 0x001ea80000100800 */
[----:B----4-:R0:W-:Y:S04]  /*13850*/  STL [R1+0x84], R29 ;  /* 0x0000841d01007387 */ /* 0x0101e80000100800 */
[----:B0-----:R-:W4:Y:S01]  /*13860*/  LDL.LU R29, [R1+0x10] ;  /* 0x00001000011d7983 */ /* 0x001f220000300800 */
[----:B--2---:R-:W-:-:S03]  /*13870*/  IADD3 R4, P1, R5, R2, RZ ;  /* 0x0000000205047210 */ /* 0x004fc60007f3e0ff */
[----:B------:R-:W2:Y:S01]  /*13880*/  LDL R5, [R1+0xf80] ;  /* 0x000f800001057983 */ /* 0x000ea20000100800 */
[----:B------:R-:W-:Y:S01]  /*13890*/  PRMT R22, RZ, 0x7610, R22 ;  /* 0x00007610ff167816 */ /* 0x000fe20000000016 */
[----:B--2---:R-:W-:-:S05]  /*138a0*/  IMAD.X R5, R5, 0x1, R0, P1 ;  /* 0x0000000105057824 */ /* 0x004fca00008e0600 */
[----:B------:R-:W2:Y:S04]  /*138b0*/  @!P0 LDG.E.U16 R22, [R4.64] ;  /* 0x0000000404168981 */ /* 0x000ea8000c1e1500 */
[----:B--2---:R0:W-:Y:S04]  /*138c0*/  STL [R1+0x80], R22 ;  /* 0x0000801601007387 */ /* 0x0041e80000100800 */
[----:B0-----:R-:W2:Y:S04]  /*138d0*/  LDL.LU R22, [R1+0x21e4] ;  /* 0x0021e40001167983 */ /* 0x001ea80000300800 */
[----:B------:R-:W2:Y:S02]  /*138e0*/  LDL R5, [R1+0xe24] ;  /* 0x000e240001057983 */ /* 0x000ea40000100800 */
[----:B--2---:R-:W-:-:S02]  /*138f0*/  IADD3 R4, P1, R5, R2, RZ ;  /* 0x0000000205047210 */ /* 0x004fc40007f3e0ff */
[----:B------:R-:W2:Y:S01]  /*13900*/  LDL R5, [R1+0xcec] ;  /* 0x000cec0001057983 */ /* 0x000ea20000100800 */
[----:B------:R-:W-:Y:S02]  /*13910*/  PRMT R21, RZ, 0x7610, R21 ;  /* 0x00007610ff157816 */ /* 0x000fe40000000015 */
        /* <DEDUP_REMOVED lines=20> */
[----:B------:R-:W2:Y:S04]  /*13a60*/  LDL.LU R4, [R1] ;  /* 0x0000000001047983 */ /* 0x000ea80000300800 */
[----:B------:R-:W3:Y:S04]  /*13a70*/  LDL R5, [R1+0xe14] ;  /* 0x000e140001057983 */ /* 0x000ee80000100800 */
[----:B--2---:R3:W-:Y:S02]  /*13a80*/  STS.U16 [R3+0xc00], R4 ;  /* 0x000c000403007388 */ /* 0x0047e40000000400 */
[----:B---3--:R-:W-:-:S02]  /*13a90*/  IADD3 R4, P1, R5, R2, RZ ;  /* 0x0000000205047210 */ /* 0x008fc40007f3e0ff */
        /* <DEDUP_REMOVED lines=16> */
[----:B------:R-:W3:Y:S04]  /*13ba0*/  LDL R5, [R1+0x1034] ;  /* 0x0010340001057983 */ /* 0x000ee80000100800 */
[----:B----4-:R0:W-:Y:S04]  /*13bb0*/  STS.U16 [R3+0x1000], R29 ;  /* 0x0010001d03007388 */ /* 0x0101e80000000400 */
[----:B0-----:R-:W4:Y:S01]  /*13bc0*/  LDL.LU R29, [R1+0x38] ;  /* 0x00003800011d7983 */ /* 0x001f220000300800 */
[----:B---3--:R-:W-:-:S03]  /*13bd0*/  IADD3 R4, P1, R5, R2, RZ ;  /* 0x0000000205047210 */ /* 0x008fc60007f3e0ff */
[----:B------:R-:W3:Y:S01]  /*13be0*/  LDL R5, [R1+0xf60] ;  /* 0x000f600001057983 */ /* 0x000ee20000100800 */
[----:B--2---:R-:W-:Y:S01]  /*13bf0*/  PRMT R19, RZ, 0x7610, R19 ;  /* 0x00007610ff137816 */ /* 0x004fe20000000013 */
[----:B---3--:R-:W-:-:S05]  /*13c00*/  IMAD.X R5, R5, 0x1, R0, P1 ;  /* 0x0000000105057824 */ /* 0x008fca00008e0600 */
        /* <DEDUP_REMOVED lines=261> */
[----:B0-----:R-:W3:Y:S04]  /*14c60*/  LDL.LU R4, [R1+0x108] ;  /* 0x0001080001047983 */ /* 0x001ee80000300800 */
[----:B------:R-:W4:Y:S04]  /*14c70*/  LDL R5, [R1+0xfec] ;  /* 0x000fec0001057983 */ /* 0x000f280000100800 */
[----:B--2---:R0:W-:Y:S04]  /*14c80*/  STL [R1+0x2100], R28 ;  /* 0x0021001c01007387 */ /* 0x0041e80000100800 */
[----:B---3--:R4:W-:Y:S01]  /*14c90*/  STS.U16 [R3+0x4600], R4 ;  /* 0x0046000403007388 */ /* 0x0089e20000000400 */
[----:B------:R-:W-:-:S03]  /*14ca0*/  PRMT R27, RZ, 0x7610, R27 ;  /* 0x00007610ff1b7816 */ /* 0x000fc6000000001b */
[----:B0-----:R-:W2:Y:S01]  /*14cb0*/  LDL R28, [R1+0xc94] ;  /* 0x000c9400011c7983 */ /* 0x001ea20000100800 */
[----:B----4-:R-:W-:-:S03]  /*14cc0*/  IADD3 R4, P1, R5, R2, RZ ;  /* 0x0000000205047210 */ /* 0x010fc60007f3e0ff */
[----:B------:R-:W3:Y:S02]  /*14cd0*/  LDL R5, [R1+0xed0] ;  /* 0x000ed00001057983 */ /* 0x000ee40000100800 */
[----:B---3--:R-:W-:-:S05]  /*14ce0*/  IMAD.X R5, R5, 0x1, R0, P1 ;  /* 0x0000000105057824 */ /* 0x008fca00008e0600 */
[----:B------:R0:W3:Y:S04]  /*14cf0*/  @!P0 LDG.E.U16 R27, [R4.64] ;  /* 0x00000004041b8981 */ /* 0x0000e8000c1e1500 */
[----:B0-----:R-:W4:Y:S04]  /*14d00*/  LDL.LU R4, [R1+0x10c] ;  /* 0x00010c0001047983 */ /* 0x001f280000300800 */
[----:B------:R-:W2:Y:S04]  /*14d10*/  LDL R5, [R1+0xd74] ;  /* 0x000d740001057983 */ /* 0x000ea80000100800 */
[----:B------:R0:W-:Y:S02]  /*14d20*/  STS.U16 [R3+0xa00], R26 ;  /* 0x000a001a03007388 */ /* 0x0001e40000000400 */
[----:B0-----:R-:W-:-:S02]  /*14d30*/  PRMT R26, RZ, 0x7610, R26 ;  /* 0x00007610ff1a7816 */ /* 0x001fc4000000001a */
[----:B---3--:R-:W-:Y:S04]  /*14d40*/  STL [R1+0x2104], R27 ;  /* 0x0021041b01007387 */ /* 0x008fe80000100800 */
[----:B----4-:R2:W-:Y:S02]  /*14d50*/  STS.U16 [R3+0x4800], R4 ;  /* 0x0048000403007388 */ /* 0x0105e40000000400 */
[----:B--2---:R-:W-:-:S05]  /*14d60*/  IADD3 R4, P1, R5, R2, RZ ;  /* 0x0000000205047210 */ /* 0x004fca0007f3e0ff */
[----:B------:R-:W-:Y:S02]  /*14d70*/  IMAD.X R5, R28, 0x1, R0, P1 ;  /* 0x000000011c057824 */ /* 0x000fe400008e0600 */
[----:B------:R-:W2:Y:S04]  /*14d80*/  LDL.LU R28, [R1+0x4bc] ;  /* 0x0004bc00011c7983 */ /* 0x000ea80000300800 */
[----:B------:R0:W3:Y:S04]  /*14d90*/  @!P0 LDG.E.U16 R26, [R4.64] ;  /* 0x00000004041a8981 */ /* 0x0000e8000c1e1500 */
[----:B0-----:R-:W4:Y:S04]  /*14da0*/  LDL R5, [R1+0xec4] ;  /* 0x000ec40001057983 */ /* 0x001f280000100800 */
[----:B---3--:R0:W-:Y:S04]  /*14db0*/  STL [R1+0x2108], R26 ;  /* 0x0021081a01007387 */ /* 0x0081e80000100800 */
[----:B0-----:R-:W3:Y:S01]  /*14dc0*/  LDL.LU R26, [R1+0x4d8] ;  /* 0x0004d800011a7983 */ /* 0x001ee20000300800 */
[----:B----4-:R-:W-:-:S03]  /*14dd0*/  IADD3 R4, P1, R5, R2, RZ ;  /* 0x0000000205047210 */ /* 0x010fc60007f3e0ff */
[----:B------:R-:W4:Y:S04]  /*14de0*/  LDL R5, [R1+0xd70] ;  /* 0x000d700001057983 */ /* 0x000f280000100800 */
[----:B------:R0:W-:Y:S04]  /*14df0*/  STS.U16 [R3], R25 ;  /* 0x0000001903007388 */ /* 0x0001e80000000400 */
[----:B------:R1:W-:Y:S04]  /*14e00*/  STS.U16 [R3+0x4a00], R29 ;  /* 0x004a001d03007388 */ /* 0x0003e80000000400 */
[----:B------:R-:W2:Y:S01]  /*14e10*/  LDL R27, [R1+0xc8c] ;  /* 0x000c8c00011b7983 */ /* 0x000ea20000100800 */
[----:B0-----:R-:W-:-:S03]  /*14e20*/  PRMT R25, RZ, 0x7610, R25 ;  /* 0x00007610ff197816 */ /* 0x001fc60000000019 */
[----:B-1----:R-:W2:Y:S01]  /*14e30*/  LDL R29, [R1+0xd64] ;  /* 0x000d6400011d7983 */ /* 0x002ea20000100800 */
[----:B----4-:R-:W-:-:S05]  /*14e40*/  IMAD.X R5, R5, 0x1, R0, P1 ;  /* 0x0000000105057824 */ /* 0x010fca00008e0600 */
[----:B------:R0:W4:Y:S04]  /*14e50*/  @!P0 LDG.E.U16 R25, [R4.64] ;  /* 0x0000000404198981 */ /* 0x000128000c1e1500 */
[----:B0-----:R-:W2:Y:S04]  /*14e60*/  LDL R5, [R1+0xfe4] ;  /* 0x000fe40001057983 */ /* 0x001ea80000100800 */
[----:B---3--:R-:W-:Y:S04]  /*14e70*/  STS.U16 [R3+0x4c00], R26 ;  /* 0x004c001a03007388 */ /* 0x008fe80000000400 */
[----:B----4-:R0:W-:Y:S04]  /*14e80*/  STL [R1+0x210c], R25 ;  /* 0x00210c1901007387 */ /* 0x0101e80000100800 */
[----:B0-----:R-:W3:Y:S01]  /*14e90*/  LDL R25, [R1+0xeb4] ;  /* 0x000eb40001197983 */ /* 0x001ee20000100800 */
[----:B--2---:R-:W-:-:S03]  /*14ea0*/  IADD3 R4, P1, R5, R2, RZ ;  /* 0x0000000205047210 */ /* 0x004fc60007f3e0ff */
[----:B------:R-:W2:Y:S04]  /*14eb0*/  LDL.LU R26, [R1+0x4b8] ;  /* 0x0004b800011a7983 */ /* 0x000ea80000300800 */
[----:B------:R-:W4:Y:S04]  /*14ec0*/  LDL R5, [R1+0xec0] ;  /* 0x000ec00001057983 */ /* 0x000f280000100800 */
[----:B------:R0:W-:Y:S02]  /*14ed0*/  STS.U16 [R3+0x200], R24 ;  /* 0x0002001803007388 */ /* 0x0001e40000000400 */
[----:B0-----:R-:W-:Y:S01]  /*14ee0*/  PRMT R24, RZ, 0x7610, R24 ;  /* 0x00007610ff187816 */ /* 0x001fe20000000018 */
[----:B----4-:R-:W-:-:S05]  /*14ef0*/  IMAD.X R5, R5, 0x1, R0, P1 ;  /* 0x0000000105057824 */ /* 0x010fca00008e0600 */
[----:B------:R0:W4:Y:S04]  /*14f00*/  @!P0 LDG.E.U16 R24, [R4.64] ;  /* 0x0000000404188981 */ /* 0x000128000c1e1500 */
[----:B0-----:R-:W2:Y:S01]  /*14f10*/  LDL.LU R5, [R1+0x4d4] ;  /* 0x0004d40001057983 */ /* 0x001ea20000300800 */
[----:B------:R-:W-:-:S03]  /*14f20*/  IADD3 R4, P1, R29, R2, RZ ;  /* 0x000000021d047210 */ /* 0x000fc60007f3e0ff */
[----:B------:R0:W-:Y:S02]  /*14f30*/  STS.U16 [R3+0x400], R23 ;  /* 0x0004001703007388 */ /* 0x0001e40000000400 */
[----:B0-----:R-:W-:Y:S02]  /*14f40*/  PRMT R23, RZ, 0x7610, R23 ;  /* 0x00007610ff177816 */ /* 0x001fe40000000017 */
[----:B----4-:R0:W-:Y:S04]  /*14f50*/  STL [R1+0x2110], R24 ;  /* 0x0021101801007387 */ /* 0x0101e80000100800 */
[----:B------:R-:W4:Y:S04]  /*14f60*/  LDL R29, [R1+0xeb0] ;  /* 0x000eb000011d7983 */ /* 0x000f280000100800 */
[----:B--2---:R1:W-:Y:S04]  /*14f70*/  STS.U16 [R3+0x4e00], R5 ;  /* 0x004e000503007388 */ /* 0x0043e80000000400 */
[----:B0-----:R-:W2:Y:S01]  /*14f80*/  LDL R24, [R1+0xd60] ;  /* 0x000d600001187983 */ /* 0x001ea20000100800 */
[----:B-1----:R-:W-:-:S03]  /*14f90*/  IMAD.X R5, R27, 0x1, R0, P1 ;  /* 0x000000011b057824 */ /* 0x002fc600008e0600 */
[----:B------:R-:W2:Y:S04]  /*14fa0*/  LDL.LU R27, [R1+0x4b4] ;  /* 0x0004b400011b7983 */ /* 0x000ea80000300800 */
[----:B------:R0:W2:Y:S04]  /*14fb0*/  @!P0 LDG.E.U16 R23, [R4.64] ;  /* 0x0000000404178981 */ /* 0x0000a8000c1e1500 */
[----:B0-----:R-:W2:Y:S01]  /*14fc0*/  LDL.LU R5, [R1+0x4d0] ;  /* 0x0004d00001057983 */ /* 0x001ea20000300800 */
[----:B---3--:R-:W-:-:S03]  /*14fd0*/  IADD3 R4, P1, R25, R2, RZ ;  /* 0x0000000219047210 */ /* 0x008fc60007f3e0ff */
[----:B------:R0:W-:Y:S02]  /*14fe0*/  STS.U16 [R3+0x600], R22 ;  /* 0x0006001603007388 */ /* 0x0001e40000000400 */
[----:B0-----:R-:W-:Y:S02]  /*14ff0*/  PRMT R22, RZ, 0x7610, R22 ;  /* 0x00007610ff167816 */ /* 0x001fe40000000016 */
[----:B--2---:R0:W-:Y:S02]  /*15000*/  STS.U16 [R3+0x5000], R5 ;  /* 0x0050000503007388 */ /* 0x0041e40000000400 */
[----:B0-----:R-:W-:-:S05]  /*15010*/  IMAD.X R5, R24, 0x1, R0, P1 ;  /* 0x0000000118057824 */ /* 0x001fca00008e0600 */
[----:B------:R0:W2:Y:S04]  /*15020*/  @!P0 LDG.E.U16 R22, [R4.64] ;  /* 0x0000000404168981 */ /* 0x0000a8000c1e1500 */
[----:B------:R-:W-:Y:S04]  /*15030*/  STL [R1+0x2114], R23 ;  /* 0x0021141701007387 */ /* 0x000fe80000100800 */
[----:B------:R-:W3:Y:S04]  /*15040*/  LDL R25, [R1+0xd54] ;  /* 0x000d540001197983 */ /* 0x000ee80000100800 */
[----:B0-----:R-:W3:Y:S04]  /*15050*/  LDL R5, [R1+0xfdc] ;  /* 0x000fdc0001057983 */ /* 0x001ee80000100800 */
[----:B------:R-:W4:Y:S04]  /*15060*/  LDL R24, [R1+0xc84] ;  /* 0x000c840001187983 */ /* 0x000f280000100800 */
[----:B------:R-:W-:Y:S04]  /*15070*/  STS.U16 [R3+0x5200], R28 ;  /* 0x0052001c03007388 */ /* 0x000fe80000000400 */
[----:B------:R0:W-:Y:S02]  /*15080*/  STS.U16 [R3+0x800], R21 ;  /* 0x0008001503007388 */ /* 0x0001e40000000400 */
[----:B0-----:R-:W-:-:S02]  /*15090*/  PRMT R21, RZ, 0x7610, R21 ;  /* 0x00007610ff157816 */ /* 0x001fc40000000015 */
[----:B------:R-:W-:Y:S01]  /*150a0*/  PRMT R20, RZ, 0x7610, R20 ;  /* 0x00007610ff147816 */ /* 0x000fe20000000014 */
[----:B--2---:R0:W-:Y:S04]  /*150b0*/  STL [R1+0x2118], R22 ;  /* 0x0021181601007387 */ /* 0x0041e80000100800 */
[----:B------:R-:W2:Y:S04]  /*150c0*/  LDL R23, [R1+0xea4] ;  /* 0x000ea40001177983 */ /* 0x000ea80000100800 */
[----:B------:R-:W2:Y:S04]  /*150d0*/  LDL.LU R28, [R1+0x4b0] ;  /* 0x0004b000011c7983 */ /* 0x000ea80000300800 */
[----:B0-----:R-:W2:Y:S01]  /*150e0*/  LDL R22, [R1+0xd50] ;  /* 0x000d500001167983 */ /* 0x001ea20000100800 */
[----:B---3--:R-:W-:-:S05]  /*150f0*/  IADD3 R4, P1, R5, R2, RZ ;  /* 0x0000000205047210 */ /* 0x008fca0007f3e0ff */
[----:B----4-:R-:W-:Y:S01]  /*15100*/  IMAD.X R5, R29, 0x1, R0, P1 ;  /* 0x000000011d057824 */ /* 0x010fe200008e0600 */
[----:B------:R0:W-:Y:S04]  /*15110*/  STS.U16 [R3+0x5600], R19 ;  /* 0x0056001303007388 */ /* 0x0001e80000000400 */
[----:B------:R1:W3:Y:S04]  /*15120*/  @!P0 LDG.E.U16 R21, [R4.64] ;  /* 0x0000000404158981 */ /* 0x0002e8000c1e1500 */
[----:B------:R-:W4:Y:S01]  /*15130*/  LDL.LU R29, [R1+0x1bc] ;  /* 0x0001bc00011d7983 */ /* 0x000f220000300800 */
[----:B-1----:R-:W-:-:S05]  /*15140*/  IADD3 R4, P1, R25, R2, RZ ;  /* 0x0000000219047210 */ /* 0x002fca0007f3e0ff */
[----:B------:R-:W-:-:S05]  /*15150*/  IMAD.X R5, R24, 0x1, R0, P1 ;  /* 0x0000000118057824 */ /* 0x000fca00008e0600 */
[----:B------:R2:W4:Y:S01]  /*15160*/  @!P0 LDG.E.U16 R20, [R4.64] ;  /* 0x0000000404148981 */ /* 0x000522000c1e1500 */
[----:B0-----:R-:W-:-:S03]  /*15170*/  PRMT R19, RZ, 0x7610, R19 ;  /* 0x00007610ff137816 */ /* 0x001fc60000000013 */
[----:B------:R0:W-:Y:S01]  /*15180*/  STS.U16 [R3+0x5400], R26 ;  /* 0x0054001a03007388 */ /* 0x0001e20000000400 */
[----:B--2---:R-:W-:-:S05]  /*15190*/  IADD3 R4, P1, R23, R2, RZ ;  /* 0x0000000217047210 */ /* 0x004fca0007f3e0ff */
[----:B------:R-:W-:-:S05]  /*151a0*/  IMAD.X R5, R22, 0x1, R0, P1 ;  /* 0x0000000116057824 */ /* 0x000fca00008e0600 */
[----:B------:R-:W2:Y:S04]  /*151b0*/  @!P0 LDG.E.U16 R19, [R4.64] ;  /* 0x0000000404138981 */ /* 0x000ea8000c1e1500 */
[----:B---3--:R1:W-:Y:S04]  /*151c0*/  STL [R1+0x211c], R21 ;  /* 0x00211c1501007387 */ /* 0x0083e80000100800 */
[----:B0-----:R-:W3:Y:S04]  /*151d0*/  LDL R26, [R1+0xfd4] ;  /* 0x000fd400011a7983 */ /* 0x001ee80000100800 */
[----:B------:R-:W3:Y:S04]  /*151e0*/  LDL R25, [R1+0xea0] ;  /* 0x000ea00001197983 */ /* 0x000ee80000100800 */
[----:B----4-:R0:W-:Y:S04]  /*151f0*/  STL [R1+0x2120], R20 ;  /* 0x0021201401007387 */ /* 0x0101e80000100800 */
[----:B------:R-:W2:Y:S04]  /*15200*/  LDL R24, [R1+0xd44] ;  /* 0x000d440001187983 */ /* 0x000ea80000100800 */
[----:B------:R-:W2:Y:S01]  /*15210*/  LDL R23, [R1+0xc7c] ;  /* 0x000c7c0001177983 */ /* 0x000ea20000100800 */
[----:B------:R-:W-:-:S02]  /*15220*/  PRMT R18, RZ, 0x7610, R18 ;  /* 0x00007610ff127816 */ /* 0x000fc40000000012 */
[----:B------:R-:W-:Y:S01]  /*15230*/  PRMT R17, RZ, 0x7610, R17 ;  /* 0x00007610ff117816 */ /* 0x000fe20000000011 */
[----:B--2---:R2:W-:Y:S04]  /*15240*/  STL [R1+0x2124], R19 ;  /* 0x0021241301007387 */ /* 0x0045e80000100800 */
[----:B------:R-:W4:Y:S04]  /*15250*/  LDL R22, [R1+0xe94] ;  /* 0x000e940001167983 */ /* 0x000f280000100800 */
[----:B-1----:R-:W4:Y:S01]  /*15260*/  LDL R21, [R1+0xd40] ;  /* 0x000d400001157983 */ /* 0x002f220000100800 */
[----:B---3--:R-:W-:-:S03]  /*15270*/  IADD3 R4, P1, R26, R2, RZ ;  /* 0x000000021a047210 */ /* 0x008fc60007f3e0ff */
[----:B0-----:R-:W3:Y:S02]  /*15280*/  LDL R20, [R1+0xfcc] ;  /* 0x000fcc0001147983 */ /* 0x001ee40000100800 */
[----:B------:R-:W-:Y:S02]  /*15290*/  IMAD.X R5, R25, 0x1, R0, P1 ;  /* 0x0000000119057824 */ /* 0x000fe400008e0600 */
[----:B--2---:R-:W2:Y:S04]  /*152a0*/  LDL R19, [R1+0xe90] ;  /* 0x000e900001137983 */ /* 0x004ea80000100800 */
[----:B------:R0:W2:Y:S02]  /*152b0*/  @!P0 LDG.E.U16 R18, [R4.64] ;  /* 0x0000000404128981 */ /* 0x0000a4000c1e1500 */
[----:B0-----:R-:W-:-:S05]  /*152c0*/  IADD3 R4, P1, R24, R2, RZ ;  /* 0x0000000218047210 */ /* 0x001fca0007f3e0ff */
[----:B------:R-:W-:-:S05]  /*152d0*/  IMAD.X R5, R23, 0x1, R0, P1 ;  /* 0x0000000117057824 */ /* 0x000fca00008e0600 */
[----:B------:R4:W3:Y:S01]  /*152e0*/  @!P0 LDG.E.U16 R17, [R4.64] ;  /* 0x0000000404118981 */ /* 0x0008e2000c1e1500 */
[----:B------:R-:W-:-:S03]  /*152f0*/  PRMT R16, RZ, 0x7610, R16 ;  /* 0x00007610ff107816 */ /* 0x000fc60000000010 */
[----:B------:R-:W-:Y:S04]  /*15300*/  STS.U16 [R3+0x5a00], R28 ;  /* 0x005a001c03007388 */ /* 0x000fe80000000400 */
[----:B------:R0:W-:Y:S02]  /*15310*/  STS.U16 [R3+0x5e00], R15 ;  /* 0x005e000f03007388 */ /* 0x0001e40000000400 */
[----:B0-----:R-:W-:Y:S02]  /*15320*/  PRMT R15, RZ, 0x7610, R15 ;  /* 0x00007610ff0f7816 */ /* 0x001fe4000000000f */
[----:B----4-:R-:W-:-:S05]  /*15330*/  IADD3 R4, P1, R22, R2, RZ ;  /* 0x0000000216047210 */ /* 0x010fca0007f3e0ff */
[----:B------:R-:W-:-:S05]  /*15340*/  IMAD.X R5, R21, 0x1, R0, P1 ;  /* 0x0000000115057824 */ /* 0x000fca00008e0600 */
[----:B------:R3:W4:Y:S04]  /*15350*/  @!P0 LDG.E.U16 R16, [R4.64] ;  /* 0x0000000404108981 */ /* 0x000728000c1e1500 */
[----:B--2---:R-:W-:Y:S01]  /*15360*/  STL [R1+0x2128], R18 ;  /* 0x0021281201007387 */ /* 0x004fe20000100800 */
[----:B---3--:R-:W-:-:S03]  /*15370*/  IADD3 R4, P1, R20, R2, RZ ;  /* 0x0000000214047210 */ /* 0x008fc60007f3e0ff */
[----:B------:R-:W2:Y:S02]  /*15380*/  LDL.LU R28, [R1+0x1b8] ;  /* 0x0001b800011c7983 */ /* 0x000ea40000300800 */
[----:B------:R-:W-:-:S05]  /*15390*/  IMAD.X R5, R19, 0x1, R0, P1 ;  /* 0x0000000113057824 */ /* 0x000fca00008e0600 */
[----:B------:R0:W3:Y:S04]  /*153a0*/  @!P0 LDG.E.U16 R15, [R4.64] ;  /* 0x00000004040f8981 */ /* 0x0000e8000c1e1500 */
[----:B------:R1:W-:Y:S04]  /*153b0*/  STL [R1+0x212c], R17 ;  /* 0x00212c1101007387 */ /* 0x0003e80000100800 */
[----:B------:R-:W0:Y:S04]  /*153c0*/  LDL R26, [R1+0xd34] ;  /* 0x000d3400011a7983 */ /* 0x000e280000100800 */
[----:B-1----:R-:W2:Y:S04]  /*153d0*/  LDL R17, [R1+0xc74] ;  /* 0x000c740001117983 */ /* 0x002ea80000100800 */
[----:B------:R1:W-:Y:S04]  /*153e0*/  STS.U16 [R3+0x5c00], R29 ;  /* 0x005c001d03007388 */ /* 0x0003e80000000400 */
[----:B----4-:R2:W-:Y:S04]  /*153f0*/  STL [R1+0x2130], R16 ;  /* 0x0021301001007387 */ /* 0x0105e80000100800 */
[----:B-1----:R-:W4:Y:S04]  /*15400*/  LDL.LU R29, [R1+0x1b4] ;  /* 0x0001b400011d7983 */ /* 0x002f280000300800 */
[----:B------:R-:W4:Y:S04]  /*15410*/  LDL R25, [R1+0xe84] ;  /* 0x000e840001197983 */ /* 0x000f280000100800 */
[----:B------:R-:W4:Y:S04]  /*15420*/  LDL R24, [R1+0xd30] ;  /* 0x000d300001187983 */ /* 0x000f280000100800 */
[----:B------:R-:W4:Y:S04]  /*15430*/  LDL R23, [R1+0xfc4] ;  /* 0x000fc40001177983 */ /* 0x000f280000100800 */
[----:B------:R-:W4:Y:S04]  /*15440*/  LDL R22, [R1+0xe80] ;  /* 0x000e800001167983 */ /* 0x000f280000100800 */
[----:B------:R-:W4:Y:S04]  /*15450*/  LDL R21, [R1+0xd24] ;  /* 0x000d240001157983 */ /* 0x000f280000100800 */
[----:B------:R-:W4:Y:S04]  /*15460*/  LDL R20, [R1+0xc6c] ;  /* 0x000c6c0001147983 */ /* 0x000f280000100800 */
[----:B------:R-:W4:Y:S01]  /*15470*/  LDL R19, [R1+0xe74] ;  /* 0x000e740001137983 */ /* 0x000f220000100800 */
[----:B0-----:R-:W-:-:S03]  /*15480*/  IADD3 R4, P1, R26, R2, RZ ;  /* 0x000000021a047210 */ /* 0x001fc60007f3e0ff */
[----:B------:R-:W4:Y:S02]  /*15490*/  LDL R18, [R1+0xd20] ;  /* 0x000d200001127983 */ /* 0x000f240000100800 */
[----:B--2---:R-:W-:Y:S02]  /*154a0*/  IMAD.X R5, R17, 0x1, R0, P1 ;  /* 0x0000000111057824 */ /* 0x004fe400008e0600 */
[----:B---3--:R-:W-:Y:S04]  /*154b0*/  STL [R1+0x2134], R15 ;  /* 0x0021340f01007387 */ /* 0x008fe80000100800 */
[----:B------:R-:W2:Y:S04]  /*154c0*/  LDL R17, [R1+0xfbc] ;  /* 0x000fbc0001117983 */ /* 0x000ea80000100800 */
[----:B------:R-:W3:Y:S04]  /*154d0*/  LDL R16, [R1+0xe70] ;  /* 0x000e700001107983 */ /* 0x000ee80000100800 */
[----:B------:R0:W-:Y:S02]  /*154e0*/  STS.U16 [R3+0x6000], R14 ;  /* 0x0060000e03007388 */ /* 0x0001e40000000400 */
[----:B0-----:R-:W-:-:S06]  /*154f0*/  PRMT R14, RZ, 0x7610, R14 ;  /* 0x00007610ff0e7816 */ /* 0x001fcc000000000e */
[----:B------:R4:W2:Y:S01]  /*15500*/  @!P0 LDG.E.U16 R14, [R4.64] ;  /* 0x00000004040e8981 */ /* 0x0008a2000c1e1500 */
[----:B------:R-:W-:-:S03]  /*15510*/  PRMT R13, RZ, 0x7610, R13 ;  /* 0x00007610ff0d7816 */ /* 0x000fc6000000000d */
[----:B------:R0:W-:Y:S02]  /*15520*/  STS.U16 [R3+0x6400], R12 ;  /* 0x0064000c03007388 */ /* 0x0001e40000000400 */
[----:B0-----:R-:W-:Y:S02]  /*15530*/  PRMT R12, RZ, 0x7610, R12 ;  /* 0x00007610ff0c7816 */ /* 0x001fe4000000000c */
[----:B------:R-:W-:Y:S01]  /*15540*/  PRMT R11, RZ, 0x7610, R11 ;  /* 0x00007610ff0b7816 */ /* 0x000fe2000000000b */
[----:B------:R0:W-:Y:S02]  /*15550*/  STS.U16 [R3+0x6800], R10 ;  /* 0x0068000a03007388 */ /* 0x0001e40000000400 */
[----:B0-----:R-:W-:Y:S02]  /*15560*/  PRMT R10, RZ, 0x7610, R10 ;  /* 0x00007610ff0a7816 */ /* 0x001fe4000000000a */
[----:B------:R0:W-:Y:S02]  /*15570*/  STS.U16 [R3+0x6a00], R9 ;  /* 0x006a000903007388 */ /* 0x0001e40000000400 */
[----:B0-----:R-:W-:-:S02]  /*15580*/  PRMT R9, RZ, 0x7610, R9 ;  /* 0x00007610ff097816 */ /* 0x001fc40000000009 */
[----:B----4-:R-:W-:-:S05]  /*15590*/  IADD3 R4, P1, R25, R2, RZ ;  /* 0x0000000219047210 */ /* 0x010fca0007f3e0ff */
[----:B------:R-:W-:-:S05]  /*155a0*/  IMAD.X R5, R24, 0x1, R0, P1 ;  /* 0x0000000118057824 */ /* 0x000fca00008e0600 */
[----:B------:R0:W4:Y:S02]  /*155b0*/  @!P0 LDG.E.U16 R13, [R4.64] ;  /* 0x00000004040d8981 */ /* 0x000124000c1e1500 */
[----:B0-----:R-:W-:-:S05]  /*155c0*/  IADD3 R4, P1, R23, R2, RZ ;  /* 0x0000000217047210 */ /* 0x001fca0007f3e0ff */
        /* <DEDUP_REMOVED lines=8> */
[----:B--2---:R-:W-:-:S05]  /*15650*/  IADD3 R4, P1, R17, R2, RZ ;  /* 0x0000000211047210 */ /* 0x004fca0007f3e0ff */
[----:B---3--:R-:W-:-:S05]  /*15660*/  IMAD.X R5, R16, 0x1, R0, P1 ;  /* 0x0000000110057824 */ /* 0x008fca00008e0600 */
[----:B------:R-:W2:Y:S04]  /*15670*/  @!P0 LDG.E.U16 R9, [R4.64] ;  /* 0x0000000404098981 */ /* 0x000ea8000c1e1500 */
[----:B------:R0:W-:Y:S04]  /*15680*/  STL [R1+0x2138], R14 ;  /* 0x0021380e01007387 */ /* 0x0001e80000100800 */
[----:B------:R-:W3:Y:S04]  /*15690*/  LDL R15, [R1+0xd14] ;  /* 0x000d1400010f7983 */ /* 0x000ee80000100800 */
[----:B0-----:R-:W3:Y:S04]  /*156a0*/  LDL R14, [R1+0xc64] ;  /* 0x000c6400010e7983 */ /* 0x001ee80000100800 */
[----:B----4-:R-:W-:Y:S04]  /*156b0*/  STL [R1+0x213c], R13 ;  /* 0x00213c0d01007387 */ /* 0x010fe80000100800 */
[----:B------:R0:W-:Y:S04]  /*156c0*/  STL [R1+0x2140], R12 ;  /* 0x0021400c01007387 */ /* 0x0001e80000100800 */
[----:B0-----:R-:W4:Y:S04]  /*156d0*/  LDL R12, [R1+0xe64] ;  /* 0x000e6400010c7983 */ /* 0x001f280000100800 */
[----:B------:R0:W-:Y:S04]  /*156e0*/  STL [R1+0x2144], R11 ;  /* 0x0021440b01007387 */ /* 0x0001e80000100800 */
[----:B------:R1:W-:Y:S04]  /*156f0*/  STL [R1+0x2148], R10 ;  /* 0x0021480a01007387 */ /* 0x0003e80000100800 */
[----:B--2---:R2:W-:Y:S04]  /*15700*/  STL [R1+0x214c], R9 ;  /* 0x00214c0901007387 */ /* 0x0045e80000100800 */
[----:B0-----:R-:W4:Y:S04]  /*15710*/  LDL R11, [R1+0xd10] ;  /* 0x000d1000010b7983 */ /* 0x001f280000100800 */
[----:B-1----:R-:W4:Y:S04]  /*15720*/  LDL R10, [R1+0xfb4] ;  /* 0x000fb400010a7983 */ /* 0x002f280000100800 */
[----:B--2---:R-:W2:Y:S01]  /*15730*/  LDL R9, [R1+0xe60] ;  /* 0x000e600001097983 */ /* 0x004ea20000100800 */
[----:B---3--:R-:W-:-:S03]  /*15740*/  IADD3 R4, P1, R15, R2, RZ ;  /* 0x000000020f047210 */ /* 0x008fc60007f3e0ff */
[----:B------:R0:W-:Y:S02]  /*15750*/  STS.U16 [R3+0x6c00], R8 ;  /* 0x006c000803007388 */ /* 0x0001e40000000400 */
[----:B------:R-:W-:Y:S02]  /*15760*/  IMAD.X R5, R14, 0x1, R0, P1 ;  /* 0x000000010e057824 */ /* 0x000fe400008e0600 */
[----:B------:R1:W-:Y:S04]  /*15770*/  STS.U16 [R3+0x6e00], R7 ;  /* 0x006e000703007388 */ /* 0x0003e80000000400 */
[----:B------:R3:W-:Y:S01]  /*15780*/  STS.U16 [R3+0x7000], R6 ;  /* 0x0070000603007388 */ /* 0x0007e20000000400 */
[----:B0-----:R-:W-:-:S03]  /*15790*/  PRMT R8, RZ, 0x7610, R8 ;  /* 0x00007610ff087816 */ /* 0x001fc60000000008 */
[----:B------:R-:W2:Y:S04]  /*157a0*/  LDL.LU R13, [R1+0x1b0] ;  /* 0x0001b000010d7983 */ /* 0x000ea80000300800 */
[----:B------:R4:W2:Y:S01]  /*157b0*/  @!P0 LDG.E.U16 R8, [R4.64] ;  /* 0x0000000404088981 */ /* 0x0008a2000c1e1500 */
[----:B-1----:R-:W-:Y:S02]  /*157c0*/  PRMT R7, RZ, 0x7610, R7 ;  /* 0x00007610ff077816 */ /* 0x002fe40000000007 */
[----:B---3--:R-:W-:Y:S01]  /*157d0*/  PRMT R6, RZ, 0x7610, R6 ;  /* 0x00007610ff067816 */ /* 0x008fe20000000006 */
[----:B------:R-:W3:Y:S04]  /*157e0*/  LDL.LU R14, [R1+0x100] ;  /* 0x00010000010e7983 */ /* 0x000ee80000300800 */
[----:B------:R-:W3:Y:S04]  /*157f0*/  LDL.LU R15, [R1+0xf0] ;  /* 0x0000f000010f7983 */ /* 0x000ee80000300800 */
[----:B------:R0:W-:Y:S04]  /*15800*/  STS.U16 [R3+0x6600], R29 ;  /* 0x0066001d03007388 */ /* 0x0001e80000000400 */
[----:B------:R-:W3:Y:S04]  /*15810*/  LDL.LU R16, [R1+0xe0] ;  /* 0x0000e00001107983 */ /* 0x000ee80000300800 */
[----:B0-----:R-:W3:Y:S04]  /*15820*/  LDL.LU R29, [R1+0xd4] ;  /* 0x0000d400011d7983 */ /* 0x001ee80000300800 */
[----:B------:R-:W3:Y:S04]  /*15830*/  LDL.LU R17, [R1+0xc8] ;  /* 0x0000c80001117983 */ /* 0x000ee80000300800 */
[----:B------:R-:W3:Y:S01]  /*15840*/  LDL.LU R18, [R1+0xbc] ;  /* 0x0000bc0001127983 */ /* 0x000ee20000300800 */
[----:B----4-:R-:W-:-:S05]  /*15850*/  IADD3 R4, P1, R12, R2, RZ ;  /* 0x000000020c047210 */ /* 0x010fca0007f3e0ff */
[----:B------:R-:W-:-:S05]  /*15860*/  IMAD.X R5, R11, 0x1, R0, P1 ;  /* 0x000000010b057824 */ /* 0x000fca00008e0600 */
[----:B------:R0:W4:Y:S02]  /*15870*/  @!P0 LDG.E.U16 R7, [R4.64] ;  /* 0x0000000404078981 */ /* 0x000124000c1e1500 */
[----:B0-----:R-:W-:-:S05]  /*15880*/  IADD3 R4, P1, R10, R2, RZ ;  /* 0x000000020a047210 */ /* 0x001fca0007f3e0ff */
[----:B--2---:R-:W-:-:S05]  /*15890*/  IMAD.X R5, R9, 0x1, R0, P1 ;  /* 0x0000000109057824 */ /* 0x004fca00008e0600 */
[----:B------:R-:W2:Y:S04]  /*158a0*/  @!P0 LDG.E.U16 R6, [R4.64] ;  /* 0x0000000404068981 */ /* 0x000ea8000c1e1500 */
[----:B------:R-:W-:Y:S04]  /*158b0*/  STL [R1+0x2150], R8 ;  /* 0x0021500801007387 */ /* 0x000fe80000100800 */
[----:B------:R-:W3:Y:S04]  /*158c0*/  LDL.LU R19, [R1+0x4e0] ;  /* 0x0004e00001137983 */ /* 0x000ee80000300800 */
[----:B------:R-:W3:Y:S04]  /*158d0*/  LDL.LU R20, [R1+0xb4] ;  /* 0x0000b40001147983 */ /* 0x000ee80000300800 */
[----:B------:R-:W3:Y:S04]  /*158e0*/  LDL.LU R21, [R1+0xa4] ;  /* 0x0000a40001157983 */ /* 0x000ee80000300800 */
[----:B------:R-:W3:Y:S04]  /*158f0*/  LDL.LU R22, [R1+0x9c] ;  /* 0x00009c0001167983 */ /* 0x000ee80000300800 */
[----:B------:R-:W3:Y:S04]  /*15900*/  LDL.LU R23, [R1+0x94] ;  /* 0x0000940001177983 */ /* 0x000ee80000300800 */
[----:B------:R-:W3:Y:S04]  /*15910*/  LDL.LU R24, [R1+0x90] ;  /* 0x0000900001187983 */ /* 0x000ee80000300800 */
[----:B------:R-:W3:Y:S04]  /*15920*/  LDL.LU R25, [R1+0x8c] ;  /* 0x00008c0001197983 */ /* 0x000ee80000300800 */
[----:B------:R0:W-:Y:S04]  /*15930*/  STS.U16 [R3+0x5800], R27 ;  /* 0x0058001b03007388 */ /* 0x0001e80000000400 */
[----:B------:R-:W3:Y:S04]  /*15940*/  LDL.LU R26, [R1+0x88] ;  /* 0x00008800011a7983 */ /* 0x000ee80000300800 */
[----:B------:R1:W-:Y:S04]  /*15950*/  STS.U16 [R3+0x6200], R28 ;  /* 0x0062001c03007388 */ /* 0x0003e80000000400 */
[----:B0-----:R-:W3:Y:S04]  /*15960*/  LDL.LU R27, [R1+0x84] ;  /* 0x00008400011b7983 */ /* 0x001ee80000300800 */
[----:B-1----:R-:W3:Y:S04]  /*15970*/  LDL.LU R28, [R1+0x80] ;  /* 0x00008000011c7983 */ /* 0x002ee80000300800 */
[----:B----4-:R-:W-:Y:S04]  /*15980*/  STL [R1+0x2154], R7 ;  /* 0x0021540701007387 */ /* 0x010fe80000100800 */
[----:B------:R-:W-:Y:S04]  /*15990*/  STL [R1+0x10c8], R2 ;  /* 0x0010c80201007387 */ /* 0x000fe80000100800 */
        /* <DEDUP_REMOVED lines=8> */
[----:B------:R-:W-:Y:S04]  /*15a20*/  STS.U16 [R3+0x7200], R13 ;  /* 0x0072000d03007388 */ /* 0x000fe80000000400 */
[----:B---3--:R0:W-:Y:S04]  /*15a30*/  STS.U16 [R3+0x7a00], R29 ;  /* 0x007a001d03007388 */ /* 0x0081e80000000400 */
[----:B------:R-:W-:Y:S04]  /*15a40*/  STS.U16 [R3+0x7400], R14 ;  /* 0x0074000e03007388 */ /* 0x000fe80000000400 */
[----:B------:R-:W-:Y:S01]  /*15a50*/  STS.U16 [R3+0x7600], R15 ;  /* 0x0076000f03007388 */ /* 0x000fe20000000400 */
[----:B0-----:R-:W-:-:S03]  /*15a60*/  LOP3.LUT R29, R3, 0x20, RZ, 0x3c, !PT ;  /* 0x00000020031d7812 */ /* 0x001fc600078e3cff */
        /* <DEDUP_REMOVED lines=14> */
[----:B------:R0:W-:Y:S04]  /*15b50*/  STS.U16 [R3+0x7e00], R18 ;  /* 0x007e001203007388 */ /* 0x0001e80000000400 */
[----:B-1----:R-:W3:Y:S04]  /*15b60*/  LDL.LU R17, [R1+0x44] ;  /* 0x0000440001117983 */ /* 0x002ee80000300800 */
        /* <DEDUP_REMOVED lines=20> */
[----:B0-----:R-:W3:Y:S04]  /*15cb0*/  LDL.LU R28, [R1+0x18] ;  /* 0x00001800011c7983 */ /* 0x001ee80000300800 */
[----:B------:R-:W3:Y:S04]  /*15cc0*/  LDL.LU R3, [R1+0x14] ;  /* 0x0000140001037983 */ /* 0x000ee80000300800 */
[----:B------:R-:W3:Y:S04]  /*15cd0*/  LDL.LU R4, [R1+0x10] ;  /* 0x0000100001047983 */ /* 0x000ee80000300800 */
[----:B------:R-:W3:Y:S04]  /*15ce0*/  LDL.LU R5, [R1+0xc] ;  /* 0x00000c0001057983 */ /* 0x000ee80000300800 */
[----:B------:R-:W3:Y:S04]  /*15cf0*/  LDL.LU R0, [R1+0x8] ;  /* 0x0000080001007983 */ /* 0x000ee80000300800 */
[----:B------:R-:W3:Y:S04]  /*15d00*/  LDL.LU R2, [R1+0x4] ;  /* 0x0000040001027983 */ /* 0x000ee80000300800 */
[----:B--2---:R0:W-:Y:S04]  /*15d10*/  STS.U16 [R29+0x1300], R6 ;  /* 0x001300061d007388 */ /* 0x0041e80000000400 */
[----:B0-----:R-:W2:Y:S04]  /*15d20*/  LDL.LU R6, [R1+0x2164] ;  /* 0x0021640001067983 */ /* 0x001ea80000300800 */
[----:B--2---:R0:W-:Y:S04]  /*15d30*/  STS.U16 [R29+0x1500], R6 ;  /* 0x001500061d007388 */ /* 0x0041e80000000400 */
[----:B0-----:R-:W2:Y:S04]  /*15d40*/  LDL.LU R6, [R1+0x2160] ;  /* 0x0021600001067983 */ /* 0x001ea80000300800 */
[----:B--2---:R0:W-:Y:S04]  /*15d50*/  STS.U16 [R29+0x1700], R6 ;  /* 0x001700061d007388 */ /* 0x0041e80000000400 */
[----:B0-----:R-:W2:Y:S04]  /*15d60*/  LDL.LU R6, [R1+0x215c] ;  /* 0x00215c0001067983 */ /* 0x001ea80000300800 */
[----:B--2---:R0:W-:Y:S04]  /*15d70*/  STS.U16 [R29+0x1900], R6 ;  /* 0x001900061d007388 */ /* 0x0041e80000000400 */
[----:B---3--:R1:W-:Y:S04]  /*15d80*/  STS.U16 [R29+0x1b00], R7 ;  /* 0x001b00071d007388 */ /* 0x0083e80000000400 */
[----:B----4-:R2:W-:Y:S04]  /*15d90*/  STS.U16 [R29+0x1d00], R8 ;  /* 0x001d00081d007388 */ /* 0x0105e80000000400 */
[----:B0-----:R-:W3:Y:S04]  /*15da0*/  LDL.LU R6, [R1+0x2158] ;  /* 0x0021580001067983 */ /* 0x001ee80000300800 */
[----:B-1----:R-:W4:Y:S04]  /*15db0*/  LDL.LU R7, [R1+0x2154] ;  /* 0x0021540001077983 */ /* 0x002f280000300800 */
[----:B--2---:R-:W2:Y:S04]  /*15dc0*/  LDL.LU R8, [R1+0x2150] ;  /* 0x0021500001087983 */ /* 0x004ea80000300800 */
[----:B------:R0:W-:Y:S04]  /*15dd0*/  STS.U16 [R29+0x1f00], R9 ;  /* 0x001f00091d007388 */ /* 0x0001e80000000400 */
[----:B------:R1:W-:Y:S04]  /*15de0*/  STS.U16 [R29+0x2100], R10 ;  /* 0x0021000a1d007388 */ /* 0x0003e80000000400 */
[----:B------:R1:W-:Y:S04]  /*15df0*/  STS.U16 [R29+0x2300], R11 ;  /* 0x0023000b1d007388 */ /* 0x0003e80000000400 */
[----:B0-----:R-:W2:Y:S04]  /*15e00*/  LDL.LU R9, [R1+0x214c] ;  /* 0x00214c0001097983 */ /* 0x001ea80000300800 */
[----:B-1----:R-:W2:Y:S04]  /*15e10*/  LDL.LU R10, [R1+0x2148] ;  /* 0x00214800010a7983 */ /* 0x002ea80000300800 */
[----:B------:R-:W2:Y:S04]  /*15e20*/  LDL.LU R11, [R1+0x2144] ;  /* 0x00214400010b7983 */ /* 0x000ea80000300800 */
        /* <DEDUP_REMOVED lines=32> */
[----:B0-----:R-:W2:Y:S04]  /*16030*/  LDL.LU R27, [R1+0x2104] ;  /* 0x00210400011b7983 */ /* 0x001ea80000300800 */
[----:B-1----:R-:W2:Y:S04]  /*16040*/  LDL.LU R28, [R1+0x2100] ;  /* 0x00210000011c7983 */ /* 0x002ea80000300800 */
[----:B------:R-:W-:Y:S04]  /*16050*/  STS.U16 [R29+0x4700], R3 ;  /* 0x004700031d007388 */ /* 0x000fe80000000400 */
[----:B------:R-:W-:Y:S04]  /*16060*/  STS.U16 [R29+0x4900], R4 ;  /* 0x004900041d007388 */ /* 0x000fe80000000400 */
[----:B------:R-:W-:Y:S04]  /*16070*/  STS.U16 [R29+0x4b00], R5 ;  /* 0x004b00051d007388 */ /* 0x000fe80000000400 */
[----:B------:R-:W-:Y:S04]  /*16080*/  STS.U16 [R29+0x4d00], R0 ;  /* 0x004d00001d007388 */ /* 0x000fe80000000400 */
[----:B------:R0:W-:Y:S04]  /*16090*/  STS.U16 [R29+0x4f00], R2 ;  /* 0x004f00021d007388 */ /* 0x0001e80000000400 */
[----:B0-----:R-:W0:Y:S02]  /*160a0*/  S2R R2, SR_TID.X ;  /* 0x0000000000027919 */ /* 0x001e240000002100 */
[----:B0-----:R-:W-:-:S02]  /*160b0*/  LOP3.LUT R3, R2, 0x7, RZ, 0xc0, !PT ;  /* 0x0000000702037812 */ /* 0x001fc400078ec0ff */
[----:B--2---:R0:W-:Y:S04]  /*160c0*/  STS.U16 [R29+0x5100], R28 ;  /* 0x0051001c1d007388 */ /* 0x0041e80000000400 */
[----:B0-----:R-:W2:Y:S04]  /*160d0*/  LDL R28, [R1+0x458] ;  /* 0x00045800011c7983 */ /* 0x001ea80000100800 */
[----:B------:R-:W-:Y:S04]  /*160e0*/  STS.U16 [R29+0x5300], R27 ;  /* 0x0053001b1d007388 */ /* 0x000fe80000000400 */
[----:B------:R0:W-:Y:S04]  /*160f0*/  STS.U16 [R29+0x5500], R26 ;  /* 0x0055001a1d007388 */ /* 0x0001e80000000400 */
[----:B------:R-:W-:Y:S04]  /*16100*/  STS.U16 [R29+0x5700], R25 ;  /* 0x005700191d007388 */ /* 0x000fe80000000400 */
        /* <DEDUP_REMOVED lines=17> */
[----:B----4-:R-:W-:Y:S04]  /*16220*/  STS.U16 [R29+0x7b00], R7 ;  /* 0x007b00071d007388 */ /* 0x010fe80000000400 */
[----:B---3--:R1:W-:Y:S01]  /*16230*/  STS.U16 [R29+0x7d00], R6 ;  /* 0x007d00061d007388 */ /* 0x0083e20000000400 */
[----:B------:R-:W-:-:S02]  /*16240*/  IMAD R3, R3, 0x110, RZ ;  /* 0x0000011003037824 */ /* 0x000fc400078e02ff */
[C---:B0-----:R-:W-:Y:S02]  /*16250*/  IMAD.SHL.U32 R26, R2.reuse, 0x2, RZ ;  /* 0x00000002021a7824 */ /* 0x041fe400078e00ff */
[----:B------:R-:W-:-:S03]  /*16260*/  IMAD.SHL.U32 R2, R2, 0x80, RZ ;  /* 0x0000008002027824 */ /* 0x000fc600078e00ff */
[----:B------:R-:W-:-:S04]  /*16270*/  LOP3.LUT R0, R3, 0x10, R26, 0x78, !PT ;  /* 0x0000001003007812 */ /* 0x000fc800078e781a */
[----:B------:R-:W-:Y:S01]  /*16280*/  LOP3.LUT R0, R0, 0x800, R2, 0xf8, !PT ;  /* 0x0000080000007812 */ /* 0x000fe200078ef802 */
[----:B------:R-:W-:Y:S06]  /*16290*/  BAR.SYNC.DEFER_BLOCKING 0x0 ;  /* 0x0000000000007b1d */ /* 0x000fec0000010000 */
[----:B------:R-:W0:Y:S01]  /*162a0*/  LDSM.16.MT88.4 R12, [R0+0x8000] ;  /* 0x00800000000c783b */ /* 0x000e220000004200 */
[C-C-:B------:R-:W-:Y:S02]  /*162b0*/  LOP3.LUT R27, R3.reuse, 0x10, R26.reuse, 0x78, !PT ;  /* 0x00000010031b7812 */ /* 0x140fe400078e781a */
[----:B-1----:R-:W-:Y:S01]  /*162c0*/  LOP3.LUT R29, R3, 0x10, R26, 0x78, !PT ;  /* 0x00000010031d7812 */ /* 0x002fe200078e781a */
[----:B------:R-:W-:Y:S01]  /*162d0*/  LDSM.16.MT88.4 R16, [R0+0x8080] ;  /* 0x008080000010783b */ /* 0x000fe20000004200 */
[----:B------:R-:W-:-:S04]  /*162e0*/  LOP3.LUT R27, R27, 0x800, R2, 0xf8, !PT ;  /* 0x000008001b1b7812 */ /* 0x000fc800078ef802 */
[----:B------:R-:W-:-:S05]  /*162f0*/  LOP3.LUT R27, R27, 0x20, RZ, 0x3c, !PT ;  /* 0x000000201b1b7812 */ /* 0x000fca00078e3cff */
[----:B------:R-:W1:Y:S04]  /*16300*/  LDSM.16.MT88.4 R4, [R27+0x8000] ;  /* 0x008000001b04783b */ /* 0x000e680000004200 */
[----:B0-----:R-:W-:Y:S01]  /*16310*/  STL.64 [R1+0x10], R12 ;  /* 0x0000100c01007387 */ /* 0x001fe20000100a00 */
[----:B------:R-:W-:Y:S02]  /*16320*/  IMAD.MOV.U32 R11, RZ, RZ, R12 ;  /* 0x000000ffff0b7224 */ /* 0x000fe400078e000c */
[----:B------:R-:W-:Y:S01]  /*16330*/  IMAD.MOV.U32 R10, RZ, RZ, R13 ;  /* 0x000000ffff0a7224 */ /* 0x000fe200078e000d */
[----:B------:R-:W-:Y:S01]  /*16340*/  STL.64 [R1+0x18], R14 ;  /* 0x0000180e01007387 */ /* 0x000fe20000100a00 */
[----:B------:R-:W-:Y:S02]  /*16350*/  IMAD.MOV.U32 R9, RZ, RZ, R14 ;  /* 0x000000ffff097224 */ /* 0x000fe400078e000e */
[----:B------:R-:W-:Y:S01]  /*16360*/  IMAD.MOV.U32 R8, RZ, RZ, R15 ;  /* 0x000000ffff087224 */ /* 0x000fe200078e000f */
[----:B------:R-:W-:-:S02]  /*16370*/  LOP3.LUT R3, R3, 0x10, R26, 0x78, !PT ;  /* 0x0000001003037812 */ /* 0x000fc400078e781a */
[--C-:B------:R-:W-:Y:S02]  /*16380*/  LOP3.LUT R29, R29, 0x800, R2.reuse, 0xf8, !PT ;  /* 0x000008001d1d7812 */ /* 0x100fe400078ef802 */
[----:B------:R-:W-:Y:S01]  /*16390*/  LOP3.LUT R3, R3, 0x800, R2, 0xf8, !PT ;  /* 0x0000080003037812 */ /* 0x000fe200078ef802 */
[----:B-1----:R0:W-:Y:S01]  /*163a0*/  STL.64 [R1+0x20e8], R6 ;  /* 0x0020e80601007387 */ /* 0x0021e20000100a00 */
[----:B------:R-:W-:Y:S02]  /*163b0*/  LOP3.LUT R29, R29, 0x40, RZ, 0x3c, !PT ;  /* 0x000000401d1d7812 */ /* 0x000fe400078e3cff */
[----:B------:R-:W-:Y:S01]  /*163c0*/  LOP3.LUT R3, R3, 0x60, RZ, 0x3c, !PT ;  /* 0x0000006003037812 */ /* 0x000fe200078e3cff */
[----:B------:R-:W-:Y:S02]  /*163d0*/  IMAD.MOV.U32 R2, RZ, RZ, R18 ;  /* 0x000000ffff027224 */ /* 0x000fe400078e0012 */
[----:B------:R-:W-:Y:S01]  /*163e0*/  IMAD.MOV.U32 R0, RZ, RZ, R19 ;  /* 0x000000ffff007224 */ /* 0x000fe200078e0013 */
[----:B------:R-:W-:Y:S01]  /*163f0*/  LDSM.16.MT88.4 R20, [R29+0x8080] ;  /* 0x008080001d14783b */ /* 0x000fe20000004200 */
[----:B0-----:R-:W-:-:S02]  /*16400*/  IMAD.MOV.U32 R6, RZ, RZ, R9 ;  /* 0x000000ffff067224 */ /* 0x001fc400078e0009 */
[----:B------:R-:W-:Y:S01]  /*16410*/  IMAD.MOV.U32 R7, RZ, RZ, R8 ;  /* 0x000000ffff077224 */ /* 0x000fe200078e0008 */
[----:B--2---:R-:W0:Y:S04]  /*16420*/  LDSM.16.M88.4 R12, [R28] ;  /* 0x000000001c0c783b */ /* 0x004e280000000200 */
[----:B0-----:R-:W-:Y:S04]  /*16430*/  STL.64 [R1+0x100], R12 ;  /* 0x0001000c01007387 */ /* 0x001fe80000100a00 */
[----:B------:R-:W-:Y:S04]  /*16440*/  STL.64 [R1+0x108], R14 ;  /* 0x0001080e01007387 */ /* 0x000fe80000100a00 */
[----:B------:R0:W-:Y:S04]  /*16450*/  STL.64 [R1+0x20e0], R4 ;  /* 0x0020e00401007387 */ /* 0x0001e80000100a00 */
[----:B------:R-:W-:Y:S01]  /*16460*/  LDSM.16.MT88.4 R12, [R3+0x8000] ;  /* 0x00800000030c783b */ /* 0x000fe20000004200 */
[----:B0-----:R-:W-:-:S02]  /*16470*/  IMAD.MOV.U32 R4, RZ, RZ, R11 ;  /* 0x000000ffff047224 */ /* 0x001fc400078e000b */
[----:B------:R-:W-:Y:S02]  /*16480*/  IMAD.MOV.U32 R5, RZ, RZ, R10 ;  /* 0x000000ffff057224 */ /* 0x000fe400078e000a */
[----:B------:R-:W0:Y:S04]  /*16490*/  LDSM.16.MT88.4 R8, [R29+0x8000] ;  /* 0x008000001d08783b */ /* 0x000e280000004200 */
[----:B0-----:R-:W-:Y:S04]  /*164a0*/  STL.64 [R1+0x20f8], R10 ;  /* 0x0020f80a01007387 */ /* 0x001fe80000100a00 */
[----:B------:R-:W-:Y:S04]  /*164b0*/  STL.64 [R1+0x20f0], R8 ;  /* 0x0020f00801007387 */ /* 0x000fe80000100a00 */
[----:B------:R-:W-:Y:S04]  /*164c0*/  STL.64 [R1+0x20d8], R14 ;  /* 0x0020d80e01007387 */ /* 0x000fe80000100a00 */
[----:B------:R-:W-:Y:S04]  /*164d0*/  STL.64 [R1+0x20d0], R12 ;  /* 0x0020d00c01007387 */ /* 0x000fe80000100a00 */
[----:B------:R-:W-:Y:S04]  /*164e0*/  STL.64 [R1], R16 ;  /* 0x0000001001007387 */ /* 0x000fe80000100a00 */
[----:B------:R-:W-:Y:S04]  /*164f0*/  STL.64 [R1+0x8], R18 ;  /* 0x0000081201007387 */ /* 0x000fe80000100a00 */
[----:B------:R-:W0:Y:S04]  /*16500*/  LDSM.16.MT88.4 R16, [R27+0x8080] ;  /* 0x008080001b10783b */ /* 0x000e280000004200 */
[----:B------:R-:W1:Y:S04]  /*16510*/  LDSM.16.MT88.4 R24, [R3+0x8080] ;  /* 0x008080000318783b */ /* 0x000e680000004200 */
[----:B0-----:R-:W-:Y:S04]  /*16520*/  STL.64 [R1+0x20a8], R18 ;  /* 0x0020a81201007387 */ /* 0x001fe80000100a00 */
[----:B------:R0:W-:Y:S04]  /*16530*/  STL.64 [R1+0x20a0], R16 ;  /* 0x0020a01001007387 */ /* 0x0001e80000100a00 */
[----:B------:R-:W2:Y:S04]  /*16540*/  LDL.LU.64 R8, [R1+0x3e0] ;  /* 0x0003e00001087983 */ /* 0x000ea80000300a00 */
[----:B------:R-:W2:Y:S04]  /*16550*/  LDL.LU.64 R10, [R1+0x3e8] ;  /* 0x0003e800010a7983 */ /* 0x000ea80000300a00 */
[----:B0-----:R-:W3:Y:S04]  /*16560*/  LDL.LU.64 R16, [R1+0x2f0] ;  /* 0x0002f00001107983 */ /* 0x001ee80000300a00 */
[----:B------:R-:W3:Y:S04]  /*16570*/  LDL.LU.64 R18, [R1+0x2f8] ;  /* 0x0002f80001127983 */ /* 0x000ee80000300a00 */
[----:B------:R-:W-:Y:S04]  /*16580*/  STL.64 [R1+0x20b8], R22 ;  /* 0x0020b81601007387 */ /* 0x000fe80000100a00 */
[----:B------:R0:W-:Y:S04]  /*16590*/  STL.64 [R1+0x20b0], R20 ;  /* 0x0020b01401007387 */ /* 0x0001e80000100a00 */
[----:B0-----:R-:W2:Y:S04]  /*165a0*/  LDL.LU.64 R20, [R1+0x100] ;  /* 0x0001000001147983 */ /* 0x001ea80000300a00 */
[----:B-1----:R-:W-:Y:S04]  /*165b0*/  STL.64 [R1+0x20c8], R26 ;  /* 0x0020c81a01007387 */ /* 0x002fe80000100a00 */
[----:B------:R-:W-:Y:S04]  /*165c0*/  STL.64 [R1+0x20c0], R24 ;  /* 0x0020c01801007387 */ /* 0x000fe80000100a00 */
[----:B------:R-:W0:Y:S04]  /*165d0*/  LDSM.16.M88.4 R24, [R28+0x800] ;  /* 0x000800001c18783b */ /* 0x000e280000000200 */
[----:B------:R-:W4:Y:S04]  /*165e0*/  LDL.LU.64 R12, [R1+0x2b0] ;  /* 0x0002b000010c7983 */ /* 0x000f280000300a00 */
[----:B------:R-:W4:Y:S04]  /*165f0*/  LDL.LU.64 R14, [R1+0x2b8] ;  /* 0x0002b800010e7983 */ /* 0x000f280000300a00 */
[----:B0-----:R-:W-:Y:S04]  /*16600*/  STL.64 [R1+0xf0], R24 ;  /* 0x0000f01801007387 */ /* 0x001fe80000100a00 */
[----:B------:R-:W-:Y:S04]  /*16610*/  STL.64 [R1+0xf8], R26 ;  /* 0x0000f81a01007387 */ /* 0x000fe80000100a00 */
[----:B------:R-:W0:Y:S04]  /*16620*/  LDSM.16.M88.4 R24, [R28+0x1000] ;  /* 0x001000001c18783b */ /* 0x000e280000000200 */
[----:B0-----:R-:W-:Y:S01]  /*16630*/  STL.64 [R1+0xe0], R24 ;  /* 0x0000e01801007387 */ /* 0x001fe20000100a00 */
[----:B------:R-:W-:-:S02]  /*16640*/  IMAD.MOV.U32 R29, RZ, RZ, R26 ;  /* 0x000000ffff1d7224 */ /* 0x000fc400078e001a */
[----:B------:R-:W-:Y:S01]  /*16650*/  IMAD.MOV.U32 R3, RZ, RZ, R27 ;  /* 0x000000ffff037224 */ /* 0x000fe200078e001b */
[----:B------:R-:W-:Y:S04]  /*16660*/  STL.64 [R1+0xe8], R26 ;  /* 0x0000e81a01007387 */ /* 0x000fe80000100a00 */
[----:B------:R-:W0:Y:S04]  /*16670*/  LDSM.16.M88.4 R24, [R28+0x1800] ;  /* 0x001800001c18783b */ /* 0x000e280000000200 */
[----:B------:R-:W-:Y:S04]  /*16680*/  STL [R1+0x1a9c], R3 ;  /* 0x001a9c0301007387 */ /* 0x000fe80000100800 */
[----:B------:R-:W-:Y:S04]  /*16690*/  STL [R1+0x1a98], R29 ;  /* 0x001a981d01007387 */ /* 0x000fe80000100800 */
[----:B0-----:R0:W-:Y:S04]  /*166a0*/  STL.64 [R1+0xd0], R24 ;  /* 0x0000d01801007387 */ /* 0x0011e80000100a00 */
[----:B------:R1:W-:Y:S04]  /*166b0*/  STL.64 [R1+0xd8], R26 ;  /* 0x0000d81a01007387 */ /* 0x0003e80000100a00 */
[----:B0-----:R-:W3:Y:S04]  /*166c0*/  LDL.LU.64 R24, [R1+0x190] ;  /* 0x0001900001187983 */ /* 0x001ee80000300a00 */
[----:B-1----:R-:W3:Y:S04]  /*166d0*/  LDL.LU.64 R26, [R1+0x198] ;  /* 0x00019800011a7983 */ /* 0x002ee80000300a00 */
[----:B------:R-:W-:Y:S01]  /*166e0*/  STL [R1+0x1f80], R28 ;  /* 0x001f801c01007387 */ /* 0x000fe20000100800 */
[-C--:B--2---:R-:W-:Y:S03]  /*166f0*/  HMMA.16816.F32 R4, R4, R20.reuse, R8 ;  /* 0x000000140404723c */ /* 0x084fe60000001808 */
[----:B------:R-:W4:Y:S04]  /*16700*/  LDL.LU.64 R10, [R1+0x20f8] ;  /* 0x0020f800010a7983 */ /* 0x000f280000300a00 */
[----:B------:R-:W4:Y:S11]  /*16710*/  LDL.LU.64 R8, [R1+0x20f0] ;  /* 0x0020f00001087983 */ /* 0x000f360000300a00 */
[----:B------:R-:W-:Y:S05]  /*16720*/  @!UPT UIADD3 URZ, URZ, URZ, URZ ;  /* 0x0000003f3f3ff290 */ /* 0x000fea000fffe03f */
[----:B------:R-:W-:Y:S04]  /*16730*/  STL.64 [R1+0x3e0], R4 ;  /* 0x0003e00401007387 */ /* 0x000fe80000100a00 */
[----:B------:R0:W-:Y:S04]  /*16740*/  STL.64 [R1+0x3e8], R6 ;  /* 0x0003e80601007387 */ /* 0x0001e80000100a00 */
[----:B0-----:R-:W3:Y:S04]  /*16750*/  LDL.LU.64 R6, [R1+0x20e8] ;  /* 0x0020e80001067983 */ /* 0x001ee80000300a00 */
[----:B------:R-:W3:Y:S01]  /*16760*/  LDL.LU.64 R4, [R1+0x20e0] ;  /* 0x0020e00001047983 */ /* 0x000ee20000300a00 */
[-C--:B----4-:R-:W-:Y:S08]  /*16770*/  HMMA.16816.F32 R12, R8, R20.reuse, R12 ;  /* 0x00000014080c723c */ /* 0x090ff0000000180c */
[----:B---3--:R-:W-:Y:S11]  /*16780*/  HMMA.16816.F32 R16, R4, R20, R16 ;  /* 0x000000140410723c */ /* 0x008ff60000001810 */
[----:B------:R-:W-:Y:S11]  /*16790*/  @!UPT UIADD3 URZ, URZ, URZ, URZ ;  /* 0x0000003f3f3ff290 */ /* 0x000ff6000fffe03f */
[----:B------:R-:W-:Y:S01]  /*167a0*/  @!UPT UIADD3 URZ, URZ, URZ, URZ ;  /* 0x0000003f3f3ff290 */ /* 0x000fe2000fffe03f */
[----:B------:R0:W-:Y:S04]  /*167b0*/  STL.64 [R1+0x5a0], R16 ;  /* 0x0005a01001007387 */ /* 0x0001e80000100a00 */
[----:B------:R1:W-:Y:S04]  /*167c0*/  STL.64 [R1+0x5a8], R18 ;  /* 0x0005a81201007387 */ /* 0x0003e80000100a00 */
[----:B0-----:R-:W2:Y:S04]  /*167d0*/  LDL.LU.64 R16, [R1+0x3d0] ;  /* 0x0003d00001107983 */ /* 0x001ea80000300a00 */
[----:B-1----:R-:W2:Y:S04]  /*167e0*/  LDL.LU.64 R18, [R1+0x3d8] ;  /* 0x0003d80001127983 */ /* 0x002ea80000300a00 */
[----:B------:R-:W-:Y:S04]  /*167f0*/  STL.64 [R1+0x2080], R6 ;  /* 0x0020800601007387 */ /* 0x000fe80000100a00 */
[----:B------:R0:W-:Y:S04]  /*16800*/  STL.64 [R1+0x2078], R4 ;  /* 0x0020780401007387 */ /* 0x0001e80000100a00 */
[----:B0-----:R-:W3:Y:S04]  /*16810*/  LDL.LU.64 R4, [R1+0x2e0] ;  /* 0x0002e00001047983 */ /* 0x001ee80000300a00 */
[----:B------:R-:W3:Y:S04]  /*16820*/  LDL.LU.64 R6, [R1+0x2e8] ;  /* 0x0002e80001067983 */ /* 0x000ee80000300a00 */
[----:B------:R-:W-:Y:S04]  /*16830*/  STL.64 [R1+0x720], R12 ;  /* 0x0007200c01007387 */ /* 0x000fe80000100a00 */
[----:B------:R0:W-:Y:S04]  /*16840*/  STL.64 [R1+0x728], R14 ;  /* 0x0007280e01007387 */ /* 0x0001e80000100a00 */
[----:B0-----:R-:W4:Y:S04]  /*16850*/  LDL.LU.64 R14, [R1+0x20d8] ;  /* 0x0020d800010e7983 */ /* 0x001f280000300a00 */
[----:B------:R-:W4:Y:S04]  /*16860*/  LDL.LU.64 R12, [R1+0x20d0] ;  /* 0x0020d000010c7983 */ /* 0x000f280000300a00 */
[----:B------:R0:W-:Y:S04]  /*16870*/  STL.64 [R1+0x2070], R10 ;  /* 0x0020700a01007387 */ /* 0x0001e80000100a00 */
[----:B------:R1:W-:Y:S01]  /*16880*/  STL.64 [R1+0x2068], R8 ;  /* 0x0020680801007387 */ /* 0x0003e20000100a00 */
[----:B0-----:R-:W-:-:S03]  /*16890*/  IMAD.MOV.U32 R10, RZ, RZ, R2 ;  /* 0x000000ffff0a7224 */ /* 0x001fc600078e0002 */
[----:B-1----:R-:W2:Y:S04]  /*168a0*/  LDL R8, [R1] ;  /* 0x0000000001087983 */ /* 0x002ea80000100800 */
[----:B------:R-:W2:Y:S01]  /*168b0*/  LDL R9, [R1+0x4] ;  /* 0x0000040001097983 */ /* 0x000ea20000100800 */
[----:B------:R-:W-:Y:S02]  /*168c0*/  IMAD.MOV.U32 R11, RZ, RZ, R0 ;  /* 0x000000ffff0b7224 */ /* 0x000fe400078e0000 */
[----:B------:R-:W-:Y:S02]  /*168d0*/  IMAD.MOV.U32 R2, RZ, RZ, R20 ;  /* 0x000000ffff027224 */ /* 0x000fe400078e0014 */
[----:B------:R-:W-:Y:S01]  /*168e0*/  IMAD.MOV.U32 R0, RZ, RZ, R21 ;  /* 0x000000ffff007224 */ /* 0x000fe200078e0015 */
[----:B----4-:R-:W-:Y:S11]  /*168f0*/  HMMA.16816.F32 R24, R12, R20, R24 ;  /* 0x000000140c18723c */ /* 0x010ff60000001818 */
[----:B------:R-:W-:Y:S11]  /*16900*/  @!UPT UIADD3 URZ, URZ, URZ, URZ ;  /* 0x0000003f3f3ff290 */ /* 0x000ff6000fffe03f */
[----:B------:R-:W-:Y:S01]  /*16910*/  @!UPT UIADD3 URZ, URZ, URZ, URZ ;  /* 0x0000003f3f3ff290 */ /* 0x000fe2000fffe03f */
[----:B------:R-:W-:Y:S04]  /*16920*/  STL.64 [R1+0x880], R24 ;  /* 0x0008801801007387 */ /* 0x000fe80000100a00 */
[----:B------:R0:W-:Y:S04]  /*16930*/  STL.64 [R1+0x888], R26 ;  /* 0x0008881a01007387 */ /* 0x0001e80000100a00 */
[----:B0-----:R-:W4:Y:S04]  /*16940*/  LDL.LU.64 R26, [R1+0x20c8] ;  /* 0x0020c800011a7983 */ /* 0x001f280000300a00 */
[----:B------:R-:W4:Y:S04]  /*16950*/  LDL.LU.64 R24, [R1+0x20c0] ;  /* 0x0020c00001187983 */ /* 0x000f280000300a00 */
[----:B------:R-:W2:Y:S04]  /*16960*/  LDL.LU.64 R22, [R1+0x20b8] ;  /* 0x0020b80001167983 */ /* 0x000ea80000300a00 */
[----:B------:R-:W2:Y:S04]  /*16970*/  LDL.LU.64 R20, [R1+0x20b0] ;  /* 0x0020b00001147983 */ /* 0x000ea80000300a00 */
[----:B------:R-:W-:Y:S04]  /*16980*/  STL.64 [R1+0x2050], R14 ;  /* 0x0020500e01007387 */ /* 0x000fe80000100a00 */
[----:B------:R0:W-:Y:S04]  /*16990*/  STL.64 [R1+0x2048], R12 ;  /* 0x0020480c01007387 */ /* 0x0001e80000100a00 */
[----:B0-----:R-:W2:Y:S04]  /*169a0*/  LDL.LU.64 R12, [R1+0xf0] ;  /* 0x0000f000010c7983 */ /* 0x001ea80000300a00 */
[----:B--2---:R0:W-:Y:S02]  /*169b0*/  STL.64 [R1+0x2088], R12 ;  /* 0x0020880c01007387 */ /* 0x0041e40000100a00 */
[----:B0-----:R-:W-:-:S02]  /*169c0*/  IMAD.MOV.U32 R12, RZ, RZ, R2 ;  /* 0x000000ffff0c7224 */ /* 0x001fc400078e0002 */
[----:B------:R-:W-:-:S07]  /*169d0*/  IMAD.MOV.U32 R13, RZ, RZ, R0 ;  /* 0x000000ffff0d7224 */ /* 0x000fce00078e0000 */
[-C--:B------:R-:W-:Y:S01]  /*169e0*/  HMMA.16816.F32 R8, R8, R12.reuse, R16 ;  /* 0x0000000c0808723c */ /* 0x080fe20000001810 */
[----:B------:R-:W3:Y:S04]  /*169f0*/  LDL.LU.64 R18, [R1+0x20a8] ;  /* 0x0020a80001127983 */ /* 0x000ee80000300a00 */
[----:B------:R-:W3:Y:S11]  /*16a00*/  LDL.LU.64 R16, [R1+0x20a0] ;  /* 0x0020a00001107983 */ /* 0x000ef60000300a00 */
[----:B------:R-:W-:Y:S07]  /*16a10*/  @!UPT UIADD3 URZ, URZ, URZ, URZ ;  /* 0x0000003f3f3ff290 */ /* 0x000fee000fffe03f */
[----:B------:R-:W-:Y:S04]  /*16a20*/  STL.64 [R1+0x2f0], R8 ;  /* 0x0002f00801007387 */ /* 0x000fe80000100a00 */
[----:B------:R3:W-:Y:S02]  /*16a30*/  STL.64 [R1+0x2f8], R10 ;  /* 0x0002f80a01007387 */ /* 0x0007e40000100a00 */
[-C--:B---3--:R-:W-:Y:S02]  /*16a40*/  HMMA.16816.F32 R8, R16, R12.reuse, R4 ;  /* 0x0000000c1008723c */ /* 0x088fe40000001804 */
[----:B------:R-:W2:Y:S04]  /*16a50*/  LDL.LU.64 R4, [R1+0xc40] ;  /* 0x000c400001047983 */ /* 0x000ea80000300a00 */
[----:B------:R-:W3:Y:S11]  /*16a60*/  LDL.LU.64 R6, [R1+0xc48] ;  /* 0x000c480001067983 */ /* 0x000ef60000300a00 */
[----:B------:R-:W-:Y:S06]  /*16a70*/  @!UPT UIADD3 URZ, URZ, URZ, URZ ;  /* 0x0000003f3f3ff290 */ /* 0x000fec000fffe03f */
[----:B------:R-:W-:Y:S04]  /*16a80*/  STL.64 [R1+0x4f0], R8 ;  /* 0x0004f00801007387 */ /* 0x000fe80000100a00 */
[----:B------:R-:W-:Y:S04]  /*16a90*/  STL.64 [R1+0x4f8], R10 ;  /* 0x0004f80a01007387 */ /* 0x000fe80000100a00 */
[----:B---3--:R-:W-:Y:S04]  /*16aa0*/  STL.64 [R1+0x2098], R6 ;  /* 0x0020980601007387 */ /* 0x008fe80000100a00 */
[----:B--2---:R0:W-:Y:S04]  /*16ab0*/  STL.64 [R1+0x2090], R4 ;  /* 0x0020900401007387 */ /* 0x0041e80000100a00 */
[----:B0-----:R-:W4:Y:S04]  /*16ac0*/  LDL.LU.64 R4, [R1+0x140] ;  /* 0x0001400001047983 */ /* 0x001f280000300a00 */
[----:B------:R-:W4:Y:S04]  /*16ad0*/  LDL.LU.64 R6, [R1+0x148] ;  /* 0x0001480001067983 */ /* 0x000f280000300a00 */
[----:B------:R-:W2:Y:S04]  /*16ae0*/  LDL.LU.64 R8, [R1+0x3c0] ;  /* 0x0003c00001087983 */ /* 0x000ea80000300a00 */
[----:B------:R-:W2:Y:S04]  /*16af0*/  LDL.LU.64 R10, [R1+0x3c8] ;  /* 0x0003c800010a7983 */ /* 0x000ea80000300a00 */
[----:B------:R0:W-:Y:S04]  /*16b00*/  STL.64 [R1+0x2020], R18 ;  /* 0x0020201201007387 */ /* 0x0001e80000100a00 */
[----:B------:R1:W-:Y:S04]  /*16b10*/  STL.64 [R1+0x2018], R16 ;  /* 0x0020181001007387 */ /* 0x0003e80000100a00 */
[----:B0-----:R-:W3:Y:S04]  /*16b20*/  LDL.64 R18, [R1+0x8] ;  /* 0x0000080001127983 */ /* 0x001ee80000100a00 */
[----:B-1----:R-:W2:Y:S04]  /*16b30*/  LDL.64 R16, [R1] ;  /* 0x0000000001107983 */ /* 0x002ea80000100a00 */
[----:B---3--:R-:W-:Y:S04]  /*16b40*/  STL.64 [R1+0x2040], R18 ;  /* 0x0020401201007387 */ /* 0x008fe80000100a00 */
[----:B--2---:R0:W-:Y:S04]  /*16b50*/  STL.64 [R1+0x2038], R16 ;  /* 0x0020381001007387 */ /* 0x0041e80000100a00 */
[----:B0-----:R-:W2:Y:S04]  /*16b60*/  LDL.LU.64 R16, [R1+0x200] ;  /* 0x0002000001107983 */ /* 0x001ea80000300a00 */
[----:B------:R-:W2:Y:S02]  /*16b70*/  LDL.LU.64 R18, [R1+0x208] ;  /* 0x0002080001127983 */ /* 0x000ea40000300a00 */
[-C--:B--2---:R-:W-:Y:S11]  /*16b80*/  HMMA.16816.F32 R16, R20, R12.reuse, R16 ;  /* 0x0000000c1410723c */ /* 0x084ff60000001810 */
[----:B------:R-:W-:Y:S11]  /*16b90*/  @!UPT UIADD3 URZ, URZ, URZ, URZ ;  /* 0x0000003f3f3ff290 */ /* 0x000ff6000fffe03f */
[----:B------:R-:W-:Y:S01]  /*16ba0*/  @!UPT UIADD3 URZ, URZ, URZ, URZ ;  /* 0x0000003f3f3ff290 */ /* 0x000fe2000fffe03f */
[----:B------:R0:W-:Y:S04]  /*16bb0*/  STL.64 [R1+0x670], R16 ;  /* 0x0006701001007387 */ /* 0x0001e80000100a00 */
[----:B------:R1:W-:Y:S04]  /*16bc0*/  STL.64 [R1+0x678], R18 ;  /* 0x0006781201007387 */ /* 0x0003e80000100a00 */
[----:B0-----:R-:W2:Y:S04]  /*16bd0*/  LDL.LU.64 R16, [R1+0x1c0] ;  /* 0x0001c00001107983 */ /* 0x001ea80000300a00 */
[----:B-1----:R-:W3:Y:S01]  /*16be0*/  LDL.LU.64 R18, [R1+0x1c8] ;  /* 0x0001c80001127983 */ /* 0x002ee20000300a00 */
[----:B----4-:R-:W-:Y:S03]  /*16bf0*/  HMMA.16816.F32 R12, R24, R12, R4 ;  /* 0x0000000c180c723c */ /* 0x010fe60000001804 */
[----:B---3--:R-:W-:Y:S04]  /*16c00*/  STL.64 [R1+0x2060], R18 ;  /* 0x0020601201007387 */ /* 0x008fe80000100a00 */
[----:B--2---:R0:W-:Y:S04]  /*16c10*/  STL.64 [R1+0x2058], R16 ;  /* 0x0020581001007387 */ /* 0x0041e80000100a00 */
[----:B0-----:R-:W2:Y:S04]  /*16c20*/  LDL.LU.64 R16, [R1+0x2c0] ;  /* 0x0002c00001107983 */ /* 0x001ea80000300a00 */
[----:B------:R-:W2:Y:S04]  /*16c30*/  LDL.LU.64 R18, [R1+0x2c8] ;  /* 0x0002c80001127983 */ /* 0x000ea80000300a00 */
[----:B------:R0:W-:Y:S04]  /*16c40*/  STL.64 [R1+0x2030], R22 ;  /* 0x0020301601007387 */ /* 0x0001e80000100a00 */
[----:B------:R1:W-:Y:S04]  /*16c50*/  STL.64 [R1+0x2028], R20 ;  /* 0x0020281401007387 */ /* 0x0003e80000100a00 */
[----:B0-----:R-:W3:Y:S04]  /*16c60*/  LDL.64 R22, [R1+0x18] ;  /* 0x0000180001167983 */ /* 0x001ee80000100a00 */
[----:B-1----:R-:W3:Y:S04]  /*16c70*/  LDL.64 R20, [R1+0x10] ;  /* 0x0000100001147983 */ /* 0x002ee80000100a00 */
[----:B------:R-:W3:Y:S04]  /*16c80*/  LDL.LU.64 R6, [R1+0x2098] ;  /* 0x0020980001067983 */ /* 0x000ee80000300a00 */
[----:B------:R-:W3:Y:S04]  /*16c90*/  LDL.LU.64 R4, [R1+0x2090] ;  /* 0x0020900001047983 */ /* 0x000ee80000300a00 */
[----:B------:R0:W-:Y:S04]  /*16ca0*/  STL.64 [R1+0x7d0], R12 ;  /* 0x0007d00c01007387 */ /* 0x0001e80000100a00 */
[----:B------:R-:W-:Y:S04]  /*16cb0*/  STL.64 [R1+0x7d8], R14 ;  /* 0x0007d80e01007387 */ /* 0x000fe80000100a00 */
[----:B0-----:R-:W3:Y:S02]  /*16cc0*/  LDL.LU.64 R12, [R1+0x2088] ;  /* 0x00208800010c7983 */ /* 0x001ee40000300a00 */
[----:B---3--:R-:W-:Y:S11]  /*16cd0*/  HMMA.16816.F32 R4, R20, R12, R4 ;  /* 0x0000000c1404723c */ /* 0x008ff60000001804 */
[----:B------:R-:W-:Y:S11]  /*16ce0*/  @!UPT UIADD3 URZ, URZ, URZ, URZ ;  /* 0x0000003f3f3ff290 */ /* 0x000ff6000fffe03f */
[----:B------:R-:W-:Y:S01]  /*16cf0*/  @!UPT UIADD3 URZ, URZ, URZ, URZ ;  /* 0x0000003f3f3ff290 */ /* 0x000fe2000fffe03f */
[----:B------:R-:W-:Y:S04]  /*16d00*/  STL.64 [R1+0x3d0], R4 ;  /* 0x0003d00401007387 */ /* 0x000fe80000100a00 */
[----:B------:R0:W-:Y:S04]  /*16d10*/  STL.64 [R1+0x3d8], R6 ;  /* 0x0003d80601007387 */ /* 0x0001e80000100a00 */
[----:B0-----:R-:W3:Y:S04]  /*16d20*/  LDL.LU.64 R6, [R1+0x2080] ;  /* 0x0020800001067983 */ /* 0x001ee80000300a00 */
[----:B------:R-:W3:Y:S01]  /*16d30*/  LDL.LU.64 R4, [R1+0x2078] ;  /* 0x0020780001047983 */ /* 0x000ee20000300a00 */
[----:B------:R-:W-:-:S03]  /*16d40*/  IMAD.MOV.U32 R29, RZ, RZ, R23 ;  /* 0x000000ffff1d7224 */ /* 0x000fc600078e0017 */
[----:B------:R-:W4:Y:S04]  /*16d50*/  LDL.LU.64 R20, [R1+0xbb0] ;  /* 0x000bb00001147983 */ /* 0x000f280000300a00 */
[----:B------:R-:W4:Y:S01]  /*16d60*/  LDL.LU.64 R22, [R1+0xbb8] ;  /* 0x000bb80001167983 */ /* 0x000f220000300a00 */
[----:B---3--:R-:W-:Y:S11]  /*16d70*/  HMMA.16816.F32 R8, R4, R12, R8 ;  /* 0x0000000c0408723c */ /* 0x008ff60000001808 */
[----:B------:R-:W-:Y:S11]  /*16d80*/  @!UPT UIADD3 URZ, URZ, URZ, URZ ;  /* 0x0000003f3f3ff290 */ /* 0x000ff6000fffe03f */
[----:B------:R-:W-:Y:S01]  /*16d90*/  @!UPT UIADD3 URZ, URZ, URZ, URZ ;  /* 0x0000003f3f3ff290 */ /* 0x000fe2000fffe03f */
[----:B------:R-:W-:Y:S04]  /*16da0*/  STL.64 [R1+0x590], R8 ;  /* 0x0005900801007387 */ /* 0x000fe80000100a00 */
[----:B------:R0:W-:Y:S04]  /*16db0*/  STL.64 [R1+0x598], R10 ;  /* 0x0005980a01007387 */ /* 0x0001e80000100a00 */
[----:B0-----:R-:W2:Y:S04]  /*16dc0*/  LDL.LU.64 R10, [R1+0x2070] ;  /* 0x00207000010a7983 */ /* 0x001ea80000300a00 */
[----:B------:R-:W2:Y:S04]  /*16dd0*/  LDL.LU.64 R8, [R1+0x2068] ;  /* 0x0020680001087983 */ /* 0x000ea80000300a00 */
[----:B------:R-:W-:Y:S04]  /*16de0*/  STL.64 [R1+0x1ff0], R6 ;  /* 0x001ff00601007387 */ /* 0x000fe80000100a00 */
[----:B------:R0:W-:Y:S01]  /*16df0*/  STL.64 [R1+0x1fe8], R4 ;  /* 0x001fe80401007387 */ /* 0x0001e20000100a00 */
[----:B------:R-:W-:-:S02]  /*16e00*/  IMAD.MOV.U32 R2, RZ, RZ, R12 ;  /* 0x000000ffff027224 */ /* 0x000fc400078e000c */
[----:B------:R-:W-:Y:S01]  /*16e10*/  IMAD.MOV.U32 R0, RZ, RZ, R13 ;  /* 0x000000ffff007224 */ /* 0x000fe200078e000d */
[----:B0-----:R-:W3:Y:S04]  /*16e20*/  LDL.LU.64 R4, [R1+0x3a0] ;  /* 0x0003a00001047983 */ /* 0x001ee80000300a00 */
[----:B------:R-:W3:Y:S01]  /*16e30*/  LDL.LU.64 R6, [R1+0x3a8] ;  /* 0x0003a80001067983 */ /* 0x000ee20000300a00 */
[----:B--2---:R-:W-:Y:S11]  /*16e40*/  HMMA.16816.F32 R16, R8, R12, R16 ;  /* 0x0000000c0810723c */ /* 0x004ff60000001810 */
[----:B------:R-:W-:Y:S11]  /*16e50*/  @!UPT UIADD3 URZ, URZ, URZ, URZ ;  /* 0x0000003f3f3ff290 */ /* 0x000ff6000fffe03f */
[----:B------:R-:W-:Y:S01]  /*16e60*/  @!UPT UIADD3 URZ, URZ, URZ, URZ ;  /* 0x0000003f3f3ff290 */ /* 0x000fe2000fffe03f */
[----:B------:R-:W-:Y:S04]  /*16e70*/  STL.64 [R1+0x710], R16 ;  /* 0x0007101001007387 */ /* 0x000fe80000100a00 */
[----:B------:R0:W-:Y:S04]  /*16e80*/  STL.64 [R1+0x718], R18 ;  /* 0x0007181201007387 */ /* 0x0001e80000100a00 */
[----:B0-----:R-:W2:Y:S04]  /*16e90*/  LDL.LU.64 R18, [R1+0x2060] ;  /* 0x0020600001127983 */ /* 0x001ea80000300a00 */
[----:B------:R-:W2:Y:S04]  /*16ea0*/  LDL.LU.64 R16, [R1+0x2058] ;  /* 0x0020580001107983 */ /* 0x000ea80000300a00 */
[----:B------:R-:W2:Y:S04]  /*16eb0*/  LDL.LU.64 R14, [R1+0x2050] ;  /* 0x00205000010e7983 */ /* 0x000ea80000300a00 */
[----:B------:R-:W2:Y:S04]  /*16ec0*/  LDL.LU.64 R12, [R1+0x2048] ;  /* 0x00204800010c7983 */ /* 0x000ea80000300a00 */
[----:B------:R-:W-:Y:S04]  /*16ed0*/  STL.64 [R1+0x2000], R10 ;  /* 0x0020000a01007387 */ /* 0x000fe80000100a00 */
[----:B------:R0:W-:Y:S02]  /*16ee0*/  STL.64 [R1+0x1ff8], R8 ;  /* 0x001ff80801007387 */ /* 0x0001e40000100a00 */
[----:B0-----:R-:W-:-:S02]  /*16ef0*/  IMAD.MOV.U32 R8, RZ, RZ, R2 ;  /* 0x000000ffff087224 */ /* 0x001fc400078e0002 */
[----:B------:R-:W-:-:S07]  /*16f00*/  IMAD.MOV.U32 R9, RZ, RZ, R0 ;  /* 0x000000ffff097224 */ /* 0x000fce00078e0000 */
[-C--:B--2---:R-:W-:Y:S11]  /*16f10*/  HMMA.16816.F32 R16, R12, R8.reuse, R16 ;  /* 0x000000080c10723c */ /* 0x084ff60000001810 */
[----:B------:R-:W-:Y:S11]  /*16f20*/  @!UPT UIADD3 URZ, URZ, URZ, URZ ;  /* 0x0000003f3f3ff290 */ /* 0x000ff6000fffe03f */
[----:B------:R-:W-:Y:S01]  /*16f30*/  @!UPT UIADD3 URZ, URZ, URZ, URZ ;  /* 0x0000003f3f3ff290 */ /* 0x000fe2000fffe03f */
[----:B------:R-:W-:Y:S04]  /*16f40*/  STL.64 [R1+0x870], R16 ;  /* 0x0008701001007387 */ /* 0x000fe80000100a00 */
[----:B------:R0:W-:Y:S04]  /*16f50*/  STL.64 [R1+0x878], R18 ;  /* 0x0008781201007387 */ /* 0x0001e80000100a00 */
[----:B0-----:R-:W4:Y:S04]  /*16f60*/  LDL.LU.64 R18, [R1+0x2040] ;  /* 0x0020400001127983 */ /* 0x001f280000300a00 */
[----:B------:R-:W4:Y:S04]  /*16f70*/  LDL.LU.64 R16, [R1+0x2038] ;  /* 0x0020380001107983 */ /* 0x000f280000300a00 */
[----:B------:R-:W-:Y:S04]  /*16f80*/  STL.64 [R1+0x1fe0], R14 ;  /* 0x001fe00e01007387 */ /* 0x000fe80000100a00 */
[----:B------:R0:W-:Y:S04]  /*16f90*/  STL.64 [R1+0x1fd8], R12 ;  /* 0x001fd80c01007387 */ /* 0x0001e80000100a00 */
[----:B0-----:R-:W2:Y:S04]  /*16fa0*/  LDL.LU.64 R12, [R1+0x230] ;  /* 0x00023000010c7983 */ /* 0x001ea80000300a00 */
[----:B------:R-:W2:Y:S01]  /*16fb0*/  LDL.LU.64 R14, [R1+0x238] ;  /* 0x00023800010e7983 */ /* 0x000ea20000300a00 */
[----:B----4-:R-:W-:Y:S01]  /*16fc0*/  HMMA.16816.F32 R20, R16, R8, R20 ;  /* 0x000000081014723c */ /* 0x010fe20000001814 */
[----:B------:R-:W-:-:S02]  /*16fd0*/  IMAD.MOV.U32 R2, RZ, RZ, R18 ;  /* 0x000000ffff027224 */ /* 0x000fc400078e0012 */
[----:B------:R-:W-:Y:S02]  /*16fe0*/  IMAD.MOV.U32 R0, RZ, RZ, R19 ;  /* 0x000000ffff007224 */ /* 0x000fe400078e0013 */
[----:B------:R-:W-:Y:S02]  /*16ff0*/  IMAD.MOV.U32 R28, RZ, RZ, R16 ;  /* 0x000000ffff1c7224 */ /* 0x000fe400078e0010 */
[----:B------:R-:W-:Y:S11]  /*17000*/  IMAD.MOV.U32 R3, RZ, RZ, R17 ;  /* 0x000000ffff037224 */ /* 0x000ff600078e0011 */
[----:B------:R-:W-:Y:S05]  /*17010*/  @!UPT UIADD3 URZ, URZ, URZ, URZ ;  /* 0x0000003f3f3ff290 */ /* 0x000fea000fffe03f */
[----:B------:R-:W-:Y:S04]  /*17020*/  STL.64 [R1+0x2e0], R20 ;  /* 0x0002e01401007387 */ /* 0x000fe80000100a00 */
[----:B------:R0:W-:Y:S04]  /*17030*/  STL.64 [R1+0x2e8], R22 ;  /* 0x0002e81601007387 */ /* 0x0001e80000100a00 */
[----:B0-----:R-:W2:Y:S04]  /*17040*/  LDL.LU.64 R22, [R1+0x2030] ;  /* 0x0020300001167983 */ /* 0x001ea80000300a00 */
[----:B------:R-:W2:Y:S04]  /*17050*/  LDL.LU.64 R20, [R1+0x2028] ;  /* 0x0020280001147983 */ /* 0x000ea80000300a00 */
[----:B------:R-:W3:Y:S04]  /*17060*/  LDL.LU.64 R18, [R1+0x2020] ;  /* 0x0020200001127983 */ /* 0x000ee80000300a00 */
[----:B------:R-:W3:Y:S02]  /*17070*/  LDL.LU.64 R16, [R1+0x2018] ;  /* 0x0020180001107983 */ /* 0x000ee40000300a00 */
[-C--:B---3--:R-:W-:Y:S11]  /*17080*/  HMMA.16816.F32 R4, R16, R8.reuse, R4 ;  /* 0x000000081004723c */ /* 0x088ff60000001804 */
[----:B------:R-:W-:Y:S11]  /*17090*/  @!UPT UIADD3 URZ, URZ, URZ, URZ ;  /* 0x0000003f3f3ff290 */ /* 0x000ff6000fffe03f */
[----:B------:R-:W-:Y:S01]  /*170a0*/  @!UPT UIADD3 URZ, URZ, URZ, URZ ;  /* 0x0000003f3f3ff290 */ /* 0x000fe2000fffe03f */
[----:B------:R0:W-:Y:S04]  /*170b0*/  STL.64 [R1+0x4e0], R4 ;  /* 0x0004e00401007387 */ /* 0x0001e80000100a00 */
[----:B------:R1:W-:Y:S04]  /*170c0*/  STL.64 [R1+0x4e8], R6 ;  /* 0x0004e80601007387 */ /* 0x0003e80000100a00 */
[----:B0-----:R-:W3:Y:S04]  /*170d0*/  LDL.LU.64 R4, [R1+0xc30] ;  /* 0x000c300001047983 */ /* 0x001ee80000300a00 */
[----:B-1----:R-:W4:Y:S01]  /*170e0*/  LDL.LU.64 R6, [R1+0xc38] ;  /* 0x000c380001067983 */ /* 0x002f220000300a00 */
[-C--:B--2---:R-:W-:Y:S03]  /*170f0*/  HMMA.16816.F32 R12, R20, R8.reuse, R12 ;  /* 0x00000008140c723c */ /* 0x084fe6000000180c */
[----:B----4-:R-:W-:Y:S04]  /*17100*/  STL.64 [R1+0x2010], R6 ;  /* 0x0020100601007387 */ /* 0x010fe80000100a00 */
[----:B---3--:R0:W-:Y:S04]  /*17110*/  STL.64 [R1+0x2008], R4 ;  /* 0x0020080401007387 */ /* 0x0081e80000100a00 */
[----:B0-----:R-:W2:Y:S04]  /*17120*/  LDL.LU.64 R4, [R1+0x150] ;  /* 0x0001500001047983 */ /* 0x001ea80000300a00 */
[----:B------:R-:W2:Y:S04]  /*17130*/  LDL.LU.64 R6, [R1+0x158] ;  /* 0x0001580001067983 */ /* 0x000ea80000300a00 */
[----:B------:R-:W-:Y:S04]  /*17140*/  STL.64 [R1+0x1fc0], R18 ;  /* 0x001fc01201007387 */ /* 0x000fe80000100a00 */
[----:B------:R0:W-:Y:S04]  /*17150*/  STL.64 [R1+0x1fb8], R16 ;  /* 0x001fb81001007387 */ /* 0x0001e80000100a00 */
[----:B0-----:R-:W3:Y:S04]  /*17160*/  LDL.LU.64 R16, [R1+0x580] ;  /* 0x0005800001107983 */ /* 0x001ee80000300a00 */
[----:B------:R-:W3:Y:S04]  /*17170*/  LDL.LU.64 R18, [R1+0x588] ;  /* 0x0005880001127983 */ /* 0x000ee80000300a00 */
[----:B------:R0:W-:Y:S04]  /*17180*/  STL.64 [R1+0x660], R12 ;  /* 0x0006600c01007387 */ /* 0x0001e80000100a00 */
[----:B------:R1:W-:Y:S04]  /*17190*/  STL.64 [R1+0x668], R14 ;  /* 0x0006680e01007387 */ /* 0x0003e80000100a00 */
[----:B0-----:R-:W4:Y:S04]  /*171a0*/  LDL.LU.64 R12, [R1+0x2d0] ;  /* 0x0002d000010c7983 */ /* 0x001f280000300a00 */
[----:B-1----:R-:W4:Y:S04]  /*171b0*/  LDL.LU.64 R14, [R1+0x2d8] ;  /* 0x0002d800010e7983 */ /* 0x002f280000300a00 */
[----:B------:R0:W-:Y:S04]  /*171c0*/  STL.64 [R1+0x1fb0], R22 ;  /* 0x001fb01601007387 */ /* 0x0001e80000100a00 */
[----:B------:R1:W-:Y:S04]  /*171d0*/  STL.64 [R1+0x1fa8], R20 ;  /* 0x001fa81401007387 */ /* 0x0003e80000100a00 */
[----:B0-----:R-:W3:Y:S04]  /*171e0*/  LDL R22, [R1+0x18] ;  /* 0x0000180001167983 */ /* 0x001ee80000100800 */
[----:B-1----:R-:W3:Y:S04]  /*171f0*/  LDL R20, [R1+0x10] ;  /* 0x0000100001147983 */ /* 0x002ee80000100800 */
[----:B------:R-:W3:Y:S01]  /*17200*/  LDL R21, [R1+0x14] ;  /* 0x0000140001157983 */ /* 0x000ee20000100800 */
[----:B--2---:R-:W-:Y:S03]  /*17210*/  HMMA.16816.F32 R8, R24, R8, R4 ;  /* 0x000000081808723c */ /* 0x004fe60000001804 */
[----:B------:R-:W3:Y:S04]  /*17220*/  LDL.LU.64 R6, [R1+0x2010] ;  /* 0x0020100001067983 */ /* 0x000ee80000300a00 */
[----:B------:R-:W3:Y:S11]  /*17230*/  LDL.LU.64 R4, [R1+0x2008] ;  /* 0x0020080001047983 */ /* 0x000ef60000300a00 */
[----:B------:R-:W-:Y:S05]  /*17240*/  @!UPT UIADD3 URZ, URZ, URZ, URZ ;  /* 0x0000003f3f3ff290 */ /* 0x000fea000fffe03f */
[----:B------:R-:W-:Y:S04]  /*17250*/  STL.64 [R1+0x7c0], R8 ;  /* 0x0007c00801007387 */ /* 0x000fe80000100a00 */
[----:B------:R0:W-:Y:S04]  /*17260*/  STL.64 [R1+0x7c8], R10 ;  /* 0x0007c80a01007387 */ /* 0x0001e80000100a00 */
[----:B0-----:R-:W4:Y:S04]  /*17270*/  LDL.LU.64 R10, [R1+0x2000] ;  /* 0x00200000010a7983 */ /* 0x001f280000300a00 */
[----:B------:R-:W4:Y:S04]  /*17280*/  LDL.LU.64 R8, [R1+0x1ff8] ;  /* 0x001ff80001087983 */ /* 0x000f280000300a00 */
[----:B------:R-:W-:Y:S04]  /*17290*/  STL.64 [R1+0x1fd0], R26 ;  /* 0x001fd01a01007387 */ /* 0x000fe80000100a00 */
[----:B------:R0:W-:Y:S04]  /*172a0*/  STL.64 [R1+0x1fc8], R24 ;  /* 0x001fc81801007387 */ /* 0x0001e80000100a00 */
[----:B0-----:R-:W3:Y:S01]  /*172b0*/  LDL.LU.64 R24, [R1+0xe0] ;  /* 0x0000e00001187983 */ /* 0x001ee20000300a00 */
[----:B------:R-:W-:-:S07]  /*172c0*/  IMAD.MOV.U32 R23, RZ, RZ, R29 ;  /* 0x000000ffff177224 */ /* 0x000fce00078e001d */
[-C--:B---3--:R-:W-:Y:S01]  /*172d0*/  HMMA.16816.F32 R20, R20, R24.reuse, R4 ;  /* 0x000000181414723c */ /* 0x088fe20000001804 */
[----:B------:R-:W2:Y:S04]  /*172e0*/  LDL.LU.64 R6, [R1+0x1ff0] ;  /* 0x001ff00001067983 */ /* 0x000ea80000300a00 */
[----:B------:R-:W2:Y:S03]  /*172f0*/  LDL.LU.64 R4, [R1+0x1fe8] ;  /* 0x001fe80001047983 */ /* 0x000ea60000300a00 */
[-C--:B----4-:R-:W-:Y:S11]  /*17300*/  HMMA.16816.F32 R12, R8, R24.reuse, R12 ;  /* 0x00000018080c723c */ /* 0x090ff6000000180c */
[----:B------:R-:W-:Y:S04]  /*17310*/  @!UPT UIADD3 URZ, URZ, URZ, URZ ;  /* 0x0000003f3f3ff290 */ /* 0x000fe8000fffe03f */
[----:B------:R0:W-:Y:S04]  /*17320*/  STL.64 [R1+0x3c0], R20 ;  /* 0x0003c01401007387 */ /* 0x0001e80000100a00 */
[----:B------:R1:W-:Y:S04]  /*17330*/  STL.64 [R1+0x3c8], R22 ;  /* 0x0003c81601007387 */ /* 0x0003e80000100a00 */
[----:B0-----:R-:W3:Y:S04]  /*17340*/  LDL.LU.64 R20, [R1+0x3b0] ;  /* 0x0003b00001147983 */ /* 0x001ee80000300a00 */
[----:B-1----:R-:W3:Y:S01]  /*17350*/  LDL.LU.64 R22, [R1+0x3b8] ;  /* 0x0003b80001167983 */ /* 0x002ee20000300a00 */
[----:B--2---:R-:W-:Y:S11]  /*17360*/  HMMA.16816.F32 R16, R4, R24, R16 ;  /* 0x000000180410723c */ /* 0x004ff60000001810 */
[----:B------:R-:W-:Y:S11]  /*17370*/  @!UPT UIADD3 URZ, URZ, URZ, URZ ;  /* 0x0000003f3f3ff290 */ /* 0x000ff6000fffe03f */
[----:B------:R-:W-:Y:S01]  /*17380*/  @!UPT UIADD3 URZ, URZ, URZ, URZ ;  /* 0x0000003f3f3ff290 */ /* 0x000fe2000fffe03f */
[----:B------:R0:W-:Y:S04]  /*17390*/  STL.64 [R1+0x580], R16 ;  /* 0x0005801001007387 */ /* 0x0001e80000100a00 */
[----:B------:R1:W-:Y:S04]  /*173a0*/  STL.64 [R1+0x588], R18 ;  /* 0x0005881201007387 */ /* 0x0003e80000100a00 */
[----:B0-----:R-:W2:Y:S04]  /*173b0*/  LDL.LU.64 R16, [R1+0xbc0] ;  /* 0x000bc00001107983 */ /* 0x001ea80000300a00 */
[----:B-1----:R-:W2:Y:S04]  /*173c0*/  LDL.LU.64 R18, [R1+0xbc8] ;  /* 0x000bc80001127983 */ /* 0x002ea80000300a00 */
[----:B------:R-:W-:Y:S04]  /*173d0*/  STL.64 [R1+0x1fa0], R6 ;  /* 0x001fa00601007387 */ /* 0x000fe80000100a00 */
[----:B------:R-:W-:Y:S04]  /*173e0*/  STL.64 [R1+0x1f98], R4 ;  /* 0x001f980401007387 */ /* 0x000fe80000100a00 */
[----:B------:R-:W-:Y:S04]  /*173f0*/  STL.64 [R1+0x700], R12 ;  /* 0x0007000c01007387 */ /* 0x000fe80000100a00 */
[----:B------:R0:W-:Y:S04]  /*17400*/  STL.64 [R1+0x708], R14 ;  /* 0x0007080e01007387 */ /* 0x0001e80000100a00 */
[----:B0-----:R-:W4:Y:S04]  /*17410*/  LDL.LU.64 R14, [R1+0x1fe0] ;  /* 0x001fe000010e7983 */ /* 0x001f280000300a00 */
[----:B------:R-:W4:Y:S04]  /*17420*/  LDL.LU.64 R12, [R1+0x1fd8] ;  /* 0x001fd800010c7983 */ /* 0x000f280000300a00 */
[----:B------:R-:W-:Y:S04]  /*17430*/  STL.64 [R1+0x1f90], R10 ;  /* 0x001f900a01007387 */ /* 0x000fe80000100a00 */
[----:B------:R0:W-:Y:S04]  /*17440*/  STL.64 [R1+0x1f88], R8 ;  /* 0x001f880801007387 */ /* 0x0001e80000100a00 */
[----:B0-----:R-:W4:Y:S04]  /*17450*/  LDL.LU.64 R8, [R1+0x1f0] ;  /* 0x0001f00001087983 */ /* 0x001f280000300a00 */
[----:B------:R-:W4:Y:S01]  /*17460*/  LDL.LU.64 R10, [R1+0x1f8] ;  /* 0x0001f800010a7983 */ /* 0x000f220000300a00 */
[----:B------:R-:W-:-:S02]  /*17470*/  IMAD.MOV.U32 R6, RZ, RZ, R2 ;  /* 0x000000ffff067224 */ /* 0x000fc400078e0002 */
[----:B------:R-:W-:Y:S02]  /*17480*/  IMAD.MOV.U32 R7, RZ, RZ, R0 ;  /* 0x000000ffff077224 */ /* 0x000fe400078e0000 */
[----:B------:R-:W-:Y:S02]  /*17490*/  IMAD.MOV.U32 R2, RZ, RZ, R24 ;  /* 0x000000ffff027224 */ /* 0x000fe400078e0018 */
[----:B------:R-:W-:Y:S02]  /*174a0*/  IMAD.MOV.U32 R0, RZ, RZ, R25 ;  /* 0x000000ffff007224 */ /* 0x000fe400078e0019 */
[----:B------:R-:W-:Y:S02]  /*174b0*/  IMAD.MOV.U32 R4, RZ, RZ, R28 ;  /* 0x000000ffff047224 */ /* 0x000fe400078e001c */
[----:B------:R-:W-:Y:S01]  /*174c0*/  IMAD.MOV.U32 R5, RZ, RZ, R3 ;  /* 0x000000ffff057224 */ /* 0x000fe200078e0003 */
[----:B----4-:R-:W-:Y:S11]  /*174d0*/  HMMA.16816.F32 R8, R12, R24, R8 ;  /* 0x000000180c08723c */ /* 0x010ff60000001808 */
[----:B------:R-:W-:Y:S11]  /*174e0*/  @!UPT UIADD3 URZ, URZ, URZ, URZ ;  /* 0x0000003f3f3ff290 */ /* 0x000ff6000fffe03f */
[----:B------:R-:W-:Y:S01]  /*174f0*/  @!UPT UIADD3 URZ, URZ, URZ, URZ ;  /* 0x0000003f3f3ff290 */ /* 0x000fe2000fffe03f */
[----:B------:R0:W-:Y:S01]  /*17500*/  STL.64 [R1+0x860], R8 ;  /* 0x0008600801007387 */ /* 0x0001e20000100a00 */
[----:B------:R1:W-:Y:S02]  /*17510*/  STL.64 [R1+0x868], R10 ;  /* 0x0008680a01007387 */ /* 0x0003e40000100a00 */
[----:B------:R-:W4:Y:S02]  /*17520*/  LDL.LU.64 R26, [R1+0x1fd0] ;  /* 0x001fd000011a7983 */ /* 0x000f240000300a00 */
[----:B------:R-:W4:Y:S01]  /*17530*/  LDL.LU.64 R24, [R1+0x1fc8] ;  /* 0x001fc80001187983 */ /* 0x000f220000300a00 */
[----:B0-----:R-:W3:Y:S01]  /*17540*/  LDL.LU.64 R8, [R1+0x270] ;  /* 0x0002700001087983 */ /* 0x001ee20000300a00 */
[----:B-1----:R-:W3:Y:S02]  /*17550*/  LDL.LU.64 R10, [R1+0x278] ;  /* 0x00027800010a7983 */ /* 0x002ee40000300a00 */
[----:B------:R-:W-:Y:S02]  /*17560*/  STL.64 [R1+0x1f78], R14 ;  /* 0x001f780e01007387 */ /* 0x000fe40000100a00 */
[----:B------:R0:W-:Y:S02]  /*17570*/  STL.64 [R1+0x1f70], R12 ;  /* 0x001f700c01007387 */ /* 0x0001e40000100a00 */
[----:B0-----:R-:W-:-:S02]  /*17580*/  IMAD.MOV.U32 R12, RZ, RZ, R2 ;  /* 0x000000ffff0c7224 */ /* 0x001fc400078e0002 */
[----:B------:R-:W-:-:S07]  /*17590*/  IMAD.MOV.U32 R13, RZ, RZ, R0 ;  /* 0x000000ffff0d7224 */ /* 0x000fce00078e0000 */
[-C--:B--2---:R-:W-:Y:S01]  /*175a0*/  HMMA.16816.F32 R4, R4, R12.reuse, R16 ;  /* 0x0000000c0404723c */ /* 0x084fe20000001810 */
[----:B------:R-:W3:Y:S01]  /*175b0*/  LDL.LU.64 R18, [R1+0x1fc0] ;  /* 0x001fc00001127983 */ /* 0x000ee20000300a00 */
[----:B------:R-:W3:Y:S11]  /*175c0*/  LDL.LU.64 R16, [R1+0x1fb8] ;  /* 0x001fb80001107983 */ /* 0x000ef60000300a00 */
[----:B------:R-:W-:Y:S10]  /*175d0*/  @!UPT UIADD3 URZ, URZ, URZ, URZ ;  /* 0x0000003f3f3ff290 */ /* 0x000ff4000fffe03f */
[----:B------:R0:W-:Y:S01]  /*175e0*/  STL.64 [R1+0x2d0], R4 ;  /* 0x0002d00401007387 */ /* 0x0001e20000100a00 */
[----:B------:R1:W-:Y:S03]  /*175f0*/  STL.64 [R1+0x2d8], R6 ;  /* 0x0002d80601007387 */ /* 0x0003e60000100a00 */
[----:B0-----:R-:W4:Y:S01]  /*17600*/  LDL.LU.64 R4, [R1+0x160] ;  /* 0x0001600001047983 */ /* 0x001f220000300a00 */
[----:B-1----:R-:W4:Y:S01]  /*17610*/  LDL.LU.64 R6, [R1+0x168] ;  /* 0x0001680001067983 */ /* 0x002f220000300a00 */
[-C--:B---3--:R-:W-:Y:S11]  /*17620*/  HMMA.16816.F32 R20, R16, R12.reuse, R20 ;  /* 0x0000000c1014723c */ /* 0x088ff60000001814 */
[----:B------:R-:W-:Y:S11]  /*17630*/  @!UPT UIADD3 URZ, URZ, URZ, URZ ;  /* 0x0000003f3f3ff290 */ /* 0x000ff6000fffe03f */
[----:B------:R-:W-:Y:S01]  /*17640*/  @!UPT UIADD3 URZ, URZ, URZ, URZ ;  /* 0x0000003f3f3ff290 */ /* 0x000fe2000fffe03f */
[----:B------:R-:W-:Y:S01]  /*17650*/  STL.64 [R1+0x4d0], R20 ;  /* 0x0004d01401007387 */ /* 0x000fe20000100a00 */
[----:B------:R0:W-:Y:S03]  /*17660*/  STL.64 [R1+0x4d8], R22 ;  /* 0x0004d81601007387 */ /* 0x0001e60000100a00 */
[----:B0-----:R-:W2:Y:S01]  /*17670*/  LDL.LU.64 R22, [R1+0x1fb0] ;  /* 0x001fb00001167983 */ /* 0x001ea20000300a00 */
[----:B------:R-:W2:Y:S02]  /*17680*/  LDL.LU.64 R20, [R1+0x1fa8] ;  /* 0x001fa80001147983 */ /* 0x000ea40000300a00 */
[----:B------:R0:W-:Y:S02]  /*17690*/  STL.64 [R1+0x1f58], R18 ;  /* 0x001f581201007387 */ /* 0x0001e40000100a00 */
[----:B------:R1:W-:Y:S01]  /*176a0*/  STL.64 [R1+0x1f50], R16 ;  /* 0x001f501001007387 */ /* 0x0003e20000100a00 */
[----:B0-----:R-:W3:Y:S04]  /*176b0*/  LDL.64 R18, [R1+0x8] ;  /* 0x0000080001127983 */ /* 0x001ee80000100a00 */
[----:B-1----:R-:W3:Y:S01]  /*176c0*/  LDL.64 R16, [R1] ;  /* 0x0000000001107983 */ /* 0x002ee20000100a00 */
[-C--:B--2---:R-:W-:Y:S08]  /*176d0*/  HMMA.16816.F32 R8, R20, R12.reuse, R8 ;  /* 0x0000000c1408723c */ /* 0x084ff00000001808 */
[----:B----4-:R-:W-:Y:S01]  /*176e0*/  HMMA.16816.F32 R12, R24, R12, R4 ;  /* 0x0000000c180c723c */ /* 0x010fe20000001804 */
[----:B---3--:R0:W-:Y:S01]  /*176f0*/  STL.64 [R1+0x1f68], R18 ;  /* 0x001f681201007387 */ /* 0x0081e20000100a00 */
[----:B------:R1:W-:Y:S03]  /*17700*/  STL.64 [R1+0x1f60], R16 ;  /* 0x001f601001007387 */ /* 0x0003e60000100a00 */
[----:B0-----:R-:W2:Y:S04]  /*17710*/  LDL.64 R18, [R1+0x18] ;  /* 0x0000180001127983 */ /* 0x001ea80000100a00 */
[----:B-1----:R-:W3:Y:S06]  /*17720*/  LDL.64 R16, [R1+0x10] ;  /* 0x0000100001107983 */ /* 0x002eec0000100a00 */
[----:B------:R0:W-:Y:S02]  /*17730*/  STL.64 [R1+0x650], R8 ;  /* 0x0006500801007387 */ /* 0x0001e40000100a00 */
[----:B------:R1:W-:Y:S01]  /*17740*/  STL.64 [R1+0x658], R10 ;  /* 0x0006580a01007387 */ /* 0x0003e20000100a00 */
[----:B0-----:R-:W4:Y:S01]  /*17750*/  LDL.LU.64 R8, [R1+0x570] ;  /* 0x0005700001087983 */ /* 0x001f220000300a00 */
[----:B-1----:R-:W4:Y:S02]  /*17760*/  LDL.LU.64 R10, [R1+0x578] ;  /* 0x00057800010a7983 */ /* 0x002f240000300a00 */
[----:B------:R-:W-:Y:S02]  /*17770*/  STL.64 [R1+0x1f48], R22 ;  /* 0x001f481601007387 */ /* 0x000fe40000100a00 */
[----:B------:R0:W-:Y:S02]  /*17780*/  STL.64 [R1+0x1f40], R20 ;  /* 0x001f401401007387 */ /* 0x0001e40000100a00 */
[----:B0-----:R-:W4:Y:S01]  /*17790*/  LDL.LU.64 R20, [R1+0xc20] ;  /* 0x000c200001147983 */ /* 0x001f220000300a00 */
[----:B------:R-:W4:Y:S02]  /*177a0*/  LDL.LU.64 R22, [R1+0xc28] ;  /* 0x000c280001167983 */ /* 0x000f240000300a00 */
[----:B------:R-:W4:Y:S02]  /*177b0*/  LDL.LU.64 R6, [R1+0x1fa0] ;  /* 0x001fa00001067983 */ /* 0x000f240000300a00 */
[----:B------:R-:W4:Y:S01]  /*177c0*/  LDL.LU.64 R4, [R1+0x1f98] ;  /* 0x001f980001047983 */ /* 0x000f220000300a00 */
[----:B------:R0:W-:Y:S01]  /*177d0*/  STL.64 [R1+0x7b0], R12 ;  /* 0x0007b00c01007387 */ /* 0x0001e20000100a00 */
[----:B------:R1:W-:Y:S03]  /*177e0*/  STL.64 [R1+0x7b8], R14 ;  /* 0x0007b80e01007387 */ /* 0x0003e60000100a00 */
[----:B0-----:R-:W4:Y:S01]  /*177f0*/  LDL.LU.64 R12, [R1+0x390] ;  /* 0x00039000010c7983 */ /* 0x001f220000300a00 */
[----:B-1----:R-:W4:Y:S02]  /*17800*/  LDL.LU.64 R14, [R1+0x398] ;  /* 0x00039800010e7983 */ /* 0x002f240000300a00 */
[----:B------:R-:W-:Y:S02]  /*17810*/  STL.64 [R1+0x1f38], R26 ;  /* 0x001f381a01007387 */ /* 0x000fe40000100a00 */
[----:B------:R0:W-:Y:S02]  /*17820*/  STL.64 [R1+0x1f30], R24 ;  /* 0x001f301801007387 */ /* 0x0001e40000100a00 */
[----:B0-----:R-:W4:Y:S01]  /*17830*/  LDL.64 R24, [R1+0xd0] ;  /* 0x0000d00001187983 */ /* 0x001f220000100a00 */
[----:B--2---:R-:W-:-:S02]  /*17840*/  IMAD.MOV.U32 R2, RZ, RZ, R18 ;  /* 0x000000ffff027224 */ /* 0x004fc400078e0012 */
[----:B---3--:R-:W-:Y:S02]  /*17850*/  IMAD.MOV.U32 R29, RZ, RZ, R16 ;  /* 0x000000ffff1d7224 */ /* 0x008fe400078e0010 */
[----:B------:R-:W-:Y:S02]  /*17860*/  IMAD.MOV.U32 R3, RZ, RZ, R17 ;  /* 0x000000ffff037224 */ /* 0x000fe400078e0011 */
[----:B------:R-:W-:Y:S01]  /*17870*/  IMAD.MOV.U32 R0, RZ, RZ, R19 ;  /* 0x000000ffff007224 */ /* 0x000fe200078e0013 */
[-C--:B----4-:R-:W-:Y:S08]  /*17880*/  HMMA.16816.F32 R20, R16, R24.reuse, R20 ;  /* 0x000000181014723c */ /* 0x090ff00000001814 */
[----:B------:R-:W-:Y:S01]  /*17890*/  HMMA.16816.F32 R8, R4, R24, R8 ;  /* 0x000000180408723c */ /* 0x000fe20000001808 */
[----:B------:R-:W-:Y:S11]  /*178a0*/  IMAD.MOV.U32 R28, RZ, RZ, R25 ;  /* 0x000000ffff1c7224 */ /* 0x000ff600078e0019 */
[----:B------:R-:W-:Y:S03]  /*178b0*/  @!UPT UIADD3 URZ, URZ, URZ, URZ ;  /* 0x0000003f3f3ff290 */ /* 0x000fe6000fffe03f */
[----:B------:R0:W-:Y:S01]  /*178c0*/  STL.64 [R1+0x3b0], R20 ;  /* 0x0003b01401007387 */ /* 0x0001e20000100a00 */
[----:B------:R1:W-:Y:S02]  /*178d0*/  STL.64 [R1+0x3b8], R22 ;  /* 0x0003b81601007387 */ /* 0x0003e40000100a00 */
[----:B------:R-:W2:Y:S02]  /*178e0*/  LDL.LU.64 R16, [R1+0x240] ;  /* 0x0002400001107983 */ /* 0x000ea40000300a00 */
[----:B------:R-:W2:Y:S01]  /*178f0*/  LDL.LU.64 R18, [R1+0x248] ;  /* 0x0002480001127983 */ /* 0x000ea20000300a00 */
[----:B0-----:R-:W3:Y:S01]  /*17900*/  LDL.LU.64 R20, [R1+0x4c0] ;  /* 0x0004c00001147983 */ /* 0x001ee20000300a00 */
[----:B-1----:R-:W3:Y:S02]  /*17910*/  LDL.LU.64 R22, [R1+0x4c8] ;  /* 0x0004c80001167983 */ /* 0x002ee40000300a00 */
[----:B------:R-:W-:Y:S02]  /*17920*/  STL.64 [R1+0x570], R8 ;  /* 0x0005700801007387 */ /* 0x000fe40000100a00 */
[----:B------:R0:W-:Y:S02]  /*17930*/  STL.64 [R1+0x578], R10 ;  /* 0x0005780a01007387 */ /* 0x0001e40000100a00 */
[----:B0-----:R-:W4:Y:S01]  /*17940*/  LDL.LU.64 R10, [R1+0x1f90] ;  /* 0x001f9000010a7983 */ /* 0x001f220000300a00 */
[----:B------:R-:W4:Y:S02]  /*17950*/  LDL.LU.64 R8, [R1+0x1f88] ;  /* 0x001f880001087983 */ /* 0x000f240000300a00 */
[----:B------:R-:W2:Y:S02]  /*17960*/  LDL.LU.64 R24, [R1+0x290] ;  /* 0x0002900001187983 */ /* 0x000ea40000300a00 */
[----:B------:R-:W2:Y:S01]  /*17970*/  LDL.LU.64 R26, [R1+0x298] ;  /* 0x00029800011a7983 */ /* 0x000ea20000300a00 */
[----:B------:R-:W-:Y:S01]  /*17980*/  STL.64 [R1+0x1f18], R6 ;  /* 0x001f180601007387 */ /* 0x000fe20000100a00 */
[----:B------:R0:W-:Y:S03]  /*17990*/  STL.64 [R1+0x1f10], R4 ;  /* 0x001f100401007387 */ /* 0x0001e60000100a00 */
[----:B0-----:R-:W4:Y:S01]  /*179a0*/  LDL.LU R4, [R1+0xd0] ;  /* 0x0000d00001047983 */ /* 0x001f220000300800 */
[----:B------:R-:W-:-:S02]  /*179b0*/  IMAD.MOV.U32 R5, RZ, RZ, R28 ;  /* 0x000000ffff057224 */ /* 0x000fc400078e001c */
[----:B------:R-:W2:Y:S05]  /*179c0*/  LDL.LU R28, [R1+0x1f80] ;  /* 0x001f8000011c7983 */ /* 0x000eaa0000300800 */
[-C--:B----4-:R-:W-:Y:S11]  /*179d0*/  HMMA.16816.F32 R12, R8, R4.reuse, R12 ;  /* 0x00000004080c723c */ /* 0x090ff6000000180c */
[----:B------:R-:W-:Y:S11]  /*179e0*/  @!UPT UIADD3 URZ, URZ, URZ, URZ ;  /* 0x0000003f3f3ff290 */ /* 0x000ff6000fffe03f */
[----:B------:R-:W-:Y:S01]  /*179f0*/  @!UPT UIADD3 URZ, URZ, URZ, URZ ;  /* 0x0000003f3f3ff290 */ /* 0x000fe2000fffe03f */
[----:B------:R-:W-:Y:S01]  /*17a00*/  STL.64 [R1+0x6f0], R12 ;  /* 0x0006f00c01007387 */ /* 0x000fe20000100a00 */
[----:B------:R0:W-:Y:S03]  /*17a10*/  STL.64 [R1+0x6f8], R14 ;  /* 0x0006f80e01007387 */ /* 0x0001e60000100a00 */
[----:B0-----:R-:W2:Y:S01]  /*17a20*/  LDL.LU.64 R14, [R1+0x1f78] ;  /* 0x001f7800010e7983 */ /* 0x001ea20000300a00 */
[----:B------:R-:W2:Y:S02]  /*17a30*/  LDL.LU.64 R12, [R1+0x1f70] ;  /* 0x001f7000010c7983 */ /* 0x000ea40000300a00 */
[----:B------:R-:W-:Y:S02]  /*17a40*/  STL.64 [R1+0x1f28], R10 ;  /* 0x001f280a01007387 */ /* 0x000fe40000100a00 */
[----:B------:R0:W-:Y:S02]  /*17a50*/  STL.64 [R1+0x1f20], R8 ;  /* 0x001f200801007387 */ /* 0x0001e40000100a00 */
[----:B0-----:R-:W4:Y:S01]  /*17a60*/  LDL.LU.64 R8, [R1+0xbd0] ;  /* 0x000bd00001087983 */ /* 0x001f220000300a00 */
[----:B------:R-:W4:Y:S01]  /*17a70*/  LDL.LU.64 R10, [R1+0xbd8] ;  /* 0x000bd800010a7983 */ /* 0x000f220000300a00 */
[-C--:B--2---:R-:W-:Y:S11]  /*17a80*/  HMMA.16816.F32 R16, R12, R4.reuse, R16 ;  /* 0x000000040c10723c */ /* 0x084ff60000001810 */
[----:B------:R-:W-:Y:S11]  /*17a90*/  @!UPT UIADD3 URZ, URZ, URZ, URZ ;  /* 0x0000003f3f3ff290 */ /* 0x000ff6000fffe03f */
[----:B------:R-:W-:Y:S01]  /*17aa0*/  @!UPT UIADD3 URZ, URZ, URZ, URZ ;  /* 0x0000003f3f3ff290 */ /* 0x000fe2000fffe03f */
[----:B------:R-:W-:Y:S01]  /*17ab0*/  STL.64 [R1+0x850], R16 ;  /* 0x0008501001007387 */ /* 0x000fe20000100a00 */
[----:B------:R0:W-:Y:S03]  /*17ac0*/  STL.64 [R1+0x858], R18 ;  /* 0x0008581201007387 */ /* 0x0001e60000100a00 */
[----:B0-----:R-:W4:Y:S01]  /*17ad0*/  LDL.LU.64 R18, [R1+0x1f68] ;  /* 0x001f680001127983 */ /* 0x001f220000300a00 */
[----:B------:R-:W4:Y:S02]  /*17ae0*/  LDL.LU.64 R16, [R1+0x1f60] ;  /* 0x001f600001107983 */ /* 0x000f240000300a00 */
[-C--:B----4-:R-:W-:Y:S11]  /*17af0*/  HMMA.16816.F32 R8, R16, R4.reuse, R8 ;  /* 0x000000041008723c */ /* 0x090ff60000001808 */
[----:B------:R-:W-:Y:S11]  /*17b00*/  @!UPT UIADD3 URZ, URZ, URZ, URZ ;  /* 0x0000003f3f3ff290 */ /* 0x000ff6000fffe03f */
[----:B------:R-:W-:Y:S01]  /*17b10*/  @!UPT UIADD3 URZ, URZ, URZ, URZ ;  /* 0x0000003f3f3ff290 */ /* 0x000fe2000fffe03f */
[----:B------:R0:W-:Y:S01]  /*17b20*/  STL.64 [R1+0x2c0], R8 ;  /* 0x0002c00801007387 */ /* 0x0001e20000100a00 */
[----:B------:R1:W-:Y:S02]  /*17b30*/  STL.64 [R1+0x2c8], R10 ;  /* 0x0002c80a01007387 */ /* 0x0003e40000100a00 */
[----:B0-----:R-:W-:Y:S02]  /*17b40*/  IMAD.MOV.U32 R9, RZ, RZ, R18 ;  /* 0x000000ffff097224 */ /* 0x001fe400078e0012 */
[----:B------:R-:W-:Y:S02]  /*17b50*/  IMAD.MOV.U32 R8, RZ, RZ, R19 ;  /* 0x000000ffff087224 */ /* 0x000fe400078e0013 */
[----:B-1----:R-:W-:Y:S02]  /*17b60*/  IMAD.MOV.U32 R11, RZ, RZ, R16 ;  /* 0x000000ffff0b7224 */ /* 0x002fe400078e0010 */
[----:B------:R-:W-:Y:S01]  /*17b70*/  IMAD.MOV.U32 R10, RZ, RZ, R17 ;  /* 0x000000ffff0a7224 */ /* 0x000fe200078e0011 */
[----:B------:R-:W3:Y:S01]  /*17b80*/  LDL.LU.64 R18, [R1+0x1f58] ;  /* 0x001f580001127983 */ /* 0x000ee20000300a00 */
[----:B------:R-:W3:Y:S02]  /*17b90*/  LDL.LU.64 R16, [R1+0x1f50] ;  /* 0x001f500001107983 */ /* 0x000ee40000300a00 */
[-C--:B---3--:R-:W-:Y:S11]  /*17ba0*/  HMMA.16816.F32 R20, R16, R4.reuse, R20 ;  /* 0x000000041014723c */ /* 0x088ff60000001814 */
        /* <DEDUP_REMOVED lines=8> */
[----:B0-----:R-:W3:Y:S01]  /*17c30*/  LDL.LU.64 R16, [R1+0x180] ;  /* 0x0001800001107983 */ /* 0x001ee20000300a00 */
[----:B------:R-:W3:Y:S01]  /*17c40*/  LDL.LU.64 R18, [R1+0x188] ;  /* 0x0001880001127983 */ /* 0x000ee20000300a00 */
[-C--:B--2---:R-:W-:Y:S11]  /*17c50*/  HMMA.16816.F32 R24, R20, R4.reuse, R24 ;  /* 0x000000041418723c */ /* 0x084ff60000001818 */
[----:B------:R-:W-:Y:S11]  /*17c60*/  @!UPT UIADD3 URZ, URZ, URZ, URZ ;  /* 0x0000003f3f3ff290 */ /* 0x000ff6000fffe03f */
[----:B------:R-:W-:Y:S01]  /*17c70*/  @!UPT UIADD3 URZ, URZ, URZ, URZ ;  /* 0x0000003f3f3ff290 */ /* 0x000fe2000fffe03f */
[----:B------:R-:W-:Y:S01]  /*17c80*/  STL.64 [R1+0x640], R24 ;  /* 0x0006401801007387 */ /* 0x000fe20000100a00 */
[----:B------:R0:W-:Y:S03]  /*17c90*/  STL.64 [R1+0x648], R26 ;  /* 0x0006481a01007387 */ /* 0x0001e60000100a00 */
[----:B0-----:R-:W3:Y:S01]  /*17ca0*/  LDL.LU.64 R26, [R1+0x1f38] ;  /* 0x001f3800011a7983 */ /* 0x001ee20000300a00 */
[----:B------:R-:W3:Y:S02]  /*17cb0*/  LDL.LU.64 R24, [R1+0x1f30] ;  /* 0x001f300001187983 */ /* 0x000ee40000300a00 */
[----:B------:R-:W-:Y:S02]  /*17cc0*/  STL.64 [R1+0x1ed8], R22 ;  /* 0x001ed81601007387 */ /* 0x000fe40000100a00 */
[----:B------:R0:W-:Y:S02]  /*17cd0*/  STL.64 [R1+0x1ed0], R20 ;  /* 0x001ed01401007387 */ /* 0x0001e40000100a00 */
[----:B0-----:R-:W2:Y:S01]  /*17ce0*/  LDL.LU.64 R20, [R1+0x560] ;  /* 0x0005600001147983 */ /* 0x001ea20000300a00 */
[----:B------:R-:W2:Y:S01]  /*17cf0*/  LDL.LU.64 R22, [R1+0x568] ;  /* 0x0005680001167983 */ /* 0x000ea20000300a00 */
[----:B---3--:R-:W-:Y:S02]  /*17d00*/  HMMA.16816.F32 R16, R24, R4, R16 ;  /* 0x000000041810723c */ /* 0x008fe40000001810 */
[----:B------:R-:W3:Y:S01]  /*17d10*/  LDL.LU.64 R4, [R1+0xc10] ;  /* 0x000c100001047983 */ /* 0x000ee20000300a00 */
[----:B------:R-:W3:Y:S11]  /*17d20*/  LDL.LU.64 R6, [R1+0xc18] ;  /* 0x000c180001067983 */ /* 0x000ef60000300a00 */
[----:B------:R-:W-:Y:S09]  /*17d30*/  @!UPT UIADD3 URZ, URZ, URZ, URZ ;  /* 0x0000003f3f3ff290 */ /* 0x000ff2000fffe03f */
[----:B------:R0:W-:Y:S01]  /*17d40*/  STL.64 [R1+0x7a0], R16 ;  /* 0x0007a01001007387 */ /* 0x0001e20000100a00 */
[----:B------:R1:W-:Y:S02]  /*17d50*/  STL.64 [R1+0x7a8], R18 ;  /* 0x0007a81201007387 */ /* 0x0003e40000100a00 */
[----:B0-----:R-:W-:Y:S02]  /*17d60*/  IMAD.MOV.U32 R16, RZ, RZ, R11 ;  /* 0x000000ffff107224 */ /* 0x001fe400078e000b */
[----:B------:R-:W-:Y:S02]  /*17d70*/  IMAD.MOV.U32 R17, RZ, RZ, R10 ;  /* 0x000000ffff117224 */ /* 0x000fe400078e000a */
[----:B-1----:R-:W-:Y:S02]  /*17d80*/  IMAD.MOV.U32 R18, RZ, RZ, R9 ;  /* 0x000000ffff127224 */ /* 0x002fe400078e0009 */
[----:B------:R-:W-:Y:S02]  /*17d90*/  IMAD.MOV.U32 R19, RZ, RZ, R8 ;  /* 0x000000ffff137224 */ /* 0x000fe400078e0008 */
[----:B------:R-:W0:Y:S04]  /*17da0*/  LDSM.16.M88.4 R8, [R28+0x2800] ;  /* 0x002800001c08783b */ /* 0x000e280000000200 */
[----:B------:R-:W-:Y:S01]  /*17db0*/  STL.64 [R1+0x1f08], R18 ;  /* 0x001f081201007387 */ /* 0x000fe20000100a00 */
[----:B------:R-:W-:Y:S02]  /*17dc0*/  STL.64 [R1+0x1f00], R16 ;  /* 0x001f001001007387 */ /* 0x000fe40000100a00 */
[----:B------:R-:W-:Y:S02]  /*17dd0*/  STL.64 [R1+0x1ec8], R26 ;  /* 0x001ec81a01007387 */ /* 0x000fe40000100a00 */
[----:B------:R-:W-:Y:S02]  /*17de0*/  STL.64 [R1+0x1ec0], R24 ;  /* 0x001ec01801007387 */ /* 0x000fe40000100a00 */
[----:B------:R-:W-:Y:S04]  /*17df0*/  LDSM.16.M88.4 R24, [R28+0x2000] ;  /* 0x002000001c18783b */ /* 0x000fe80000000200 */
[----:B0-----:R-:W-:Y:S01]  /*17e00*/  STL.64 [R1+0xb0], R8 ;  /* 0x0000b00801007387 */ /* 0x001fe20000100a00 */
[----:B------:R-:W-:Y:S02]  /*17e10*/  STL.64 [R1+0xb8], R10 ;  /* 0x0000b80a01007387 */ /* 0x000fe40000100a00 */
[----:B------:R-:W0:Y:S02]  /*17e20*/  LDSM.16.M88.4 R8, [R28+0x3000] ;  /* 0x003000001c08783b */ /* 0x000e240000000200 */
[----:B0-----:R-:W-:Y:S02]  /*17e30*/  STL.64 [R1+0xa0], R8 ;  /* 0x0000a00801007387 */ /* 0x001fe40000100a00 */
[----:B------:R-:W-:Y:S02]  /*17e40*/  STL.64 [R1+0xa8], R10 ;  /* 0x0000a80a01007387 */ /* 0x000fe40000100a00 */
[----:B------:R-:W0:Y:S04]  /*17e50*/  LDSM.16.M88.4 R8, [R28+0x3800] ;  /* 0x003800001c08783b */ /* 0x000e280000000200 */
[----:B------:R-:W-:-:S02]  /*17e60*/  IMAD.MOV.U32 R16, RZ, RZ, R29 ;  /* 0x000000ffff107224 */ /* 0x000fc400078e001d */
[----:B------:R-:W-:Y:S02]  /*17e70*/  IMAD.MOV.U32 R17, RZ, RZ, R3 ;  /* 0x000000ffff117224 */ /* 0x000fe400078e0003 */
[----:B------:R-:W-:Y:S02]  /*17e80*/  IMAD.MOV.U32 R18, RZ, RZ, R2 ;  /* 0x000000ffff127224 */ /* 0x000fe400078e0002 */
[----:B------:R-:W-:Y:S01]  /*17e90*/  IMAD.MOV.U32 R19, RZ, RZ, R0 ;  /* 0x000000ffff137224 */ /* 0x000fe200078e0000 */
[----:B0-----:R-:W-:Y:S01]  /*17ea0*/  STL.64 [R1+0x90], R8 ;  /* 0x0000900801007387 */ /* 0x001fe20000100a00 */
[----:B------:R0:W-:Y:S03]  /*17eb0*/  STL.64 [R1+0x98], R10 ;  /* 0x0000980a01007387 */ /* 0x0001e60000100a00 */
[----:B0-----:R-:W4:Y:S01]  /*17ec0*/  LDL.LU.64 R10, [R1+0x1f28] ;  /* 0x001f2800010a7983 */ /* 0x001f220000300a00 */
[----:B------:R-:W4:Y:S02]  /*17ed0*/  LDL.LU.64 R8, [R1+0x1f20] ;  /* 0x001f200001087983 */ /* 0x000f240000300a00 */
[----:B------:R-:W-:Y:S02]  /*17ee0*/  STL.64 [R1+0xc0], R24 ;  /* 0x0000c01801007387 */ /* 0x000fe40000100a00 */
[----:B------:R-:W-:Y:S01]  /*17ef0*/  STL.64 [R1+0xc8], R26 ;  /* 0x0000c81a01007387 */ /* 0x000fe20000100a00 */
[-C--:B---3--:R-:W-:Y:S01]  /*17f00*/  HMMA.16816.F32 R16, R16, R24.reuse, R4 ;  /* 0x000000181010723c */ /* 0x088fe20000001804 */
[----:B------:R-:W2:Y:S01]  /*17f10*/  LDL.LU.64 R6, [R1+0x1f18] ;  /* 0x001f180001067983 */ /* 0x000ea20000300a00 */
[----:B------:R-:W2:Y:S11]  /*17f20*/  LDL.LU.64 R4, [R1+0x1f10] ;  /* 0x001f100001047983 */ /* 0x000eb60000300a00 */
[----:B------:R-:W-:Y:S10]  /*17f30*/  @!UPT UIADD3 URZ, URZ, URZ, URZ ;  /* 0x0000003f3f3ff290 */ /* 0x000ff4000fffe03f */
[----:B------:R0:W-:Y:S01]  /*17f40*/  STL.64 [R1+0x3a0], R16 ;  /* 0x0003a01001007387 */ /* 0x0001e20000100a00 */
[----:B------:R1:W-:Y:S03]  /*17f50*/  STL.64 [R1+0x3a8], R18 ;  /* 0x0003a81201007387 */ /* 0x0003e60000100a00 */
[----:B0-----:R-:W3:Y:S01]  /*17f60*/  LDL.LU.64 R16, [R1+0x1e0] ;  /* 0x0001e00001107983 */ /* 0x001ee20000300a00 */
[----:B-1----:R-:W3:Y:S01]  /*17f70*/  LDL.LU.64 R18, [R1+0x1e8] ;  /* 0x0001e80001127983 */ /* 0x002ee20000300a00 */
[-C--:B--2---:R-:W-:Y:S11]  /*17f80*/  HMMA.16816.F32 R20, R4, R24.reuse, R20 ;  /* 0x000000180414723c */ /* 0x084ff60000001814 */
[----:B------:R-:W-:Y:S11]  /*17f90*/  @!UPT UIADD3 URZ, URZ, URZ, URZ ;  /* 0x0000003f3f3ff290 */ /* 0x000ff6000fffe03f */
[----:B------:R-:W-:Y:S01]  /*17fa0*/  @!UPT UIADD3 URZ, URZ, URZ, URZ ;  /* 0x0000003f3f3ff290 */ /* 0x000fe2000fffe03f */
[----:B------:R0:W-:Y:S01]  /*17fb0*/  STL.64 [R1+0x560], R20 ;  /* 0x0005601401007387 */ /* 0x0001e20000100a00 */
[----:B------:R1:W-:Y:S03]  /*17fc0*/  STL.64 [R1+0x568], R22 ;  /* 0x0005681601007387 */ /* 0x0003e60000100a00 */
[----:B0-----:R-:W2:Y:S01]  /*17fd0*/  LDL.LU.64 R20, [R1+0x380] ;  /* 0x0003800001147983 */ /* 0x001ea20000300a00 */
[----:B-1----:R-:W2:Y:S03]  /*17fe0*/  LDL.LU.64 R22, [R1+0x388] ;  /* 0x0003880001167983 */ /* 0x002ea60000300a00 */
[----:B--2---:R-:W-:Y:S01]  /*17ff0*/  STL.64 [R1+0x1ef8], R22 ;  /* 0x001ef81601007387 */ /* 0x004fe20000100a00 */
[----:B------:R0:W-:Y:S03]  /*18000*/  STL.64 [R1+0x1ef0], R20 ;  /* 0x001ef01401007387 */ /* 0x0001e60000100a00 */
[----:B0-----:R-:W2:Y:S01]  /*18010*/  LDL.LU.64 R20, [R1+0x9c0] ;  /* 0x0009c00001147983 */ /* 0x001ea20000300a00 */
[----:B------:R-:W2:Y:S02]  /*18020*/  LDL.LU.64 R22, [R1+0x9c8] ;  /* 0x0009c80001167983 */ /* 0x000ea40000300a00 */
[----:B------:R0:W-:Y:S02]  /*18030*/  STL.64 [R1+0x1ea8], R6 ;  /* 0x001ea80601007387 */ /* 0x0001e40000100a00 */
[----:B------:R1:W-:Y:S01]  /*18040*/  STL.64 [R1+0x1ea0], R4 ;  /* 0x001ea00401007387 */ /* 0x0003e20000100a00 */
[----:B0-----:R-:W2:Y:S04]  /*18050*/  LDL.64 R6, [R1+0x18] ;  /* 0x0000180001067983 */ /* 0x001ea80000100a00 */
[----:B-1----:R-:W3:Y:S04]  /*18060*/  LDL.64 R4, [R1+0x10] ;  /* 0x0000100001047983 */ /* 0x002ee80000100a00 */
[----:B--2---:R-:W-:Y:S01]  /*18070*/  STL.64 [R1+0x1eb8], R6 ;  /* 0x001eb80601007387 */ /* 0x004fe20000100a00 */
[----:B---3--:R0:W-:Y:S03]  /*18080*/  STL.64 [R1+0x1eb0], R4 ;  /* 0x001eb00401007387 */ /* 0x0081e60000100a00 */
[----:B0-----:R-:W4:Y:S01]  /*18090*/  LDL.LU.64 R4, [R1+0x2a0] ;  /* 0x0002a00001047983 */ /* 0x001f220000300a00 */
[----:B------:R-:W4:Y:S02]  /*180a0*/  LDL.LU.64 R6, [R1+0x2a8] ;  /* 0x0002a80001067983 */ /* 0x000f240000300a00 */
[----:B----4-:R-:W-:Y:S01]  /*180b0*/  HMMA.16816.F32 R4, R8, R24, R4 ;  /* 0x000000180804723c */ /* 0x010fe20000001804 */
[----:B------:R-:W2:Y:S01]  /*180c0*/  LDL.LU.64 R24, [R1+0x250] ;  /* 0x0002500001187983 */ /* 0x000ea20000300a00 */
[----:B------:R-:W2:Y:S11]  /*180d0*/  LDL.LU.64 R26, [R1+0x258] ;  /* 0x00025800011a7983 */ /* 0x000eb60000300a00 */
[----:B------:R-:W-:Y:S10]  /*180e0*/  @!UPT UIADD3 URZ, URZ, URZ, URZ ;  /* 0x0000003f3f3ff290 */ /* 0x000ff4000fffe03f */
[----:B------:R0:W-:Y:S01]  /*180f0*/  STL.64 [R1+0x6e0], R4 ;  /* 0x0006e00401007387 */ /* 0x0001e20000100a00 */
[----:B------:R1:W-:Y:S03]  /*18100*/  STL.64 [R1+0x6e8], R6 ;  /* 0x0006e80601007387 */ /* 0x0003e60000100a00 */
[----:B0-----:R-:W3:Y:S01]  /*18110*/  LDL.LU.64 R4, [R1+0x170] ;  /* 0x0001700001047983 */ /* 0x001ee20000300a00 */
[----:B-1----:R-:W3:Y:S02]  /*18120*/  LDL.LU.64 R6, [R1+0x178] ;  /* 0x0001780001067983 */ /* 0x002ee40000300a00 */
[----:B------:R-:W-:Y:S02]  /*18130*/  STL.64 [R1+0x1e98], R10 ;  /* 0x001e980a01007387 */ /* 0x000fe40000100a00 */
[----:B------:R0:W-:Y:S02]  /*18140*/  STL.64 [R1+0x1e90], R8 ;  /* 0x001e900801007387 */ /* 0x0001e40000100a00 */
[----:B0-----:R-:W4:Y:S02]  /*18150*/  LDL.LU.64 R8, [R1+0xc0] ;  /* 0x0000c00001087983 */ /* 0x001f240000300a00 */
[----:B----4-:R-:W-:Y:S11]  /*18160*/  HMMA.16816.F32 R16, R12, R8, R16 ;  /* 0x000000080c10723c */ /* 0x010ff60000001810 */
[----:B------:R-:W-:Y:S11]  /*18170*/  @!UPT UIADD3 URZ, URZ, URZ, URZ ;  /* 0x0000003f3f3ff290 */ /* 0x000ff6000fffe03f */
[----:B------:R-:W-:Y:S01]  /*18180*/  @!UPT UIADD3 URZ, URZ, URZ, URZ ;  /* 0x0000003f3f3ff290 */ /* 0x000fe2000fffe03f */
[----:B------:R-:W-:Y:S01]  /*18190*/  STL.64 [R1+0x840], R16 ;  /* 0x0008401001007387 */ /* 0x000fe20000100a00 */
[----:B------:R0:W-:Y:S03]  /*181a0*/  STL.64 [R1+0x848], R18 ;  /* 0x0008481201007387 */ /* 0x0001e60000100a00 */
[----:B0-----:R-:W4:Y:S01]  /*181b0*/  LDL.LU.64 R18, [R1+0x1f08] ;  /* 0x001f080001127983 */ /* 0x001f220000300a00 */
[----:B------:R-:W4:Y:S02]  /*181c0*/  LDL.LU.64 R16, [R1+0x1f00] ;  /* 0x001f000001107983 */ /* 0x000f240000300a00 */
[----:B------:R-:W-:Y:S02]  /*181d0*/  IMAD.MOV.U32 R2, RZ, RZ, R8 ;  /* 0x000000ffff027224 */ /* 0x000fe400078e0008 */
[----:B------:R-:W-:Y:S02]  /*181e0*/  IMAD.MOV.U32 R0, RZ, RZ, R9 ;  /* 0x000000ffff007224 */ /* 0x000fe400078e0009 */
[----:B------:R-:W2:Y:S01]  /*181f0*/  LDL.LU.64 R8, [R1+0x550] ;  /* 0x0005500001087983 */ /* 0x000ea20000300a00 */
[----:B------:R-:W2:Y:S02]  /*18200*/  LDL.LU.64 R10, [R1+0x558] ;  /* 0x00055800010a7983 */ /* 0x000ea40000300a00 */
[----:B------:R-:W-:Y:S02]  /*18210*/  STL.64 [R1+0x1e88], R14 ;  /* 0x001e880e01007387 */ /* 0x000fe40000100a00 */
[----:B------:R0:W-:Y:S02]  /*18220*/  STL.64 [R1+0x1e80], R12 ;  /* 0x001e800c01007387 */ /* 0x0001e40000100a00 */
[----:B0-----:R-:W-:-:S02]  /*18230*/  IMAD.MOV.U32 R12, RZ, RZ, R2 ;  /* 0x000000ffff0c7224 */ /* 0x001fc400078e0002 */
[----:B------:R-:W-:-:S07]  /*18240*/  IMAD.MOV.U32 R13, RZ, RZ, R0 ;  /* 0x000000ffff0d7224 */ /* 0x000fce00078e0000 */
[-C--:B----4-:R-:W-:Y:S01]  /*18250*/  HMMA.16816.F32 R16, R16, R12.reuse, R20 ;  /* 0x0000000c1010723c */ /* 0x090fe20000001814 */
[----:B------:R-:W4:Y:S01]  /*18260*/  LDL.LU.64 R22, [R1+0x1ef8] ;  /* 0x001ef80001167983 */ /* 0x000f220000300a00 */
[----:B------:R-:W4:Y:S11]  /*18270*/  LDL.LU.64 R20, [R1+0x1ef0] ;  /* 0x001ef00001147983 */ /* 0x000f360000300a00 */
[----:B------:R-:W-:Y:S10]  /*18280*/  @!UPT UIADD3 URZ, URZ, URZ, URZ ;  /* 0x0000003f3f3ff290 */ /* 0x000ff4000fffe03f */
[----:B------:R-:W-:Y:S01]  /*18290*/  STL.64 [R1+0x2b0], R16 ;  /* 0x0002b01001007387 */ /* 0x000fe20000100a00 */
[----:B------:R0:W-:Y:S03]  /*182a0*/  STL.64 [R1+0x2b8], R18 ;  /* 0x0002b81201007387 */ /* 0x0001e60000100a00 */
[----:B0-----:R-:W4:Y:S01]  /*182b0*/  LDL.LU.64 R18, [R1+0x1ee8] ;  /* 0x001ee80001127983 */ /* 0x001f220000300a00 */
[----:B------:R-:W4:Y:S02]  /*182c0*/  LDL.LU.64 R16, [R1+0x1ee0] ;  /* 0x001ee00001107983 */ /* 0x000f240000300a00 */
        /* <DEDUP_REMOVED lines=16> */
[----:B0-----:R-:W3:Y:S01]  /*183d0*/  LDL.LU.64 R26, [R1+0x1ec8] ;  /* 0x001ec800011a7983 */ /* 0x001ee20000300a00 */
[----:B------:R-:W3:Y:S02]  /*183e0*/  LDL.LU.64 R24, [R1+0x1ec0] ;  /* 0x001ec00001187983 */ /* 0x000ee40000300a00 */
[----:B---3--:R-:W-:Y:S01]  /*183f0*/  HMMA.16816.F32 R12, R24, R12, R4 ;  /* 0x0000000c180c723c */ /* 0x008fe20000001804 */
[----:B------:R-:W2:Y:S01]  /*18400*/  LDL.LU.64 R6, [R1+0x1eb8] ;  /* 0x001eb80001067983 */ /* 0x000ea20000300a00 */
[----:B------:R-:W4:Y:S11]  /*18410*/  LDL.LU.64 R4, [R1+0x1eb0] ;  /* 0x001eb00001047983 */ /* 0x000f360000300a00 */
[----:B------:R-:W-:Y:S10]  /*18420*/  @!UPT UIADD3 URZ, URZ, URZ, URZ ;  /* 0x0000003f3f3ff290 */ /* 0x000ff4000fffe03f */
[----:B------:R0:W-:Y:S01]  /*18430*/  STL.64 [R1+0x790], R12 ;  /* 0x0007900c01007387 */ /* 0x0001e20000100a00 */
[----:B------:R1:W-:Y:S03]  /*18440*/  STL.64 [R1+0x798], R14 ;  /* 0x0007980e01007387 */ /* 0x0003e60000100a00 */
[----:B0-----:R-:W3:Y:S01]  /*18450*/  LDL.LU.64 R12, [R1+0x360] ;  /* 0x00036000010c7983 */ /* 0x001ee20000300a00 */
[----:B-1----:R-:W3:Y:S02]  /*18460*/  LDL.LU.64 R14, [R1+0x368] ;  /* 0x00036800010e7983 */ /* 0x002ee40000300a00 */
[----:B------:R-:W-:Y:S02]  /*18470*/  STL.64 [R1+0x1e68], R26 ;  /* 0x001e681a01007387 */ /* 0x000fe40000100a00 */
[----:B------:R0:W-:Y:S02]  /*18480*/  STL.64 [R1+0x1e60], R24 ;  /* 0x001e601801007387 */ /* 0x0001e40000100a00 */
[----:B0-----:R-:W4:Y:S01]  /*18490*/  LDL.LU.64 R24, [R1+0xb0] ;  /* 0x0000b00001187983 */ /* 0x001f220000300a00 */
[----:B--2---:R-:W-:Y:S01]  /*184a0*/  IMAD.MOV.U32 R3, RZ, RZ, R7 ;  /* 0x000000ffff037224 */ /* 0x004fe200078e0007 */
[-C--:B----4-:R-:W-:Y:S11]  /*184b0*/  HMMA.16816.F32 R16, R4, R24.reuse, R16 ;  /* 0x000000180410723c */ /* 0x090ff60000001810 */
[----:B------:R-:W-:Y:S11]  /*184c0*/  @!UPT UIADD3 URZ, URZ, URZ, URZ ;  /* 0x0000003f3f3ff290 */ /* 0x000ff6000fffe03f */
[----:B------:R-:W-:Y:S01]  /*184d0*/  @!UPT UIADD3 URZ, URZ, URZ, URZ ;  /* 0x0000003f3f3ff290 */ /* 0x000fe2000fffe03f */
[----:B------:R0:W-:Y:S01]  /*184e0*/  STL.64 [R1+0x390], R16 ;  /* 0x0003901001007387 */ /* 0x0001e20000100a00 */
[----:B------:R1:W-:Y:S02]  /*184f0*/  STL.64 [R1+0x398], R18 ;  /* 0x0003981201007387 */ /* 0x0003e40000100a00 */
[----:B0-----:R-:W-:Y:S02]  /*18500*/  IMAD.MOV.U32 R16, RZ, RZ, R6 ;  /* 0x000000ffff107224 */ /* 0x001fe400078e0006 */
[----:B-1----:R-:W-:Y:S02]  /*18510*/  IMAD.MOV.U32 R18, RZ, RZ, R4 ;  /* 0x000000ffff127224 */ /* 0x002fe400078e0004 */
[----:B------:R-:W-:Y:S01]  /*18520*/  IMAD.MOV.U32 R17, RZ, RZ, R5 ;  /* 0x000000ffff117224 */ /* 0x000fe200078e0005 */
[----:B------:R-:W2:Y:S01]  /*18530*/  LDL.LU.64 R6, [R1+0x1ea8] ;  /* 0x001ea80001067983 */ /* 0x000ea20000300a00 */
[----:B------:R-:W2:Y:S02]  /*18540*/  LDL.LU.64 R4, [R1+0x1ea0] ;  /* 0x001ea00001047983 */ /* 0x000ea40000300a00 */
[----:B--2---:R-:W-:Y:S11]  /*18550*/  HMMA.16816.F32 R8, R4, R24, R8 ;  /* 0x000000180408723c */ /* 0x004ff60000001808 */
[----:B------:R-:W-:Y:S11]  /*18560*/  @!UPT UIADD3 URZ, URZ, URZ, URZ ;  /* 0x0000003f3f3ff290 */ /* 0x000ff6000fffe03f */
[----:B------:R-:W-:Y:S01]  /*18570*/  @!UPT UIADD3 URZ, URZ, URZ, URZ ;  /* 0x0000003f3f3ff290 */ /* 0x000fe2000fffe03f */
[----:B------:R-:W-:Y:S01]  /*18580*/  STL.64 [R1+0x550], R8 ;  /* 0x0005500801007387 */ /* 0x000fe20000100a00 */
[----:B------:R0:W-:Y:S03]  /*18590*/  STL.64 [R1+0x558], R10 ;  /* 0x0005580a01007387 */ /* 0x0001e60000100a00 */
[----:B0-----:R-:W3:Y:S01]  /*185a0*/  LDL.LU.64 R10, [R1+0x1e98] ;  /* 0x001e9800010a7983 */ /* 0x001ee20000300a00 */
[----:B------:R-:W3:Y:S02]  /*185b0*/  LDL.LU.64 R8, [R1+0x1e90] ;  /* 0x001e900001087983 */ /* 0x000ee40000300a00 */
[----:B------:R-:W-:Y:S02]  /*185c0*/  IMAD.MOV.U32 R2, RZ, RZ, R24 ;  /* 0x000000ffff027224 */ /* 0x000fe400078e0018 */
[----:B------:R-:W-:Y:S02]  /*185d0*/  IMAD.MOV.U32 R0, RZ, RZ, R25 ;  /* 0x000000ffff007224 */ /* 0x000fe400078e0019 */
[----:B------:R-:W2:Y:S01]  /*185e0*/  LDL.LU.64 R24, [R1+0x210] ;  /* 0x0002100001187983 */ /* 0x000ea20000300a00 */
[----:B------:R-:W2:Y:S02]  /*185f0*/  LDL.LU.64 R26, [R1+0x218] ;  /* 0x00021800011a7983 */ /* 0x000ea40000300a00 */
[----:B------:R0:W-:Y:S02]  /*18600*/  STL.64 [R1+0x1e28], R6 ;  /* 0x001e280601007387 */ /* 0x0001e40000100a00 */
[----:B------:R1:W-:Y:S02]  /*18610*/  STL.64 [R1+0x1e20], R4 ;  /* 0x001e200401007387 */ /* 0x0003e40000100a00 */
[----:B0-----:R-:W-:-:S02]  /*18620*/  IMAD.MOV.U32 R6, RZ, RZ, R16 ;  /* 0x000000ffff067224 */ /* 0x001fc400078e0010 */
[----:B------:R-:W-:Y:S02]  /*18630*/  IMAD.MOV.U32 R7, RZ, RZ, R3 ;  /* 0x000000ffff077224 */ /* 0x000fe400078e0003 */
[----:B-1----:R-:W-:Y:S02]  /*18640*/  IMAD.MOV.U32 R4, RZ, RZ, R18 ;  /* 0x000000ffff047224 */ /* 0x002fe400078e0012 */
[----:B------:R-:W-:Y:S02]  /*18650*/  IMAD.MOV.U32 R5, RZ, RZ, R17 ;  /* 0x000000ffff057224 */ /* 0x000fe400078e0011 */
[----:B------:R-:W4:Y:S01]  /*18660*/  LDL.LU.64 R16, [R1+0x9b0] ;  /* 0x0009b00001107983 */ /* 0x000f220000300a00 */
[----:B------:R-:W4:Y:S02]  /*18670*/  LDL.LU.64 R18, [R1+0x9b8] ;  /* 0x0009b80001127983 */ /* 0x000f240000300a00 */
[----:B------:R-:W-:Y:S02]  /*18680*/  STL.64 [R1+0x1e48], R6 ;  /* 0x001e480601007387 */ /* 0x000fe40000100a00 */
[----:B------:R0:W-:Y:S02]  /*18690*/  STL.64 [R1+0x1e40], R4 ;  /* 0x001e400401007387 */ /* 0x0001e40000100a00 */
[----:B0-----:R-:W-:-:S02]  /*186a0*/  IMAD.MOV.U32 R4, RZ, RZ, R2 ;  /* 0x000000ffff047224 */ /* 0x001fc400078e0002 */
[----:B------:R-:W-:-:S07]  /*186b0*/  IMAD.MOV.U32 R5, RZ, RZ, R0 ;  /* 0x000000ffff057224 */ /* 0x000fce00078e0000 */
        /* <DEDUP_REMOVED lines=14> */
[----:B------:R0:W-:Y:S01]  /*187a0*/  STL.64 [R1+0x830], R24 ;  /* 0x0008301801007387 */ /* 0x0001e20000100a00 */
[----:B------:R1:W-:Y:S03]  /*187b0*/  STL.64 [R1+0x838], R26 ;  /* 0x0008381a01007387 */ /* 0x0003e60000100a00 */
[----:B0-----:R-:W2:Y:S01]  /*187c0*/  LDL.LU.64 R24, [R1+0x280] ;  /* 0x0002800001187983 */ /* 0x001ea20000300a00 */
[----:B-1----:R-:W2:Y:S02]  /*187d0*/  LDL.LU.64 R26, [R1+0x288] ;  /* 0x00028800011a7983 */ /* 0x002ea40000300a00 */
[----:B------:R0:W-:Y:S02]  /*187e0*/  STL.64 [R1+0x1e58], R14 ;  /* 0x001e580e01007387 */ /* 0x0001e40000100a00 */
[----:B------:R1:W-:Y:S01]  /*187f0*/  STL.64 [R1+0x1e50], R12 ;  /* 0x001e500c01007387 */ /* 0x0003e20000100a00 */
[----:B0-----:R-:W4:Y:S04]  /*18800*/  LDL.64 R14, [R1+0x8] ;  /* 0x00000800010e7983 */ /* 0x001f280000100a00 */
[----:B-1----:R-:W4:Y:S02]  /*18810*/  LDL.64 R12, [R1] ;  /* 0x00000000010c7983 */ /* 0x002f240000100a00 */
[-C--:B----4-:R-:W-:Y:S11]  /*18820*/  HMMA.16816.F32 R16, R12, R4.reuse, R16 ;  /* 0x000000040c10723c */ /* 0x090ff60000001810 */
[----:B------:R-:W-:Y:S11]  /*18830*/  @!UPT UIADD3 URZ, URZ, URZ, URZ ;  /* 0x0000003f3f3ff290 */ /* 0x000ff6000fffe03f */
[----:B------:R-:W-:Y:S01]  /*18840*/  @!UPT UIADD3 URZ, URZ, URZ, URZ ;  /* 0x0000003f3f3ff290 */ /* 0x000fe2000fffe03f */
[----:B------:R-:W-:Y:S01]  /*18850*/  STL.64 [R1+0x2a0], R16 ;  /* 0x0002a01001007387 */ /* 0x000fe20000100a00 */
[----:B------:R0:W-:Y:S03]  /*18860*/  STL.64 [R1+0x2a8], R18 ;  /* 0x0002a81201007387 */ /* 0x0001e60000100a00 */
[----:B0-----:R-:W3:Y:S01]  /*18870*/  LDL.LU.64 R18, [R1+0x1e78] ;  /* 0x001e780001127983 */ /* 0x001ee20000300a00 */
[----:B------:R-:W3:Y:S01]  /*18880*/  LDL.LU.64 R16, [R1+0x1e70] ;  /* 0x001e700001107983 */ /* 0x000ee20000300a00 */
[----:B--2---:R-:W-:Y:S01]  /*18890*/  HMMA.16816.F32 R24, R20, R4, R24 ;  /* 0x000000041418723c */ /* 0x004fe20000001818 */
[----:B------:R-:W-:Y:S02]  /*188a0*/  IMAD.MOV.U32 R6, RZ, RZ, R12 ;  /* 0x000000ffff067224 */ /* 0x000fe400078e000c */
[----:B------:R-:W-:Y:S02]  /*188b0*/  IMAD.MOV.U32 R3, RZ, RZ, R13 ;  /* 0x000000ffff037224 */ /* 0x000fe400078e000d */
[----:B------:R-:W-:-:S02]  /*188c0*/  IMAD.MOV.U32 R2, RZ, RZ, R14 ;  /* 0x000000ffff027224 */ /* 0x000fc400078e000e */
[----:B------:R-:W-:Y:S01]  /*188d0*/  IMAD.MOV.U32 R0, RZ, RZ, R15 ;  /* 0x000000ffff007224 */ /* 0x000fe200078e000f */
[----:B------:R-:W2:Y:S01]  /*188e0*/  LDL.LU.64 R12, [R1+0x1a0] ;  /* 0x0001a000010c7983 */ /* 0x000ea20000300a00 */
[----:B------:R-:W2:Y:S01]  /*188f0*/  LDL.LU.64 R14, [R1+0x1a8] ;  /* 0x0001a800010e7983 */ /* 0x000ea20000300a00 */
[----:B---3--:R-:W-:Y:S11]  /*18900*/  HMMA.16816.F32 R8, R16, R4, R8 ;  /* 0x000000041008723c */ /* 0x008ff60000001808 */
[----:B------:R-:W-:Y:S11]  /*18910*/  @!UPT UIADD3 URZ, URZ, URZ, URZ ;  /* 0x0000003f3f3ff290 */ /* 0x000ff6000fffe03f */
[----:B------:R-:W-:Y:S01]  /*18920*/  @!UPT UIADD3 URZ, URZ, URZ, URZ ;  /* 0x0000003f3f3ff290 */ /* 0x000fe2000fffe03f */
[----:B------:R0:W-:Y:S01]  /*18930*/  STL.64 [R1+0x4a0], R8 ;  /* 0x0004a00801007387 */ /* 0x0001e20000100a00 */
[----:B------:R1:W-:Y:S03]  /*18940*/  STL.64 [R1+0x4a8], R10 ;  /* 0x0004a80a01007387 */ /* 0x0003e60000100a00 */
[----:B0-----:R-:W3:Y:S01]  /*18950*/  LDL.LU.64 R8, [R1+0xbf0] ;  /* 0x000bf00001087983 */ /* 0x001ee20000300a00 */
[----:B-1----:R-:W3:Y:S02]  /*18960*/  LDL.LU.64 R10, [R1+0xbf8] ;  /* 0x000bf800010a7983 */ /* 0x002ee40000300a00 */
[----:B------:R0:W-:Y:S02]  /*18970*/  STL.64 [R1+0x1df8], R18 ;  /* 0x001df81201007387 */ /* 0x0001e40000100a00 */
[----:B------:R1:W-:Y:S02]  /*18980*/  STL.64 [R1+0x1df0], R16 ;  /* 0x001df01001007387 */ /* 0x0003e40000100a00 */
[----:B0-----:R-:W-:-:S02]  /*18990*/  IMAD.MOV.U32 R18, RZ, RZ, R2 ;  /* 0x000000ffff127224 */ /* 0x001fc400078e0002 */
[----:B------:R-:W-:Y:S02]  /*189a0*/  IMAD.MOV.U32 R19, RZ, RZ, R0 ;  /* 0x000000ffff137224 */ /* 0x000fe400078e0000 */
[----:B-1----:R-:W-:Y:S02]  /*189b0*/  IMAD.MOV.U32 R16, RZ, RZ, R6 ;  /* 0x000000ffff107224 */ /* 0x002fe400078e0006 */
[----:B------:R-:W-:Y:S01]  /*189c0*/  IMAD.MOV.U32 R17, RZ, RZ, R3 ;  /* 0x000000ffff117224 */ /* 0x000fe200078e0003 */
[----:B------:R-:W-:Y:S04]  /*189d0*/  STL.64 [R1+0x1e18], R18 ;  /* 0x001e181201007387 */ /* 0x000fe80000100a00 */
[----:B------:R0:W-:Y:S02]  /*189e0*/  STL.64 [R1+0x1e10], R16 ;  /* 0x001e101001007387 */ /* 0x0001e40000100a00 */
[----:B0-----:R-:W3:Y:S01]  /*189f0*/  LDL.LU.64 R16, [R1+0xa0] ;  /* 0x0000a00001107983 */ /* 0x001ee20000300a00 */
[----:B------:R-:W-:Y:S02]  /*18a00*/  STL.64 [R1+0x620], R24 ;  /* 0x0006201801007387 */ /* 0x000fe40000100a00 */
[----:B------:R0:W-:Y:S02]  /*18a10*/  STL.64 [R1+0x628], R26 ;  /* 0x0006281a01007387 */ /* 0x0001e40000100a00 */
[----:B0-----:R-:W2:Y:S01]  /*18a20*/  LDL.LU.64 R26, [R1+0x1e68] ;  /* 0x001e6800011a7983 */ /* 0x001ea20000300a00 */
[----:B------:R-:W2:Y:S02]  /*18a30*/  LDL.LU.64 R24, [R1+0x1e60] ;  /* 0x001e600001187983 */ /* 0x000ea40000300a00 */
[----:B------:R-:W-:Y:S02]  /*18a40*/  STL.64 [R1+0x1e08], R22 ;  /* 0x001e081601007387 */ /* 0x000fe40000100a00 */
[----:B------:R0:W-:Y:S02]  /*18a50*/  STL.64 [R1+0x1e00], R20 ;  /* 0x001e001401007387 */ /* 0x0001e40000100a00 */
[----:B0-----:R-:W4:Y:S01]  /*18a60*/  LDL.LU.64 R20, [R1+0x540] ;  /* 0x0005400001147983 */ /* 0x001f220000300a00 */
[----:B------:R-:W4:Y:S01]  /*18a70*/  LDL.LU.64 R22, [R1+0x548] ;  /* 0x0005480001167983 */ /* 0x000f220000300a00 */
[----:B--2---:R-:W-:Y:S02]  /*18a80*/  HMMA.16816.F32 R4, R24, R4, R12 ;  /* 0x000000041804723c */ /* 0x004fe4000000180c */
[----:B------:R-:W2:Y:S01]  /*18a90*/  LDL.LU.64 R14, [R1+0x1e58] ;  /* 0x001e5800010e7983 */ /* 0x000ea20000300a00 */
[----:B------:R-:W2:Y:S11]  /*18aa0*/  LDL.LU.64 R12, [R1+0x1e50] ;  /* 0x001e5000010c7983 */ /* 0x000eb60000300a00 */
[----:B------:R-:W-:Y:S09]  /*18ab0*/  @!UPT UIADD3 URZ, URZ, URZ, URZ ;  /* 0x0000003f3f3ff290 */ /* 0x000ff2000fffe03f */
        /* <DEDUP_REMOVED lines=8> */
[-C--:B---3--:R-:W-:Y:S02]  /*18b40*/  HMMA.16816.F32 R4, R4, R16.reuse, R8 ;  /* 0x000000100404723c */ /* 0x088fe40000001808 */
[----:B------:R-:W2:Y:S01]  /*18b50*/  LDL.LU.64 R10, [R1+0x1e38] ;  /* 0x001e3800010a7983 */ /* 0x000ea20000300a00 */
[----:B------:R-:W2:Y:S11]  /*18b60*/  LDL.LU.64 R8, [R1+0x1e30] ;  /* 0x001e300001087983 */ /* 0x000eb60000300a00 */
[----:B------:R-:W-:Y:S09]  /*18b70*/  @!UPT UIADD3 URZ, URZ, URZ, URZ ;  /* 0x0000003f3f3ff290 */ /* 0x000ff2000fffe03f */
[----:B------:R-:W-:Y:S01]  /*18b80*/  STL.64 [R1+0x380], R4 ;  /* 0x0003800401007387 */ /* 0x000fe20000100a00 */
[----:B------:R0:W-:Y:S03]  /*18b90*/  STL.64 [R1+0x388], R6 ;  /* 0x0003880601007387 */ /* 0x0001e60000100a00 */
[----:B0-----:R-:W4:Y:S01]  /*18ba0*/  LDL.LU.64 R6, [R1+0x1e28] ;  /* 0x001e280001067983 */ /* 0x001f220000300a00 */
[----:B------:R-:W4:Y:S02]  /*18bb0*/  LDL.LU.64 R4, [R1+0x1e20] ;  /* 0x001e200001047983 */ /* 0x000f240000300a00 */
[----:B------:R-:W-:Y:S02]  /*18bc0*/  IMAD.MOV.U32 R2, RZ, RZ, R16 ;  /* 0x000000ffff027224 */ /* 0x000fe400078e0010 */
[----:B------:R-:W-:Y:S01]  /*18bd0*/  IMAD.MOV.U32 R0, RZ, RZ, R17 ;  /* 0x000000ffff007224 */ /* 0x000fe200078e0011 */
[----:B----4-:R-:W-:Y:S11]  /*18be0*/  HMMA.16816.F32 R20, R4, R16, R20 ;  /* 0x000000100414723c */ /* 0x010ff60000001814 */
[----:B------:R-:W-:Y:S11]  /*18bf0*/  @!UPT UIADD3 URZ, URZ, URZ, URZ ;  /* 0x0000003f3f3ff290 */ /* 0x000ff6000fffe03f */
[----:B------:R-:W-:Y:S01]  /*18c00*/  @!UPT UIADD3 URZ, URZ, URZ, URZ ;  /* 0x0000003f3f3ff290 */ /* 0x000fe2000fffe03f */
[----:B------:R0:W-:Y:S01]  /*18c10*/  STL.64 [R1+0x540], R20 ;  /* 0x0005401401007387 */ /* 0x0001e20000100a00 */
[----:B------:R1:W-:Y:S02]  /*18c20*/  STL.64 [R1+0x548], R22 ;  /* 0x0005481601007387 */ /* 0x0003e40000100a00 */
[----:B------:R-:W3:Y:S02]  /*18c30*/  LDL.LU.64 R16, [R1+0x260] ;  /* 0x0002600001107983 */ /* 0x000ee40000300a00 */
[----:B------:R-:W3:Y:S01]  /*18c40*/  LDL.LU.64 R18, [R1+0x268] ;  /* 0x0002680001127983 */ /* 0x000ee20000300a00 */
[----:B0-----:R-:W4:Y:S01]  /*18c50*/  LDL.LU.64 R20, [R1+0x9e0] ;  /* 0x0009e00001147983 */ /* 0x001f220000300a00 */
[----:B-1----:R-:W4:Y:S02]  /*18c60*/  LDL.LU.64 R22, [R1+0x9e8] ;  /* 0x0009e80001167983 */ /* 0x002f240000300a00 */
[----:B------:R0:W-:Y:S02]  /*18c70*/  STL.64 [R1+0x1da8], R6 ;  /* 0x001da80601007387 */ /* 0x0001e40000100a00 */
[----:B------:R1:W-:Y:S01]  /*18c80*/  STL.64 [R1+0x1da0], R4 ;  /* 0x001da00401007387 */ /* 0x0003e20000100a00 */
[----:B0-----:R-:W2:Y:S04]  /*18c90*/  LDL.64 R6, [R1+0x18] ;  /* 0x0000180001067983 */ /* 0x001ea80000100a00 */
[----:B-1----:R-:W3:Y:S04]  /*18ca0*/  LDL.64 R4, [R1+0x10] ;  /* 0x0000100001047983 */ /* 0x002ee80000100a00 */
[----:B--2---:R-:W-:Y:S01]  /*18cb0*/  STL.64 [R1+0x1dc8], R6 ;  /* 0x001dc80601007387 */ /* 0x004fe20000100a00 */
[----:B---3--:R0:W-:Y:S02]  /*18cc0*/  STL.64 [R1+0x1dc0], R4 ;  /* 0x001dc00401007387 */ /* 0x0081e40000100a00 */
[----:B0-----:R-:W-:-:S02]  /*18cd0*/  IMAD.MOV.U32 R4, RZ, RZ, R2 ;  /* 0x000000ffff047224 */ /* 0x001fc400078e0002 */
[----:B------:R-:W-:-:S07]  /*18ce0*/  IMAD.MOV.U32 R5, RZ, RZ, R0 ;  /* 0x000000ffff057224 */ /* 0x000fce00078e0000 */
[-C--:B------:R-:W-:Y:S08]  /*18cf0*/  HMMA.16816.F32 R24, R8, R4.reuse, R24 ;  /* 0x000000040818723c */ /* 0x080ff00000001818 */
[-C--:B------:R-:W-:Y:S11]  /*18d00*/  HMMA.16816.F32 R16, R12, R4.reuse, R16 ;  /* 0x000000040c10723c */ /* 0x080ff60000001810 */
[----:B------:R-:W-:Y:S04]  /*18d10*/  @!UPT UIADD3 URZ, URZ, URZ, URZ ;  /* 0x0000003f3f3ff290 */ /* 0x000fe8000fffe03f */
[----:B------:R0:W-:Y:S01]  /*18d20*/  STL.64 [R1+0x6c0], R24 ;  /* 0x0006c01801007387 */ /* 0x0001e20000100a00 */
[----:B------:R1:W-:Y:S03]  /*18d30*/  STL.64 [R1+0x6c8], R26 ;  /* 0x0006c81a01007387 */ /* 0x0003e60000100a00 */
[----:B0-----:R-:W2:Y:S01]  /*18d40*/  LDL.LU.64 R24, [R1+0x330] ;  /* 0x0003300001187983 */ /* 0x001ea20000300a00 */
[----:B-1----:R-:W2:Y:S02]  /*18d50*/  LDL.LU.64 R26, [R1+0x338] ;  /* 0x00033800011a7983 */ /* 0x002ea40000300a00 */
[----:B------:R-:W-:Y:S02]  /*18d60*/  STL.64 [R1+0x1db8], R10 ;  /* 0x001db80a01007387 */ /* 0x000fe40000100a00 */
[----:B------:R0:W-:Y:S02]  /*18d70*/  STL.64 [R1+0x1db0], R8 ;  /* 0x001db00801007387 */ /* 0x0001e40000100a00 */
[----:B0-----:R-:W3:Y:S01]  /*18d80*/  LDL.LU.64 R8, [R1+0x490] ;  /* 0x0004900001087983 */ /* 0x001ee20000300a00 */
[----:B------:R-:W3:Y:S02]  /*18d90*/  LDL.LU.64 R10, [R1+0x498] ;  /* 0x00049800010a7983 */ /* 0x000ee40000300a00 */
[----:B------:R-:W-:Y:S02]  /*18da0*/  STL.64 [R1+0x820], R16 ;  /* 0x0008201001007387 */ /* 0x000fe40000100a00 */
[----:B------:R0:W-:Y:S02]  /*18db0*/  STL.64 [R1+0x828], R18 ;  /* 0x0008281201007387 */ /* 0x0001e40000100a00 */
[----:B0-----:R-:W4:Y:S01]  /*18dc0*/  LDL.LU.64 R18, [R1+0x1e18] ;  /* 0x001e180001127983 */ /* 0x001f220000300a00 */
[----:B------:R-:W4:Y:S02]  /*18dd0*/  LDL.LU.64 R16, [R1+0x1e10] ;  /* 0x001e100001107983 */ /* 0x000f240000300a00 */
[----:B------:R-:W-:Y:S02]  /*18de0*/  STL.64 [R1+0x1dd8], R14 ;  /* 0x001dd80e01007387 */ /* 0x000fe40000100a00 */
[----:B------:R0:W-:Y:S02]  /*18df0*/  STL.64 [R1+0x1dd0], R12 ;  /* 0x001dd00c01007387 */ /* 0x0001e40000100a00 */
[----:B0-----:R-:W2:Y:S01]  /*18e00*/  LDL.LU.64 R12, [R1+0x1d0] ;  /* 0x0001d000010c7983 */ /* 0x001ea20000300a00 */
[----:B------:R-:W2:Y:S01]  /*18e10*/  LDL.LU.64 R14, [R1+0x1d8] ;  /* 0x0001d800010e7983 */ /* 0x000ea20000300a00 */
[-C--:B----4-:R-:W-:Y:S02]  /*18e20*/  HMMA.16816.F32 R16, R16, R4.reuse, R20 ;  /* 0x000000041010723c */ /* 0x090fe40000001814 */
[----:B------:R-:W2:Y:S01]  /*18e30*/  LDL.LU.64 R22, [R1+0x1e08] ;  /* 0x001e080001167983 */ /* 0x000ea20000300a00 */
[----:B------:R-:W2:Y:S11]  /*18e40*/  LDL.LU.64 R20, [R1+0x1e00] ;  /* 0x001e000001147983 */ /* 0x000eb60000300a00 */
[----:B------:R-:W-:Y:S09]  /*18e50*/  @!UPT UIADD3 URZ, URZ, URZ, URZ ;  /* 0x0000003f3f3ff290 */ /* 0x000ff2000fffe03f */
[----:B------:R-:W-:Y:S01]  /*18e60*/  STL.64 [R1+0x290], R16 ;  /* 0x0002901001007387 */ /* 0x000fe20000100a00 */
[----:B------:R0:W-:Y:S03]  /*18e70*/  STL.64 [R1+0x298], R18 ;  /* 0x0002981201007387 */ /* 0x0001e60000100a00 */
[----:B0-----:R-:W3:Y:S01]  /*18e80*/  LDL.LU.64 R18, [R1+0x1df8] ;  /* 0x001df80001127983 */ /* 0x001ee20000300a00 */
[----:B------:R-:W3:Y:S02]  /*18e90*/  LDL.LU.64 R16, [R1+0x1df0] ;  /* 0x001df00001107983 */ /* 0x000ee40000300a00 */
[-C--:B---3--:R-:W-:Y:S11]  /*18ea0*/  HMMA.16816.F32 R8, R16, R4.reuse, R8 ;  /* 0x000000041008723c */ /* 0x088ff60000001808 */
[----:B------:R-:W-:Y:S11]  /*18eb0*/  @!UPT UIADD3 URZ, URZ, URZ, URZ ;  /* 0x0000003f3f3ff290 */ /* 0x000ff6000fffe03f */
[----:B------:R-:W-:Y:S01]  /*18ec0*/  @!UPT UIADD3 URZ, URZ, URZ, URZ ;  /* 0x0000003f3f3ff290 */ /* 0x000fe2000fffe03f */
[----:B------:R0:W-:Y:S01]  /*18ed0*/  STL.64 [R1+0x490], R8 ;  /* 0x0004900801007387 */ /* 0x0001e20000100a00 */
[----:B------:R1:W-:Y:S03]  /*18ee0*/  STL.64 [R1+0x498], R10 ;  /* 0x0004980a01007387 */ /* 0x0003e60000100a00 */
[----:B0-----:R-:W3:Y:S01]  /*18ef0*/  LDL.LU.64 R8, [R1+0xbe0] ;  /* 0x000be00001087983 */ /* 0x001ee20000300a00 */
[----:B-1----:R-:W3:Y:S02]  /*18f00*/  LDL.LU.64 R10, [R1+0xbe8] ;  /* 0x000be800010a7983 */ /* 0x002ee40000300a00 */
[----:B------:R0:W-:Y:S02]  /*18f10*/  STL.64 [R1+0x1d88], R18 ;  /* 0x001d881201007387 */ /* 0x0001e40000100a00 */
[----:B------:R1:W-:Y:S01]  /*18f20*/  STL.64 [R1+0x1d80], R16 ;  /* 0x001d801001007387 */ /* 0x0003e20000100a00 */
[----:B0-----:R-:W4:Y:S04]  /*18f30*/  LDL.64 R18, [R1+0x8] ;  /* 0x0000080001127983 */ /* 0x001f280000100a00 */
[----:B-1----:R-:W3:Y:S01]  /*18f40*/  LDL.64 R16, [R1] ;  /* 0x0000000001107983 */ /* 0x002ee20000100a00 */
[-C--:B--2---:R-:W-:Y:S03]  /*18f50*/  HMMA.16816.F32 R24, R20, R4.reuse, R24 ;  /* 0x000000041418723c */ /* 0x084fe60000001818 */
[----:B----4-:R-:W-:Y:S01]  /*18f60*/  STL.64 [R1+0x1d98], R18 ;  /* 0x001d981201007387 */ /* 0x010fe20000100a00 */
[----:B---3--:R0:W-:Y:S03]  /*18f70*/  STL.64 [R1+0x1d90], R16 ;  /* 0x001d901001007387 */ /* 0x0081e60000100a00 */
[----:B0-----:R-:W2:Y:S11]  /*18f80*/  LDL.LU.64 R16, [R1+0x90] ;  /* 0x0000900001107983 */ /* 0x001eb60000300a00 */
[----:B------:R-:W-:Y:S05]  /*18f90*/  @!UPT UIADD3 URZ, URZ, URZ, URZ ;  /* 0x0000003f3f3ff290 */ /* 0x000fea000fffe03f */
[----:B------:R-:W-:Y:S02]  /*18fa0*/  STL.64 [R1+0x610], R24 ;  /* 0x0006101801007387 */ /* 0x000fe40000100a00 */
[----:B------:R0:W-:Y:S02]  /*18fb0*/  STL.64 [R1+0x618], R26 ;  /* 0x0006181a01007387 */ /* 0x0001e40000100a00 */
[----:B0-----:R-:W3:Y:S01]  /*18fc0*/  LDL.LU.64 R26, [R1+0x1de8] ;  /* 0x001de800011a7983 */ /* 0x001ee20000300a00 */
[----:B------:R-:W3:Y:S02]  /*18fd0*/  LDL.LU.64 R24, [R1+0x1de0] ;  /* 0x001de00001187983 */ /* 0x000ee40000300a00 */
[----:B------:R-:W-:Y:S02]  /*18fe0*/  STL.64 [R1+0x1d78], R22 ;  /* 0x001d781601007387 */ /* 0x000fe40000100a00 */
[----:B------:R0:W-:Y:S02]  /*18ff0*/  STL.64 [R1+0x1d70], R20 ;  /* 0x001d701401007387 */ /* 0x0001e40000100a00 */
[----:B0-----:R-:W4:Y:S01]  /*19000*/  LDL.LU.64 R20, [R1+0x470] ;  /* 0x0004700001147983 */ /* 0x001f220000300a00 */
[----:B------:R-:W4:Y:S01]  /*19010*/  LDL.LU.64 R22, [R1+0x478] ;  /* 0x0004780001167983 */ /* 0x000f220000300a00 */
[----:B---3--:R-:W-:Y:S02]  /*19020*/  HMMA.16816.F32 R4, R24, R4, R12 ;  /* 0x000000041804723c */ /* 0x008fe4000000180c */
[----:B------:R-:W3:Y:S01]  /*19030*/  LDL.LU.64 R14, [R1+0x1dd8] ;  /* 0x001dd800010e7983 */ /* 0x000ee20000300a00 */
[----:B------:R-:W3:Y:S11]  /*19040*/  LDL.LU.64 R12, [R1+0x1dd0] ;  /* 0x001dd000010c7983 */ /* 0x000ef60000300a00 */
[----:B------:R-:W-:Y:S09]  /*19050*/  @!UPT UIADD3 URZ, URZ, URZ, URZ ;  /* 0x0000003f3f3ff290 */ /* 0x000ff2000fffe03f */
        /* <DEDUP_REMOVED lines=8> */
[----:B--2---:R-:W-:Y:S01]  /*190e0*/  HMMA.16816.F32 R8, R4, R16, R8 ;  /* 0x000000100408723c */ /* 0x004fe20000001808 */
[----:B------:R-:W-:-:S02]  /*190f0*/  IMAD.MOV.U32 R2, RZ, RZ, R6 ;  /* 0x000000ffff027224 */ /* 0x000fc400078e0006 */
[----:B------:R-:W-:Y:S02]  /*19100*/  IMAD.MOV.U32 R0, RZ, RZ, R7 ;  /* 0x000000ffff007224 */ /* 0x000fe400078e0007 */
[----:B------:R-:W-:Y:S02]  /*19110*/  IMAD.MOV.U32 R29, RZ, RZ, R4 ;  /* 0x000000ffff1d7224 */ /* 0x000fe400078e0004 */
[----:B------:R-:W-:Y:S11]  /*19120*/  IMAD.MOV.U32 R3, RZ, RZ, R5 ;  /* 0x000000ffff037224 */ /* 0x000ff600078e0005 */
[----:B------:R-:W-:Y:S05]  /*19130*/  @!UPT UIADD3 URZ, URZ, URZ, URZ ;  /* 0x0000003f3f3ff290 */ /* 0x000fea000fffe03f */
[----:B------:R-:W-:Y:S01]  /*19140*/  STL.64 [R1+0x370], R8 ;  /* 0x0003700801007387 */ /* 0x000fe20000100a00 */
[----:B------:R0:W-:Y:S03]  /*19150*/  STL.64 [R1+0x378], R10 ;  /* 0x0003780a01007387 */ /* 0x0001e60000100a00 */
[----:B0-----:R-:W4:Y:S01]  /*19160*/  LDL.LU.64 R10, [R1+0x1db8] ;  /* 0x001db800010a7983 */ /* 0x001f220000300a00 */
[----:B------:R-:W4:Y:S02]  /*19170*/  LDL.LU.64 R8, [R1+0x1db0] ;  /* 0x001db00001087983 */ /* 0x000f240000300a00 */
[----:B------:R-:W3:Y:S02]  /*19180*/  LDL.LU.64 R6, [R1+0x1da8] ;  /* 0x001da80001067983 */ /* 0x000ee40000300a00 */
[----:B------:R-:W3:Y:S01]  /*19190*/  LDL.LU.64 R4, [R1+0x1da0] ;  /* 0x001da00001047983 */ /* 0x000ee20000300a00 */
[-C--:B----4-:R-:W-:Y:S08]  /*191a0*/  HMMA.16816.F32 R20, R8, R16.reuse, R20 ;  /* 0x000000100814723c */ /* 0x090ff00000001814 */
[----:B---3--:R-:W-:Y:S01]  /*191b0*/  HMMA.16816.F32 R24, R4, R16, R24 ;  /* 0x000000100418723c */ /* 0x008fe20000001818 */
[----:B------:R-:W-:Y:S01]  /*191c0*/  STL.64 [R1+0x1d38], R6 ;  /* 0x001d380601007387 */ /* 0x000fe20000100a00 */
[----:B------:R0:W-:Y:S05]  /*191d0*/  STL.64 [R1+0x1d30], R4 ;  /* 0x001d300401007387 */ /* 0x0001ea0000100a00 */
[----:B0-----:R-:W-:-:S02]  /*191e0*/  IMAD.MOV.U32 R5, RZ, RZ, R16 ;  /* 0x000000ffff057224 */ /* 0x001fc400078e0010 */
[----:B------:R-:W-:Y:S11]  /*191f0*/  IMAD.MOV.U32 R4, RZ, RZ, R17 ;  /* 0x000000ffff047224 */ /* 0x000ff600078e0011 */
[----:B------:R-:W-:Y:S03]  /*19200*/  @!UPT UIADD3 URZ, URZ, URZ, URZ ;  /* 0x0000003f3f3ff290 */ /* 0x000fe6000fffe03f */
[----:B------:R-:W-:Y:S01]  /*19210*/  STL.64 [R1+0x530], R24 ;  /* 0x0005301801007387 */ /* 0x000fe20000100a00 */
[----:B------:R-:W-:Y:S02]  /*19220*/  STL.64 [R1+0x538], R26 ;  /* 0x0005381a01007387 */ /* 0x000fe40000100a00 */
[----:B------:R0:W-:Y:S02]  /*19230*/  STL.64 [R1+0x6b0], R20 ;  /* 0x0006b01401007387 */ /* 0x0001e40000100a00 */
[----:B------:R1:W-:Y:S01]  /*19240*/  STL.64 [R1+0x6b8], R22 ;  /* 0x0006b81601007387 */ /* 0x0003e20000100a00 */
[----:B------:R-:W2:Y:S01]  /*19250*/  LDL.LU.64 R16, [R1+0x310] ;  /* 0x0003100001107983 */ /* 0x000ea20000300a00 */
[----:B------:R-:W2:Y:S03]  /*19260*/  LDL.LU.64 R18, [R1+0x318] ;  /* 0x0003180001127983 */ /* 0x000ea60000300a00 */
[----:B0-----:R-:W3:Y:S01]  /*19270*/  LDL.LU.64 R20, [R1+0x480] ;  /* 0x0004800001147983 */ /* 0x001ee20000300a00 */
[----:B-1----:R-:W3:Y:S02]  /*19280*/  LDL.LU.64 R22, [R1+0x488] ;  /* 0x0004880001167983 */ /* 0x002ee40000300a00 */
[----:B------:R-:W-:Y:S02]  /*19290*/  STL.64 [R1+0x1d48], R10 ;  /* 0x001d480a01007387 */ /* 0x000fe40000100a00 */
[----:B------:R0:W-:Y:S02]  /*192a0*/  STL.64 [R1+0x1d40], R8 ;  /* 0x001d400801007387 */ /* 0x0001e40000100a00 */
[----:B------:R-:W-:-:S02]  /*192b0*/  IMAD.MOV.U32 R6, RZ, RZ, R2 ;  /* 0x000000ffff067224 */ /* 0x000fc400078e0002 */
[----:B------:R-:W-:Y:S01]  /*192c0*/  IMAD.MOV.U32 R7, RZ, RZ, R0 ;  /* 0x000000ffff077224 */ /* 0x000fe200078e0000 */
[----:B------:R-:W4:Y:S01]  /*192d0*/  LDL.LU.64 R24, [R1+0x350] ;  /* 0x0003500001187983 */ /* 0x000f220000300a00 */
[----:B------:R-:W4:Y:S02]  /*192e0*/  LDL.LU.64 R26, [R1+0x358] ;  /* 0x00035800011a7983 */ /* 0x000f240000300a00 */
[----:B0-----:R-:W-:Y:S02]  /*192f0*/  IMAD.MOV.U32 R8, RZ, RZ, R5 ;  /* 0x000000ffff087224 */ /* 0x001fe400078e0005 */
[----:B------:R-:W-:Y:S02]  /*19300*/  IMAD.MOV.U32 R9, RZ, RZ, R4 ;  /* 0x000000ffff097224 */ /* 0x000fe400078e0004 */
[----:B------:R-:W-:Y:S02]  /*19310*/  IMAD.MOV.U32 R4, RZ, RZ, R29 ;  /* 0x000000ffff047224 */ /* 0x000fe400078e001d */
[----:B------:R-:W-:Y:S01]  /*19320*/  IMAD.MOV.U32 R5, RZ, RZ, R3 ;  /* 0x000000ffff057224 */ /* 0x000fe200078e0003 */
[----:B------:R-:W-:Y:S04]  /*19330*/  STL.64 [R1+0x1d58], R6 ;  /* 0x001d580601007387 */ /* 0x000fe80000100a00 */
[----:B------:R0:W-:Y:S04]  /*19340*/  STL.64 [R1+0x1d50], R4 ;  /* 0x001d500401007387 */ /* 0x0001e80000100a00 */
        /* <DEDUP_REMOVED lines=10> */
[----:B------:R-:W-:Y:S02]  /*193f0*/  IMAD.MOV.U32 R2, RZ, RZ, R18 ;  /* 0x000000ffff027224 */ /* 0x000fe400078e0012 */
[----:B------:R-:W-:-:S02]  /*19400*/  IMAD.MOV.U32 R0, RZ, RZ, R19 ;  /* 0x000000ffff007224 */ /* 0x000fc400078e0013 */
[----:B------:R-:W-:Y:S11]  /*19410*/  IMAD.MOV.U32 R3, RZ, RZ, R17 ;  /* 0x000000ffff037224 */ /* 0x000ff600078e0011 */
[----:B------:R-:W-:Y:S07]  /*19420*/  @!UPT UIADD3 URZ, URZ, URZ, URZ ;  /* 0x0000003f3f3ff290 */ /* 0x000fee000fffe03f */
[----:B------:R0:W-:Y:S01]  /*19430*/  STL.64 [R1+0x280], R4 ;  /* 0x0002800401007387 */ /* 0x0001e20000100a00 */
[----:B------:R-:W-:Y:S02]  /*19440*/  STL.64 [R1+0x288], R6 ;  /* 0x0002880601007387 */ /* 0x000fe40000100a00 */
[----:B------:R-:W2:Y:S02]  /*19450*/  LDL.LU.64 R18, [R1+0x1d88] ;  /* 0x001d880001127983 */ /* 0x000ea40000300a00 */
[----:B0-----:R-:W-:Y:S02]  /*19460*/  IMAD.MOV.U32 R4, RZ, RZ, R16 ;  /* 0x000000ffff047224 */ /* 0x001fe400078e0010 */
[----:B------:R-:W2:Y:S02]  /*19470*/  LDL.LU.64 R16, [R1+0x1d80] ;  /* 0x001d800001107983 */ /* 0x000ea40000300a00 */
[-C--:B--2---:R-:W-:Y:S11]  /*19480*/  HMMA.16816.F32 R20, R16, R8.reuse, R20 ;  /* 0x000000081014723c */ /* 0x084ff60000001814 */
[----:B------:R-:W-:Y:S11]  /*19490*/  @!UPT UIADD3 URZ, URZ, URZ, URZ ;  /* 0x0000003f3f3ff290 */ /* 0x000ff6000fffe03f */
[----:B------:R-:W-:Y:S01]  /*194a0*/  @!UPT UIADD3 URZ, URZ, URZ, URZ ;  /* 0x0000003f3f3ff290 */ /* 0x000fe2000fffe03f */
[----:B------:R-:W-:Y:S01]  /*194b0*/  STL.64 [R1+0x480], R20 ;  /* 0x0004801401007387 */ /* 0x000fe20000100a00 */
[----:B------:R0:W-:Y:S03]  /*194c0*/  STL.64 [R1+0x488], R22 ;  /* 0x0004881601007387 */ /* 0x0001e60000100a00 */
[----:B0-----:R-:W4:Y:S01]  /*194d0*/  LDL.LU.64 R22, [R1+0x1d78] ;  /* 0x001d780001167983 */ /* 0x001f220000300a00 */
[----:B------:R-:W4:Y:S02]  /*194e0*/  LDL.LU.64 R20, [R1+0x1d70] ;  /* 0x001d700001147983 */ /* 0x000f240000300a00 */
[----:B------:R-:W-:Y:S02]  /*194f0*/  STL.64 [R1+0x1cf8], R18 ;  /* 0x001cf81201007387 */ /* 0x000fe40000100a00 */
[----:B------:R0:W-:Y:S02]  /*19500*/  STL.64 [R1+0x1cf0], R16 ;  /* 0x001cf01001007387 */ /* 0x0001e40000100a00 */
[----:B0-----:R-:W2:Y:S01]  /*19510*/  LDL.LU.64 R16, [R1+0x220] ;  /* 0x0002200001107983 */ /* 0x001ea20000300a00 */
[----:B------:R-:W2:Y:S01]  /*19520*/  LDL.LU.64 R18, [R1+0x228] ;  /* 0x0002280001127983 */ /* 0x000ea20000300a00 */
        /* <DEDUP_REMOVED lines=8> */
[----:B------:R-:W-:Y:S01]  /*195b0*/  STL.64 [R1+0x1d00], R20 ;  /* 0x001d001401007387 */ /* 0x000fe20000100a00 */
[----:B--2---:R-:W-:Y:S07]  /*195c0*/  HMMA.16816.F32 R8, R24, R8, R16 ;  /* 0x000000081808723c */ /* 0x004fee0000001810 */
[----:B------:R-:W-:-:S02]  /*195d0*/  IMAD.MOV.U32 R16, RZ, RZ, R4 ;  /* 0x000000ffff107224 */ /* 0x000fc400078e0004 */
[----:B------:R-:W0:Y:S01]  /*195e0*/  LDSM.16.M88.4 R4, [R28+0x4800] ;  /* 0x004800001c04783b */ /* 0x000e220000000200 */
[----:B------:R-:W-:Y:S02]  /*195f0*/  IMAD.MOV.U32 R18, RZ, RZ, R2 ;  /* 0x000000ffff127224 */ /* 0x000fe400078e0002 */
[----:B------:R-:W-:Y:S02]  /*19600*/  IMAD.MOV.U32 R19, RZ, RZ, R0 ;  /* 0x000000ffff137224 */ /* 0x000fe400078e0000 */
[----:B------:R-:W-:-:S09]  /*19610*/  IMAD.MOV.U32 R17, RZ, RZ, R3 ;  /* 0x000000ffff117224 */ /* 0x000fd200078e0003 */
[----:B------:R1:W-:Y:S01]  /*19620*/  STL.64 [R1+0x760], R8 ;  /* 0x0007600801007387 */ /* 0x0003e20000100a00 */
[----:B------:R2:W-:Y:S03]  /*19630*/  STL.64 [R1+0x768], R10 ;  /* 0x0007680a01007387 */ /* 0x0005e60000100a00 */
[----:B-1----:R-:W3:Y:S01]  /*19640*/  LDL.LU.64 R8, [R1+0xba0] ;  /* 0x000ba00001087983 */ /* 0x002ee20000300a00 */
[----:B--2---:R-:W3:Y:S02]  /*19650*/  LDL.LU.64 R10, [R1+0xba8] ;  /* 0x000ba800010a7983 */ /* 0x004ee40000300a00 */
[----:B------:R-:W2:Y:S02]  /*19660*/  LDL.LU.64 R20, [R1+0x520] ;  /* 0x0005200001147983 */ /* 0x000ea40000300a00 */
[----:B------:R-:W2:Y:S01]  /*19670*/  LDL.LU.64 R22, [R1+0x528] ;  /* 0x0005280001167983 */ /* 0x000ea20000300a00 */
[----:B------:R-:W-:Y:S01]  /*19680*/  STL.64 [R1+0x1d18], R18 ;  /* 0x001d181201007387 */ /* 0x000fe20000100a00 */
[----:B------:R-:W-:Y:S02]  /*19690*/  STL.64 [R1+0x1d10], R16 ;  /* 0x001d101001007387 */ /* 0x000fe40000100a00 */
[----:B------:R-:W-:Y:S02]  /*196a0*/  STL.64 [R1+0x1ce8], R26 ;  /* 0x001ce81a01007387 */ /* 0x000fe40000100a00 */
[----:B------:R1:W-:Y:S01]  /*196b0*/  STL.64 [R1+0x1ce0], R24 ;  /* 0x001ce01801007387 */ /* 0x0003e20000100a00 */
[----:B------:R-:W4:Y:S04]  /*196c0*/  LDSM.16.M88.4 R16, [R28+0x4000] ;  /* 0x004000001c10783b */ /* 0x000f280000000200 */
[----:B0-----:R-:W-:Y:S01]  /*196d0*/  STL.64 [R1+0x70], R4 ;  /* 0x0000700401007387 */ /* 0x001fe20000100a00 */
[----:B------:R-:W-:-:S02]  /*196e0*/  IMAD.MOV.U32 R2, RZ, RZ, R6 ;  /* 0x000000ffff027224 */ /* 0x000fc400078e0006 */
[----:B------:R-:W-:Y:S02]  /*196f0*/  STL.64 [R1+0x78], R6 ;  /* 0x0000780601007387 */ /* 0x000fe40000100a00 */
[----:B------:R-:W-:Y:S02]  /*19700*/  IMAD.MOV.U32 R0, RZ, RZ, R7 ;  /* 0x000000ffff007224 */ /* 0x000fe400078e0007 */
[----:B------:R-:W0:Y:S04]  /*19710*/  LDSM.16.M88.4 R4, [R28+0x5000] ;  /* 0x005000001c04783b */ /* 0x000e280000000200 */
[----:B-1----:R-:W2:Y:S01]  /*19720*/  LDL.LU.64 R24, [R1+0x460] ;  /* 0x0004600001187983 */ /* 0x002ea20000300a00 */
[----:B------:R-:W2:Y:S03]  /*19730*/  LDL.LU.64 R26, [R1+0x468] ;  /* 0x00046800011a7983 */ /* 0x000ea60000300a00 */
[----:B----4-:R-:W-:Y:S01]  /*19740*/  STL.64 [R1+0x88], R18 ;  /* 0x0000881201007387 */ /* 0x010fe20000100a00 */
[----:B------:R-:W-:Y:S02]  /*19750*/  STL [R1+0x1aa4], R0 ;  /* 0x001aa40001007387 */ /* 0x000fe40000100800 */
[----:B------:R-:W-:Y:S01]  /*19760*/  STL [R1+0x1aa0], R2 ;  /* 0x001aa00201007387 */ /* 0x000fe20000100800 */
[----:B0-----:R-:W-:Y:S01]  /*19770*/  STL.64 [R1+0x60], R4 ;  /* 0x0000600401007387 */ /* 0x001fe20000100a00 */
[----:B------:R-:W-:Y:S02]  /*19780*/  STL.64 [R1+0x68], R6 ;  /* 0x0000680601007387 */ /* 0x000fe40000100a00 */
[----:B------:R-:W0:Y:S02]  /*19790*/  LDSM.16.M88.4 R4, [R28+0x5800] ;  /* 0x005800001c04783b */ /* 0x000e240000000200 */
[----:B0-----:R-:W-:Y:S02]  /*197a0*/  STL.64 [R1+0x50], R4 ;  /* 0x0000500401007387 */ /* 0x001fe40000100a00 */
[----:B------:R0:W-:Y:S02]  /*197b0*/  STL.64 [R1+0x58], R6 ;  /* 0x0000580601007387 */ /* 0x0001e40000100a00 */
[----:B0-----:R-:W3:Y:S01]  /*197c0*/  LDL.LU.64 R6, [R1+0x1d58] ;  /* 0x001d580001067983 */ /* 0x001ee20000300a00 */
[----:B------:R-:W3:Y:S02]  /*197d0*/  LDL.LU.64 R4, [R1+0x1d50] ;  /* 0x001d500001047983 */ /* 0x000ee40000300a00 */
[-C--:B---3--:R-:W-:Y:S01]  /*197e0*/  HMMA.16816.F32 R4, R4, R16.reuse, R8 ;  /* 0x000000100404723c */ /* 0x088fe20000001808 */
[----:B------:R-:W3:Y:S01]  /*197f0*/  LDL.LU.64 R10, [R1+0x1d48] ;  /* 0x001d4800010a7983 */ /* 0x000ee20000300a00 */
[----:B------:R-:W3:Y:S11]  /*19800*/  LDL.LU.64 R8, [R1+0x1d40] ;  /* 0x001d400001087983 */ /* 0x000ef60000300a00 */
[----:B------:R-:W-:Y:S10]  /*19810*/  @!UPT UIADD3 URZ, URZ, URZ, URZ ;  /* 0x0000003f3f3ff290 */ /* 0x000ff4000fffe03f */
[----:B------:R-:W-:Y:S01]  /*19820*/  STL.64 [R1+0x360], R4 ;  /* 0x0003600401007387 */ /* 0x000fe20000100a00 */
[----:B------:R0:W-:Y:S03]  /*19830*/  STL.64 [R1+0x368], R6 ;  /* 0x0003680601007387 */ /* 0x0001e60000100a00 */
[----:B0-----:R-:W2:Y:S01]  /*19840*/  LDL.LU.64 R6, [R1+0x1d38] ;  /* 0x001d380001067983 */ /* 0x001ea20000300a00 */
[----:B------:R-:W2:Y:S02]  /*19850*/  LDL.LU.64 R4, [R1+0x1d30] ;  /* 0x001d300001047983 */ /* 0x000ea40000300a00 */
[----:B--2---:R-:W-:Y:S11]  /*19860*/  HMMA.16816.F32 R20, R4, R16, R20 ;  /* 0x000000100414723c */ /* 0x004ff60000001814 */
[----:B------:R-:W-:Y:S11]  /*19870*/  @!UPT UIADD3 URZ, URZ, URZ, URZ ;  /* 0x0000003f3f3ff290 */ /* 0x000ff6000fffe03f */
[----:B------:R-:W-:Y:S01]  /*19880*/  @!UPT UIADD3 URZ, URZ, URZ, URZ ;  /* 0x0000003f3f3ff290 */ /* 0x000fe2000fffe03f */
[----:B------:R0:W-:Y:S01]  /*19890*/  STL.64 [R1+0x520], R20 ;  /* 0x0005201401007387 */ /* 0x0001e20000100a00 */
[----:B------:R1:W-:Y:S03]  /*198a0*/  STL.64 [R1+0x528], R22 ;  /* 0x0005281601007387 */ /* 0x0003e60000100a00 */
[----:B0-----:R-:W2:Y:S01]  /*198b0*/  LDL.LU.64 R20, [R1+0x9d0] ;  /* 0x0009d00001147983 */ /* 0x001ea20000300a00 */
[----:B-1----:R-:W4:Y:S03]  /*198c0*/  LDL.LU.64 R22, [R1+0x9d8] ;  /* 0x0009d80001167983 */ /* 0x002f260000300a00 */
[----:B----4-:R-:W-:Y:S01]  /*198d0*/  STL.64 [R1+0x1d28], R22 ;  /* 0x001d281601007387 */ /* 0x010fe20000100a00 */
[----:B--2---:R0:W-:Y:S03]  /*198e0*/  STL.64 [R1+0x1d20], R20 ;  /* 0x001d201401007387 */ /* 0x0041e60000100a00 */
[----:B0-----:R-:W2:Y:S01]  /*198f0*/  LDL.LU.64 R20, [R1+0x320] ;  /* 0x0003200001147983 */ /* 0x001ea20000300a00 */
[----:B------:R-:W2:Y:S02]  /*19900*/  LDL.LU.64 R22, [R1+0x328] ;  /* 0x0003280001167983 */ /* 0x000ea40000300a00 */
[----:B------:R0:W-:Y:S02]  /*19910*/  STL.64 [R1+0x1cc8], R6 ;  /* 0x001cc80601007387 */ /* 0x0001e40000100a00 */
[----:B------:R1:W-:Y:S01]  /*19920*/  STL.64 [R1+0x1cc0], R4 ;  /* 0x001cc00401007387 */ /* 0x0003e20000100a00 */
[----:B0-----:R-:W4:Y:S04]  /*19930*/  LDL.64 R6, [R1+0x18] ;  /* 0x0000180001067983 */ /* 0x001f280000100a00 */
[----:B-1----:R-:W3:Y:S01]  /*19940*/  LDL.64 R4, [R1+0x10] ;  /* 0x0000100001047983 */ /* 0x002ee20000100a00 */
[----:B------:R-:W-:-:S02]  /*19950*/  IMAD.MOV.U32 R2, RZ, RZ, R16 ;  /* 0x000000ffff027224 */ /* 0x000fc400078e0010 */
[----:B------:R-:W-:Y:S01]  /*19960*/  IMAD.MOV.U32 R0, RZ, RZ, R17 ;  /* 0x000000ffff007224 */ /* 0x000fe200078e0011 */
[-C--:B--2---:R-:W-:Y:S01]  /*19970*/  HMMA.16816.F32 R20, R12, R16.reuse, R20 ;  /* 0x000000100c14723c */ /* 0x084fe20000001814 */
[----:B----4-:R-:W-:Y:S01]  /*19980*/  STL.64 [R1+0x1cd8], R6 ;  /* 0x001cd80601007387 */ /* 0x010fe20000100a00 */
[----:B---3--:R0:W-:Y:S06]  /*19990*/  STL.64 [R1+0x1cd0], R4 ;  /* 0x001cd00401007387 */ /* 0x0081ec0000100a00 */
[----:B0-----:R-:W-:Y:S01]  /*199a0*/  HMMA.16816.F32 R4, R8, R16, R24 ;  /* 0x000000100804723c */ /* 0x001fe20000001818 */
        /* <DEDUP_REMOVED lines=10> */
[----:B------:R-:W4:Y:S02]  /*19a50*/  LDL.LU.64 R10, [R1+0x518] ;  /* 0x00051800010a7983 */ /* 0x000f240000300a00 */
[----:B------:R-:W-:Y:S02]  /*19a60*/  STL.64 [R1+0x800], R20 ;  /* 0x0008001401007387 */ /* 0x000fe40000100a00 */
[----:B------:R0:W-:Y:S02]  /*19a70*/  STL.64 [R1+0x808], R22 ;  /* 0x0008081601007387 */ /* 0x0001e40000100a00 */
[----:B0-----:R-:W2:Y:S01]  /*19a80*/  LDL.LU.64 R22, [R1+0x1d28] ;  /* 0x001d280001167983 */ /* 0x001ea20000300a00 */
[----:B------:R-:W2:Y:S02]  /*19a90*/  LDL.LU.64 R20, [R1+0x1d20] ;  /* 0x001d200001147983 */ /* 0x000ea40000300a00 */
[----:B------:R-:W2:Y:S02]  /*19aa0*/  LDL.LU.64 R18, [R1+0x1d18] ;  /* 0x001d180001127983 */ /* 0x000ea40000300a00 */
[----:B------:R-:W2:Y:S01]  /*19ab0*/  LDL.LU.64 R16, [R1+0x1d10] ;  /* 0x001d100001107983 */ /* 0x000ea20000300a00 */
[----:B------:R-:W-:Y:S01]  /*19ac0*/  STL.64 [R1+0x1ca8], R14 ;  /* 0x001ca80e01007387 */ /* 0x000fe20000100a00 */
[----:B------:R0:W-:Y:S02]  /*19ad0*/  STL.64 [R1+0x1ca0], R12 ;  /* 0x001ca00c01007387 */ /* 0x0001e40000100a00 */
[----:B0-----:R-:W-:-:S02]  /*19ae0*/  IMAD.MOV.U32 R12, RZ, RZ, R2 ;  /* 0x000000ffff0c7224 */ /* 0x001fc400078e0002 */
[----:B------:R-:W-:-:S07]  /*19af0*/  IMAD.MOV.U32 R13, RZ, RZ, R0 ;  /* 0x000000ffff0d7224 */ /* 0x000fce00078e0000 */
[-C--:B--2---:R-:W-:Y:S01]  /*19b00*/  HMMA.16816.F32 R16, R16, R12.reuse, R20 ;  /* 0x0000000c1010723c */ /* 0x084fe20000001814 */
[----:B------:R-:W2:Y:S01]  /*19b10*/  LDL.LU.64 R22, [R1+0x1d08] ;  /* 0x001d080001167983 */ /* 0x000ea20000300a00 */
[----:B------:R-:W2:Y:S11]  /*19b20*/  LDL.LU.64 R20, [R1+0x1d00] ;  /* 0x001d000001147983 */ /* 0x000eb60000300a00 */
[----:B------:R-:W-:Y:S10]  /*19b30*/  @!UPT UIADD3 URZ, URZ, URZ, URZ ;  /* 0x0000003f3f3ff290 */ /* 0x000ff4000fffe03f */
[----:B------:R-:W-:Y:S01]  /*19b40*/  STL.64 [R1+0x270], R16 ;  /* 0x0002701001007387 */ /* 0x000fe20000100a00 */
[----:B------:R0:W-:Y:S03]  /*19b50*/  STL.64 [R1+0x278], R18 ;  /* 0x0002781201007387 */ /* 0x0001e60000100a00 */
[----:B0-----:R-:W4:Y:S01]  /*19b60*/  LDL.LU.64 R18, [R1+0x1cf8] ;  /* 0x001cf80001127983 */ /* 0x001f220000300a00 */
[----:B------:R-:W4:Y:S01]  /*19b70*/  LDL.LU.64 R16, [R1+0x1cf0] ;  /* 0x001cf00001107983 */ /* 0x000f220000300a00 */
[-C--:B--2---:R-:W-:Y:S08]  /*19b80*/  HMMA.16816.F32 R24, R20, R12.reuse, R24 ;  /* 0x0000000c1418723c */ /* 0x084ff00000001818 */
[-C--:B----4-:R-:W-:Y:S11]  /*19b90*/  HMMA.16816.F32 R8, R16, R12.reuse, R8 ;  /* 0x0000000c1008723c */ /* 0x090ff60000001808 */
[----:B------:R-:W-:Y:S11]  /*19ba0*/  @!UPT UIADD3 URZ, URZ, URZ, URZ ;  /* 0x0000003f3f3ff290 */ /* 0x000ff6000fffe03f */
[----:B------:R-:W-:Y:S01]  /*19bb0*/  @!UPT UIADD3 URZ, URZ, URZ, URZ ;  /* 0x0000003f3f3ff290 */ /* 0x000fe2000fffe03f */
[----:B------:R0:W-:Y:S01]  /*19bc0*/  STL.64 [R1+0x470], R8 ;  /* 0x0004700801007387 */ /* 0x0001e20000100a00 */
[----:B------:R1:W-:Y:S03]  /*19bd0*/  STL.64 [R1+0x478], R10 ;  /* 0x0004780a01007387 */ /* 0x0003e60000100a00 */
[----:B0-----:R-:W2:Y:S01]  /*19be0*/  LDL.LU.64 R8, [R1+0x940] ;  /* 0x0009400001087983 */ /* 0x001ea20000300a00 */
[----:B-1----:R-:W2:Y:S02]  /*19bf0*/  LDL.LU.64 R10, [R1+0x948] ;  /* 0x00094800010a7983 */ /* 0x002ea40000300a00 */
[----:B------:R-:W-:Y:S02]  /*19c00*/  STL.64 [R1+0x1c98], R18 ;  /* 0x001c981201007387 */ /* 0x000fe40000100a00 */
[----:B------:R0:W-:Y:S02]  /*19c10*/  STL.64 [R1+0x1c90], R16 ;  /* 0x001c901001007387 */ /* 0x0001e40000100a00 */
[----:B0-----:R-:W4:Y:S01]  /*19c20*/  LDL.LU.64 R16, [R1+0xb90] ;  /* 0x000b900001107983 */ /* 0x001f220000300a00 */
[----:B------:R-:W4:Y:S02]  /*19c30*/  LDL.LU.64 R18, [R1+0xb98] ;  /* 0x000b980001127983 */ /* 0x000f240000300a00 */
[----:B------:R-:W-:Y:S02]  /*19c40*/  STL.64 [R1+0x5f0], R24 ;  /* 0x0005f01801007387 */ /* 0x000fe40000100a00 */
[----:B------:R0:W-:Y:S02]  /*19c50*/  STL.64 [R1+0x5f8], R26 ;  /* 0x0005f81a01007387 */ /* 0x0001e40000100a00 */
[----:B0-----:R-:W3:Y:S01]  /*19c60*/  LDL.LU.64 R26, [R1+0x1ce8] ;  /* 0x001ce800011a7983 */ /* 0x001ee20000300a00 */
[----:B------:R-:W3:Y:S02]  /*19c70*/  LDL.LU.64 R24, [R1+0x1ce0] ;  /* 0x001ce00001187983 */ /* 0x000ee40000300a00 */
[----:B---3--:R-:W-:Y:S01]  /*19c80*/  HMMA.16816.F32 R12, R24, R12, R4 ;  /* 0x0000000c180c723c */ /* 0x008fe20000001804 */
[----:B------:R-:W3:Y:S01]  /*19c90*/  LDL.LU.64 R6, [R1+0x1cd8] ;  /* 0x001cd80001067983 */ /* 0x000ee20000300a00 */
[----:B------:R-:W4:Y:S11]  /*19ca0*/  LDL.LU.64 R4, [R1+0x1cd0] ;  /* 0x001cd00001047983 */ /* 0x000f360000300a00 */
[----:B------:R-:W-:Y:S10]  /*19cb0*/  @!UPT UIADD3 URZ, URZ, URZ, URZ ;  /* 0x0000003f3f3ff290 */ /* 0x000ff4000fffe03f */
[----:B------:R0:W-:Y:S01]  /*19cc0*/  STL.64 [R1+0x750], R12 ;  /* 0x0007500c01007387 */ /* 0x0001e20000100a00 */
[----:B------:R1:W-:Y:S02]  /*19cd0*/  STL [R1+0x758], R14 ;  /* 0x0007580e01007387 */ /* 0x0003e40000100800 */
[----:B------:R-:W-:Y:S01]  /*19ce0*/  IMAD.MOV.U32 R28, RZ, RZ, R15 ;  /* 0x000000ffff1c7224 */ /* 0x000fe200078e000f */
[----:B0-----:R-:W2:Y:S01]  /*19cf0*/  LDL.LU.64 R12, [R1+0x690] ;  /* 0x00069000010c7983 */ /* 0x001ea20000300a00 */
[----:B-1----:R-:W2:Y:S02]  /*19d00*/  LDL.LU.64 R14, [R1+0x698] ;  /* 0x00069800010e7983 */ /* 0x002ea40000300a00 */
[----:B------:R-:W-:Y:S02]  /*19d10*/  STL.64 [R1+0x1c88], R26 ;  /* 0x001c881a01007387 */ /* 0x000fe40000100a00 */
[----:B------:R0:W-:Y:S02]  /*19d20*/  STL.64 [R1+0x1c80], R24 ;  /* 0x001c801801007387 */ /* 0x0001e40000100a00 */
[----:B0-----:R-:W4:Y:S01]  /*19d30*/  LDL.LU.64 R24, [R1+0x70] ;  /* 0x0000700001187983 */ /* 0x001f220000300a00 */
[----:B------:R-:W-:Y:S02]  /*19d40*/  STL [R1+0x1270], R28 ;  /* 0x0012701c01007387 */ /* 0x000fe40000100800 */
[----:B---3--:R-:W-:Y:S01]  /*19d50*/  IMAD.MOV.U32 R3, RZ, RZ, R7 ;  /* 0x000000ffff037224 */ /* 0x008fe200078e0007 */
        /* <DEDUP_REMOVED lines=15> */
[----:B0-----:R-:W2:Y:S01]  /*19e50*/  LDL.LU.64 R10, [R1+0x1cb8] ;  /* 0x001cb800010a7983 */ /* 0x001ea20000300a00 */
[----:B------:R-:W2:Y:S02]  /*19e60*/  LDL.LU.64 R8, [R1+0x1cb0] ;  /* 0x001cb00001087983 */ /* 0x000ea40000300a00 */
[----:B------:R-:W-:Y:S02]  /*19e70*/  IMAD.MOV.U32 R2, RZ, RZ, R24 ;  /* 0x000000ffff027224 */ /* 0x000fe400078e0018 */
[----:B------:R-:W-:Y:S02]  /*19e80*/  IMAD.MOV.U32 R0, RZ, RZ, R25 ;  /* 0x000000ffff007224 */ /* 0x000fe400078e0019 */
[----:B------:R-:W3:Y:S01]  /*19e90*/  LDL.LU.64 R24, [R1+0x3f0] ;  /* 0x0003f00001187983 */ /* 0x000ee20000300a00 */
[----:B------:R-:W3:Y:S02]  /*19ea0*/  LDL.LU.64 R26, [R1+0x3f8] ;  /* 0x0003f800011a7983 */ /* 0x000ee40000300a00 */
        /* <DEDUP_REMOVED lines=33> */
[----:B-1----:R-:W4:Y:S02]  /*1a0c0*/  LDL.64 R12, [R1] ;  /* 0x00000000010c7983 */ /* 0x002f240000100a00 */
[----:B----4-:R-:W-:Y:S11]  /*1a0d0*/  HMMA.16816.F32 R16, R12, R4, R16 ;  /* 0x000000040c10723c */ /* 0x010ff60000001810 */
        /* <DEDUP_REMOVED lines=8> */
[----:B------:R-:W-:-:S02]  /*1a160*/  IMAD.MOV.U32 R2, RZ, RZ, R14 ;  /* 0x000000ffff027224 */ /* 0x000fc400078e000e */
[----:B------:R-:W-:Y:S01]  /*1a170*/  IMAD.MOV.U32 R0, RZ, RZ, R15 ;  /* 0x000000ffff007224 */ /* 0x000fe200078e000f */
[----:B------:R-:W4:Y:S01]  /*1a180*/  LDL.LU.64 R12, [R1+0xb80] ;  /* 0x000b8000010c7983 */ /* 0x000f220000300a00 */
[----:B------:R-:W4:Y:S01]  /*1a190*/  LDL.LU.64 R14, [R1+0xb88] ;  /* 0x000b8800010e7983 */ /* 0x000f220000300a00 */
[-C--:B---3--:R-:W-:Y:S08]  /*1a1a0*/  HMMA.16816.F32 R24, R20, R4.reuse, R24 ;  /* 0x000000041418723c */ /* 0x088ff00000001818 */
[----:B--2---:R-:W-:Y:S11]  /*1a1b0*/  HMMA.16816.F32 R8, R16, R4, R8 ;  /* 0x000000041008723c */ /* 0x004ff60000001808 */
[----:B------:R-:W-:Y:S11]  /*1a1c0*/  @!UPT UIADD3 URZ, URZ, URZ, URZ ;  /* 0x0000003f3f3ff290 */ /* 0x000ff6000fffe03f */
[----:B------:R-:W-:Y:S01]  /*1a1d0*/  @!UPT UIADD3 URZ, URZ, URZ, URZ ;  /* 0x0000003f3f3ff290 */ /* 0x000fe2000fffe03f */
[----:B------:R-:W-:Y:S01]  /*1a1e0*/  STL.64 [R1+0x460], R8 ;  /* 0x0004600801007387 */ /* 0x000fe20000100a00 */
[----:B------:R-:W-:Y:S02]  /*1a1f0*/  STL.64 [R1+0x468], R10 ;  /* 0x0004680a01007387 */ /* 0x000fe40000100a00 */
[----:B----4-:R-:W-:Y:S02]  /*1a200*/  STL.64 [R1+0x1c78], R14 ;  /* 0x001c780e01007387 */ /* 0x010fe40000100a00 */
[----:B------:R0:W-:Y:S02]  /*1a210*/  STL.64 [R1+0x1c70], R12 ;  /* 0x001c700c01007387 */ /* 0x0001e40000100a00 */
[----:B0-----:R-:W2:Y:S01]  /*1a220*/  LDL.LU.64 R12, [R1+0x340] ;  /* 0x00034000010c7983 */ /* 0x001ea20000300a00 */
[----:B------:R-:W2:Y:S02]  /*1a230*/  LDL.LU.64 R14, [R1+0x348] ;  /* 0x00034800010e7983 */ /* 0x000ea40000300a00 */
[----:B------:R-:W3:Y:S02]  /*1a240*/  LDL.LU.64 R8, [R1+0x960] ;  /* 0x0009600001087983 */ /* 0x000ee40000300a00 */
[----:B------:R-:W3:Y:S01]  /*1a250*/  LDL.LU.64 R10, [R1+0x968] ;  /* 0x00096800010a7983 */ /* 0x000ee20000300a00 */
[----:B------:R-:W-:Y:S01]  /*1a260*/  STL.64 [R1+0x1c18], R18 ;  /* 0x001c181201007387 */ /* 0x000fe20000100a00 */
[----:B------:R-:W-:Y:S02]  /*1a270*/  STL.64 [R1+0x1c10], R16 ;  /* 0x001c101001007387 */ /* 0x000fe40000100a00 */
[----:B------:R-:W-:Y:S02]  /*1a280*/  STL.64 [R1+0x5e0], R24 ;  /* 0x0005e01801007387 */ /* 0x000fe40000100a00 */
[----:B------:R0:W-:Y:S02]  /*1a290*/  STL.64 [R1+0x5e8], R26 ;  /* 0x0005e81a01007387 */ /* 0x0001e40000100a00 */
[----:B0-----:R-:W2:Y:S01]  /*1a2a0*/  LDL.LU.64 R26, [R1+0x1c88] ;  /* 0x001c8800011a7983 */ /* 0x001ea20000300a00 */
[----:B------:R-:W2:Y:S02]  /*1a2b0*/  LDL.LU.64 R24, [R1+0x1c80] ;  /* 0x001c800001187983 */ /* 0x000ea40000300a00 */
[----:B------:R-:W-:-:S02]  /*1a2c0*/  IMAD.MOV.U32 R16, RZ, RZ, R6 ;  /* 0x000000ffff107224 */ /* 0x000fc400078e0006 */
[----:B------:R-:W-:Y:S01]  /*1a2d0*/  STL.64 [R1+0x1c08], R22 ;  /* 0x001c081601007387 */ /* 0x000fe20000100a00 */
[----:B------:R0:W-:Y:S04]  /*1a2e0*/  STL.64 [R1+0x1c00], R20 ;  /* 0x001c001401007387 */ /* 0x0001e80000100a00 */
[----:B0-----:R-:W4:Y:S01]  /*1a2f0*/  LDL.LU.64 R20, [R1+0x60] ;  /* 0x0000600001147983 */ /* 0x001f220000300a00 */
[----:B--2---:R-:W-:Y:S03]  /*1a300*/  HMMA.16816.F32 R4, R24, R4, R12 ;  /* 0x000000041804723c */ /* 0x004fe6000000180c */
[----:B------:R-:W4:Y:S01]  /*1a310*/  LDL.LU.64 R14, [R1+0x1c78] ;  /* 0x001c7800010e7983 */ /* 0x000f220000300a00 */
[----:B------:R-:W4:Y:S11]  /*1a320*/  LDL.LU.64 R12, [R1+0x1c70] ;  /* 0x001c7000010c7983 */ /* 0x000f360000300a00 */
[----:B------:R-:W-:Y:S08]  /*1a330*/  @!UPT UIADD3 URZ, URZ, URZ, URZ ;  /* 0x0000003f3f3ff290 */ /* 0x000ff0000fffe03f */
        /* <DEDUP_REMOVED lines=8> */
[----:B----4-:R-:W-:Y:S02]  /*1a3c0*/  HMMA.16816.F32 R4, R4, R20, R12 ;  /* 0x000000140404723c */ /* 0x010fe4000000180c */
[----:B------:R-:W4:Y:S01]  /*1a3d0*/  LDL.LU.64 R14, [R1+0x1c58] ;  /* 0x001c5800010e7983 */ /* 0x000f220000300a00 */
[----:B------:R-:W4:Y:S11]  /*1a3e0*/  LDL.LU.64 R12, [R1+0x1c50] ;  /* 0x001c5000010c7983 */ /* 0x000f360000300a00 */
[----:B------:R-:W-:Y:S09]  /*1a3f0*/  @!UPT UIADD3 URZ, URZ, URZ, URZ ;  /* 0x0000003f3f3ff290 */ /* 0x000ff2000fffe03f */
[----:B------:R-:W-:Y:S01]  /*1a400*/  STL.64 [R1+0x340], R4 ;  /* 0x0003400401007387 */ /* 0x000fe20000100a00 */
[----:B------:R0:W-:Y:S03]  /*1a410*/  STL.64 [R1+0x348], R6 ;  /* 0x0003480601007387 */ /* 0x0001e60000100a00 */
[----:B0-----:R-:W3:Y:S01]  /*1a420*/  LDL.LU.64 R6, [R1+0x1c48] ;  /* 0x001c480001067983 */ /* 0x001ee20000300a00 */
[----:B------:R-:W3:Y:S02]  /*1a430*/  LDL.LU.64 R4, [R1+0x1c40] ;  /* 0x001c400001047983 */ /* 0x000ee40000300a00 */
[----:B------:R-:W-:Y:S02]  /*1a440*/  IMAD.MOV.U32 R18, RZ, RZ, R2 ;  /* 0x000000ffff127224 */ /* 0x000fe400078e0002 */
[----:B------:R-:W-:Y:S02]  /*1a450*/  IMAD.MOV.U32 R19, RZ, RZ, R0 ;  /* 0x000000ffff137224 */ /* 0x000fe400078e0000 */
[----:B------:R-:W-:-:S02]  /*1a460*/  IMAD.MOV.U32 R2, RZ, RZ, R20 ;  /* 0x000000ffff027224 */ /* 0x000fc400078e0014 */
[----:B------:R-:W-:Y:S01]  /*1a470*/  IMAD.MOV.U32 R0, RZ, RZ, R21 ;  /* 0x000000ffff007224 */ /* 0x000fe200078e0015 */
[----:B---3--:R-:W-:Y:S11]  /*1a480*/  HMMA.16816.F32 R8, R4, R20, R8 ;  /* 0x000000140408723c */ /* 0x008ff60000001808 */
[----:B------:R-:W-:Y:S11]  /*1a490*/  @!UPT UIADD3 URZ, URZ, URZ, URZ ;  /* 0x0000003f3f3ff290 */ /* 0x000ff6000fffe03f */
[----:B------:R-:W-:Y:S01]  /*1a4a0*/  @!UPT UIADD3 URZ, URZ, URZ, URZ ;  /* 0x0000003f3f3ff290 */ /* 0x000fe2000fffe03f */
[----:B------:R-:W-:Y:S01]  /*1a4b0*/  STL.64 [R1+0x500], R8 ;  /* 0x0005000801007387 */ /* 0x000fe20000100a00 */
[----:B------:R0:W-:Y:S03]  /*1a4c0*/  STL.64 [R1+0x508], R10 ;  /* 0x0005080a01007387 */ /* 0x0001e60000100a00 */
[----:B0-----:R-:W2:Y:S01]  /*1a4d0*/  LDL.LU.64 R10, [R1+0x1c38] ;  /* 0x001c3800010a7983 */ /* 0x001ea20000300a00 */
[----:B------:R-:W2:Y:S02]  /*1a4e0*/  LDL.LU.64 R8, [R1+0x1c30] ;  /* 0x001c300001087983 */ /* 0x000ea40000300a00 */
[----:B------:R-:W3:Y:S02]  /*1a4f0*/  LDL.LU.64 R20, [R1+0x920] ;  /* 0x0009200001147983 */ /* 0x000ee40000300a00 */
[----:B------:R-:W2:Y:S02]  /*1a500*/  LDL.LU.64 R22, [R1+0x928] ;  /* 0x0009280001167983 */ /* 0x000ea40000300a00 */
[----:B--2---:R-:W-:Y:S01]  /*1a510*/  STL.64 [R1+0x1c28], R22 ;  /* 0x001c281601007387 */ /* 0x004fe20000100a00 */
[----:B---3--:R0:W-:Y:S03]  /*1a520*/  STL.64 [R1+0x1c20], R20 ;  /* 0x001c201401007387 */ /* 0x0081e60000100a00 */
[----:B0-----:R-:W2:Y:S01]  /*1a530*/  LDL.LU.64 R20, [R1+0xa30] ;  /* 0x000a300001147983 */ /* 0x001ea20000300a00 */
[----:B------:R-:W2:Y:S02]  /*1a540*/  LDL.LU.64 R22, [R1+0xa38] ;  /* 0x000a380001167983 */ /* 0x000ea40000300a00 */
[----:B------:R-:W-:Y:S02]  /*1a550*/  STL.64 [R1+0x1bd8], R6 ;  /* 0x001bd80601007387 */ /* 0x000fe40000100a00 */
[----:B------:R0:W-:Y:S02]  /*1a560*/  STL.64 [R1+0x1bd0], R4 ;  /* 0x001bd00401007387 */ /* 0x0001e40000100a00 */
[----:B0-----:R-:W-:-:S02]  /*1a570*/  IMAD.MOV.U32 R4, RZ, RZ, R2 ;  /* 0x000000ffff047224 */ /* 0x001fc400078e0002 */
[----:B------:R-:W-:-:S07]  /*1a580*/  IMAD.MOV.U32 R5, RZ, RZ, R0 ;  /* 0x000000ffff057224 */ /* 0x000fce00078e0000 */
[----:B------:R-:W-:Y:S11]  /*1a590*/  HMMA.16816.F32 R24, R8, R4, R24 ;  /* 0x000000040818723c */ /* 0x000ff60000001818 */
[----:B------:R-:W-:Y:S11]  /*1a5a0*/  @!UPT UIADD3 URZ, URZ, URZ, URZ ;  /* 0x0000003f3f3ff290 */ /* 0x000ff6000fffe03f */
[----:B------:R-:W-:Y:S01]  /*1a5b0*/  @!UPT UIADD3 URZ, URZ, URZ, URZ ;  /* 0x0000003f3f3ff290 */ /* 0x000fe2000fffe03f */
        /* <DEDUP_REMOVED lines=8> */
[----:B------:R-:W-:-:S07]  /*1a640*/  IMAD.MOV.U32 R17, RZ, RZ, R3 ;  /* 0x000000ffff117224 */ /* 0x000fce00078e0003 */
        /* <DEDUP_REMOVED lines=11> */
[----:B------:R-:W2:Y:S02]  /*1a700*/  LDL.LU.64 R14, [R1+0x18] ;  /* 0x00001800010e7983 */ /* 0x000ea40000300a00 */
[----:B------:R-:W2:Y:S02]  /*1a710*/  LDL.LU.64 R22, [R1+0x1c28] ;  /* 0x001c280001167983 */ /* 0x000ea40000300a00 */
[----:B------:R-:W2:Y:S01]  /*1a720*/  LDL.LU.64 R20, [R1+0x1c20] ;  /* 0x001c200001147983 */ /* 0x000ea20000300a00 */
[----:B------:R-:W-:Y:S01]  /*1a730*/  STL.64 [R1+0x250], R16 ;  /* 0x0002501001007387 */ /* 0x000fe20000100a00 */
[----:B------:R0:W-:Y:S03]  /*1a740*/  STL.64 [R1+0x258], R18 ;  /* 0x0002581201007387 */ /* 0x0001e60000100a00 */
[----:B0-----:R-:W2:Y:S01]  /*1a750*/  LDL.LU.64 R18, [R1+0x1c18] ;  /* 0x001c180001127983 */ /* 0x001ea20000300a00 */
[----:B------:R-:W2:Y:S02]  /*1a760*/  LDL.LU.64 R16, [R1+0x1c10] ;  /* 0x001c100001107983 */ /* 0x000ea40000300a00 */
        /* <DEDUP_REMOVED lines=9> */
[----:B0-----:R-:W2:Y:S01]  /*1a800*/  LDL.LU.64 R16, [R1] ;  /* 0x0000000001107983 */ /* 0x001ea20000300a00 */
[----:B------:R-:W2:Y:S01]  /*1a810*/  LDL.LU.64 R18, [R1+0x8] ;  /* 0x0000080001127983 */ /* 0x000ea20000300a00 */
[-C--:B---3--:R-:W-:Y:S02]  /*1a820*/  HMMA.16816.F32 R24, R20, R4.reuse, R24 ;  /* 0x000000041418723c */ /* 0x088fe40000001818 */
[----:B--2---:R-:W-:Y:S01]  /*1a830*/  STL.64 [R1+0x1ba8], R18 ;  /* 0x001ba81201007387 */ /* 0x004fe20000100a00 */
[----:B------:R0:W-:Y:S03]  /*1a840*/  STL.64 [R1+0x1ba0], R16 ;  /* 0x001ba01001007387 */ /* 0x0001e60000100a00 */
[----:B0-----:R-:W2:Y:S11]  /*1a850*/  LDL.LU.64 R16, [R1+0x50] ;  /* 0x0000500001107983 */ /* 0x001eb60000300a00 */
[----:B------:R-:W-:Y:S06]  /*1a860*/  @!UPT UIADD3 URZ, URZ, URZ, URZ ;  /* 0x0000003f3f3ff290 */ /* 0x000fec000fffe03f */
[----:B------:R-:W-:Y:S02]  /*1a870*/  STL.64 [R1+0x5d0], R24 ;  /* 0x0005d01801007387 */ /* 0x000fe40000100a00 */
[----:B------:R0:W-:Y:S02]  /*1a880*/  STL.64 [R1+0x5d8], R26 ;  /* 0x0005d81a01007387 */ /* 0x0001e40000100a00 */
        /* <DEDUP_REMOVED lines=16> */
[----:B0-----:R-:W2:Y:S01]  /*1a990*/  LDL.LU.64 R24, [R1+0xb70] ;  /* 0x000b700001187983 */ /* 0x001ea20000300a00 */
[----:B------:R-:W2:Y:S02]  /*1a9a0*/  LDL.LU.64 R26, [R1+0xb78] ;  /* 0x000b7800011a7983 */ /* 0x000ea40000300a00 */
[----:B----4-:R-:W-:-:S02]  /*1a9b0*/  IMAD.MOV.U32 R18, RZ, RZ, R12 ;  /* 0x000000ffff127224 */ /* 0x010fc400078e000c */
[----:B------:R-:W-:Y:S02]  /*1a9c0*/  IMAD.MOV.U32 R3, RZ, RZ, R13 ;  /* 0x000000ffff037224 */ /* 0x000fe400078e000d */
[----:B------:R-:W-:Y:S02]  /*1a9d0*/  IMAD.MOV.U32 R2, RZ, RZ, R14 ;  /* 0x000000ffff027224 */ /* 0x000fe400078e000e */
[----:B------:R-:W-:Y:S01]  /*1a9e0*/  IMAD.MOV.U32 R0, RZ, RZ, R15 ;  /* 0x000000ffff007224 */ /* 0x000fe200078e000f */
[-C--:B--2---:R-:W-:Y:S11]  /*1a9f0*/  HMMA.16816.F32 R24, R12, R16.reuse, R24 ;  /* 0x000000100c18723c */ /* 0x084ff60000001818 */
[----:B------:R-:W-:Y:S11]  /*1aa00*/  @!UPT UIADD3 URZ, URZ, URZ, URZ ;  /* 0x0000003f3f3ff290 */ /* 0x000ff6000fffe03f */
[----:B------:R-:W-:Y:S01]  /*1aa10*/  @!UPT UIADD3 URZ, URZ, URZ, URZ ;  /* 0x0000003f3f3ff290 */ /* 0x000fe2000fffe03f */
[----:B------:R0:W-:Y:S01]  /*1aa20*/  STL.64 [R1+0x240], R24 ;  /* 0x0002401801007387 */ /* 0x0001e20000100a00 */
[----:B------:R1:W-:Y:S02]  /*1aa30*/  STL.64 [R1+0x248], R26 ;  /* 0x0002481a01007387 */ /* 0x0003e40000100a00 */
[----:B------:R-:W3:Y:S02]  /*1aa40*/  LDL.LU.64 R12, [R1+0x8f0] ;  /* 0x0008f000010c7983 */ /* 0x000ee40000300a00 */
[----:B------:R-:W3:Y:S01]  /*1aa50*/  LDL.LU.64 R14, [R1+0x8f8] ;  /* 0x0008f800010e7983 */ /* 0x000ee20000300a00 */
[----:B0-----:R-:W2:Y:S01]  /*1aa60*/  LDL.LU.64 R24, [R1+0xaa0] ;  /* 0x000aa00001187983 */ /* 0x001ea20000300a00 */
[----:B-1----:R-:W4:Y:S01]  /*1aa70*/  LDL.LU.64 R26, [R1+0xaa8] ;  /* 0x000aa800011a7983 */ /* 0x002f220000300a00 */
[-C--:B------:R-:W-:Y:S11]  /*1aa80*/  HMMA.16816.F32 R20, R4, R16.reuse, R20 ;  /* 0x000000100414723c */ /* 0x080ff60000001814 */
[----:B------:R-:W-:Y:S11]  /*1aa90*/  @!UPT UIADD3 URZ, URZ, URZ, URZ ;  /* 0x0000003f3f3ff290 */ /* 0x000ff6000fffe03f */
[----:B------:R-:W-:Y:S01]  /*1aaa0*/  @!UPT UIADD3 URZ, URZ, URZ, URZ ;  /* 0x0000003f3f3ff290 */ /* 0x000fe2000fffe03f */
[----:B------:R-:W-:Y:S01]  /*1aab0*/  STL.64 [R1+0x430], R20 ;  /* 0x0004301401007387 */ /* 0x000fe20000100a00 */
[----:B------:R-:W-:Y:S01]  /*1aac0*/  STL.64 [R1+0x438], R22 ;  /* 0x0004381601007387 */ /* 0x000fe20000100a00 */
[----:B---3--:R-:W-:Y:S02]  /*1aad0*/  HMMA.16816.F32 R12, R8, R16, R12 ;  /* 0x00000010080c723c */ /* 0x008fe4000000180c */
[----:B----4-:R-:W-:Y:S01]  /*1aae0*/  STL.64 [R1+0x1bb8], R26 ;  /* 0x001bb81a01007387 */ /* 0x010fe20000100a00 */
[----:B--2---:R0:W-:Y:S03]  /*1aaf0*/  STL.64 [R1+0x1bb0], R24 ;  /* 0x001bb01801007387 */ /* 0x0041e60000100a00 */
[----:B0-----:R-:W2:Y:S01]  /*1ab00*/  LDL.LU.64 R24, [R1+0x5b0] ;  /* 0x0005b00001187983 */ /* 0x001ea20000300a00 */
[----:B------:R-:W2:Y:S02]  /*1ab10*/  LDL.LU.64 R26, [R1+0x5b8] ;  /* 0x0005b800011a7983 */ /* 0x000ea40000300a00 */
[----:B------:R-:W3:Y:S02]  /*1ab20*/  LDL.LU.64 R20, [R1+0x930] ;  /* 0x0009300001147983 */ /* 0x000ee40000300a00 */
[----:B------:R-:W3:Y:S01]  /*1ab30*/  LDL.LU.64 R22, [R1+0x938] ;  /* 0x0009380001167983 */ /* 0x000ee20000300a00 */
[----:B------:R-:W4:Y:S01]  /*1ab40*/  LDL R28, [R1+0x458] ;  /* 0x00045800011c7983 */ /* 0x000f220000100800 */
[----:B------:R-:W-:Y:S02]  /*1ab50*/  STL.64 [R1+0x1b58], R6 ;  /* 0x001b580601007387 */ /* 0x000fe40000100a00 */
[----:B------:R-:W-:Y:S08]  /*1ab60*/  STL.64 [R1+0x1b50], R4 ;  /* 0x001b500401007387 */ /* 0x000ff00000100a00 */
[----:B------:R-:W-:Y:S01]  /*1ab70*/  STL.64 [R1+0x5c0], R12 ;  /* 0x0005c00c01007387 */ /* 0x000fe20000100a00 */
[----:B------:R0:W-:Y:S04]  /*1ab80*/  STL.64 [R1+0x5c8], R14 ;  /* 0x0005c80e01007387 */ /* 0x0001e80000100a00 */
[----:B0-----:R-:W2:Y:S01]  /*1ab90*/  LDL.LU.64 R14, [R1+0x1bc8] ;  /* 0x001bc800010e7983 */ /* 0x001ea20000300a00 */
[----:B------:R-:W2:Y:S02]  /*1aba0*/  LDL.LU.64 R12, [R1+0x1bc0] ;  /* 0x001bc000010c7983 */ /* 0x000ea40000300a00 */
[----:B------:R-:W-:Y:S02]  /*1abb0*/  STL.64 [R1+0x1b10], R10 ;  /* 0x001b100a01007387 */ /* 0x000fe40000100a00 */
[----:B------:R0:W-:Y:S02]  /*1abc0*/  STL.64 [R1+0x1b08], R8 ;  /* 0x001b080801007387 */ /* 0x0001e40000100a00 */
[----:B------:R-:W-:-:S02]  /*1abd0*/  IMAD.MOV.U32 R4, RZ, RZ, R18 ;  /* 0x000000ffff047224 */ /* 0x000fc400078e0012 */
[----:B------:R-:W-:Y:S02]  /*1abe0*/  IMAD.MOV.U32 R6, RZ, RZ, R2 ;  /* 0x000000ffff067224 */ /* 0x000fe400078e0002 */
[----:B------:R-:W-:Y:S02]  /*1abf0*/  IMAD.MOV.U32 R7, RZ, RZ, R0 ;  /* 0x000000ffff077224 */ /* 0x000fe400078e0000 */
[----:B------:R-:W-:Y:S02]  /*1ac00*/  IMAD.MOV.U32 R2, RZ, RZ, R16 ;  /* 0x000000ffff027224 */ /* 0x000fe400078e0010 */
[----:B------:R-:W-:Y:S01]  /*1ac10*/  IMAD.MOV.U32 R0, RZ, RZ, R17 ;  /* 0x000000ffff007224 */ /* 0x000fe200078e0011 */
[----:B0-----:R-:W3:Y:S01]  /*1ac20*/  LDL.LU.64 R8, [R1+0x8e0] ;  /* 0x0008e00001087983 */ /* 0x001ee20000300a00 */
[----:B------:R-:W3:Y:S01]  /*1ac30*/  LDL.LU.64 R10, [R1+0x8e8] ;  /* 0x0008e800010a7983 */ /* 0x000ee20000300a00 */
[----:B--2---:R-:W-:Y:S11]  /*1ac40*/  HMMA.16816.F32 R24, R12, R16, R24 ;  /* 0x000000100c18723c */ /* 0x004ff60000001818 */
[----:B------:R-:W-:Y:S11]  /*1ac50*/  @!UPT UIADD3 URZ, URZ, URZ, URZ ;  /* 0x0000003f3f3ff290 */ /* 0x000ff6000fffe03f */
[----:B------:R-:W-:Y:S01]  /*1ac60*/  @!UPT UIADD3 URZ, URZ, URZ, URZ ;  /* 0x0000003f3f3ff290 */ /* 0x000fe2000fffe03f */
[----:B------:R-:W-:Y:S01]  /*1ac70*/  STL.64 [R1+0x730], R24 ;  /* 0x0007301801007387 */ /* 0x000fe20000100a00 */
[----:B------:R0:W-:Y:S03]  /*1ac80*/  STL.64 [R1+0x738], R26 ;  /* 0x0007381a01007387 */ /* 0x0001e60000100a00 */
[----:B0-----:R-:W2:Y:S01]  /*1ac90*/  LDL.LU.64 R26, [R1+0x1bb8] ;  /* 0x001bb800011a7983 */ /* 0x001ea20000300a00 */
[----:B------:R-:W2:Y:S02]  /*1aca0*/  LDL.LU.64 R24, [R1+0x1bb0] ;  /* 0x001bb00001187983 */ /* 0x000ea40000300a00 */
[----:B------:R-:W2:Y:S02]  /*1acb0*/  LDL.LU.64 R18, [R1+0x1ba8] ;  /* 0x001ba80001127983 */ /* 0x000ea40000300a00 */
[----:B------:R-:W2:Y:S01]  /*1acc0*/  LDL.LU.64 R16, [R1+0x1ba0] ;  /* 0x001ba00001107983 */ /* 0x000ea20000300a00 */
[----:B------:R-:W-:Y:S01]  /*1acd0*/  STL.64 [R1+0x1ad0], R14 ;  /* 0x001ad00e01007387 */ /* 0x000fe20000100a00 */
[----:B------:R0:W-:Y:S02]  /*1ace0*/  STL.64 [R1+0x1ac8], R12 ;  /* 0x001ac80c01007387 */ /* 0x0001e40000100a00 */
[----:B0-----:R-:W-:-:S02]  /*1acf0*/  IMAD.MOV.U32 R12, RZ, RZ, R2 ;  /* 0x000000ffff0c7224 */ /* 0x001fc400078e0002 */
[----:B------:R-:W-:Y:S02]  /*1ad00*/  IMAD.MOV.U32 R13, RZ, RZ, R0 ;  /* 0x000000ffff0d7224 */ /* 0x000fe400078e0000 */
[----:B------:R-:W-:-:S05]  /*1ad10*/  IMAD.MOV.U32 R5, RZ, RZ, R3 ;  /* 0x000000ffff057224 */ /* 0x000fca00078e0003 */
[-C--:B--2---:R-:W-:Y:S01]  /*1ad20*/  HMMA.16816.F32 R24, R16, R12.reuse, R24 ;  /* 0x0000000c1018723c */ /* 0x084fe20000001818 */
[----:B------:R-:W-:Y:S02]  /*1ad30*/  IMAD.MOV.U32 R3, RZ, RZ, R18 ;  /* 0x000000ffff037224 */ /* 0x000fe400078e0012 */
[----:B------:R-:W-:Y:S02]  /*1ad40*/  IMAD.MOV.U32 R29, RZ, RZ, R19 ;  /* 0x000000ffff1d7224 */ /* 0x000fe400078e0013 */
[----:B------:R-:W-:Y:S02]  /*1ad50*/  IMAD.MOV.U32 R0, RZ, RZ, R16 ;  /* 0x000000ffff007224 */ /* 0x000fe400078e0010 */
[----:B------:R-:W-:Y:S11]  /*1ad60*/  IMAD.MOV.U32 R2, RZ, RZ, R17 ;  /* 0x000000ffff027224 */ /* 0x000ff600078e0011 */
[----:B------:R-:W-:Y:S05]  /*1ad70*/  @!UPT UIADD3 URZ, URZ, URZ, URZ ;  /* 0x0000003f3f3ff290 */ /* 0x000fea000fffe03f */
[----:B------:R-:W-:Y:S01]  /*1ad80*/  STL.64 [R1+0x1f0], R24 ;  /* 0x0001f01801007387 */ /* 0x000fe20000100a00 */
[----:B------:R0:W-:Y:S03]  /*1ad90*/  STL.64 [R1+0x1f8], R26 ;  /* 0x0001f81a01007387 */ /* 0x0001e60000100a00 */
[----:B0-----:R-:W2:Y:S01]  /*1ada0*/  LDL.LU.64 R26, [R1+0x1b98] ;  /* 0x001b9800011a7983 */ /* 0x001ea20000300a00 */
[----:B------:R-:W2:Y:S02]  /*1adb0*/  LDL.LU.64 R24, [R1+0x1b90] ;  /* 0x001b900001187983 */ /* 0x000ea40000300a00 */
[----:B------:R-:W3:Y:S02]  /*1adc0*/  LDL.LU.64 R18, [R1+0x1b88] ;  /* 0x001b880001127983 */ /* 0x000ee40000300a00 */
[----:B------:R-:W3:Y:S02]  /*1add0*/  LDL.LU.64 R16, [R1+0x1b80] ;  /* 0x001b800001107983 */ /* 0x000ee40000300a00 */
[-C--:B---3--:R-:W-:Y:S11]  /*1ade0*/  HMMA.16816.F32 R20, R16, R12.reuse, R20 ;  /* 0x0000000c1014723c */ /* 0x088ff60000001814 */
        /* <DEDUP_REMOVED lines=10> */
[-C--:B---3--:R-:W-:Y:S08]  /*1ae90*/  HMMA.16816.F32 R8, R20, R12.reuse, R8 ;  /* 0x0000000c1408723c */ /* 0x088ff00000001808 */
[----:B--2---:R-:W-:Y:S01]  /*1aea0*/  HMMA.16816.F32 R12, R24, R12, R16 ;  /* 0x0000000c180c723c */ /* 0x004fe20000001810 */
[----:B----4-:R-:W-:Y:S11]  /*1aeb0*/  LDSM.16.M88.4 R16, [R28+0x6000] ;  /* 0x006000001c10783b */ /* 0x010ff60000000200 */
[----:B------:R-:W-:Y:S03]  /*1aec0*/  @!UPT UIADD3 URZ, URZ, URZ, URZ ;  /* 0x0000003f3f3ff290 */ /* 0x000fe6000fffe03f */
[----:B------:R0:W-:Y:S01]  /*1aed0*/  STL.64 [R1+0x5b0], R8 ;  /* 0x0005b00801007387 */ /* 0x0001e20000100a00 */
[----:B------:R1:W-:Y:S03]  /*1aee0*/  STL.64 [R1+0x5b8], R10 ;  /* 0x0005b80a01007387 */ /* 0x0003e60000100a00 */
[----:B0-----:R-:W2:Y:S01]  /*1aef0*/  LDL.LU.64 R8, [R1+0xb50] ;  /* 0x000b500001087983 */ /* 0x001ea20000300a00 */
[----:B-1----:R-:W2:Y:S02]  /*1af00*/  LDL.LU.64 R10, [R1+0xb58] ;  /* 0x000b5800010a7983 */ /* 0x002ea40000300a00 */
[----:B------:R-:W-:Y:S02]  /*1af10*/  STL.64 [R1+0x1a28], R22 ;  /* 0x001a281601007387 */ /* 0x000fe40000100a00 */
[----:B------:R-:W-:Y:S01]  /*1af20*/  STL.64 [R1+0x1a20], R20 ;  /* 0x001a201401007387 */ /* 0x000fe20000100a00 */
[----:B------:R-:W-:Y:S01]  /*1af30*/  STL.64 [R1+0x19f0], R26 ;  /* 0x0019f01a01007387 */ /* 0x000fe20000100a00 */
[----:B------:R0:W-:Y:S02]  /*1af40*/  STL.64 [R1+0x19e8], R24 ;  /* 0x0019e81801007387 */ /* 0x0001e40000100a00 */
[----:B------:R-:W-:Y:S02]  /*1af50*/  STL.64 [R1+0x8d0], R12 ;  /* 0x0008d00c01007387 */ /* 0x000fe40000100a00 */
[----:B------:R-:W-:Y:S02]  /*1af60*/  STL.64 [R1+0x8d8], R14 ;  /* 0x0008d80e01007387 */ /* 0x000fe40000100a00 */
[----:B------:R-:W1:Y:S04]  /*1af70*/  LDSM.16.M88.4 R12, [R28+0x7000] ;  /* 0x007000001c0c783b */ /* 0x000e680000000200 */
[----:B------:R-:W-:Y:S04]  /*1af80*/  LDSM.16.M88.4 R20, [R28+0x6800] ;  /* 0x006800001c14783b */ /* 0x000fe80000000200 */
[----:B0-----:R-:W3:Y:S01]  /*1af90*/  LDL.LU.64 R24, [R1+0xb60] ;  /* 0x000b600001187983 */ /* 0x001ee20000300a00 */
[----:B------:R-:W3:Y:S03]  /*1afa0*/  LDL.LU.64 R26, [R1+0xb68] ;  /* 0x000b6800011a7983 */ /* 0x000ee60000300a00 */
[----:B-1----:R-:W-:Y:S01]  /*1afb0*/  STL.64 [R1+0x30], R12 ;  /* 0x0000300c01007387 */ /* 0x002fe20000100a00 */
[----:B------:R-:W-:Y:S02]  /*1afc0*/  STL.64 [R1+0x38], R14 ;  /* 0x0000380e01007387 */ /* 0x000fe40000100a00 */
[----:B------:R-:W0:Y:S04]  /*1afd0*/  LDSM.16.M88.4 R12, [R28+0x7800] ;  /* 0x007800001c0c783b */ /* 0x000e280000000200 */
[----:B------:R-:W-:Y:S01]  /*1afe0*/  STL.64 [R1+0x1b0], R16 ;  /* 0x0001b01001007387 */ /* 0x000fe20000100a00 */
[----:B------:R-:W-:Y:S01]  /*1aff0*/  STL.64 [R1+0x1b8], R18 ;  /* 0x0001b81201007387 */ /* 0x000fe20000100a00 */
[----:B------:R-:W-:Y:S03]  /*1b000*/  STL.64 [R1+0x1b60], R16 ;  /* 0x001b601001007387 */ /* 0x000fe60000100a00 */
[----:B0-----:R-:W-:Y:S01]  /*1b010*/  STL.64 [R1+0x28], R14 ;  /* 0x0000280e01007387 */ /* 0x001fe20000100a00 */
[C---:B--2---:R-:W-:Y:S08]  /*1b020*/  HMMA.16816.F32 R8, R4.reuse, R20, R8 ;  /* 0x000000140408723c */ /* 0x044ff00000001808 */
[C---:B---3--:R-:W-:Y:S11]  /*1b030*/  HMMA.16816.F32 R24, R4.reuse, R16, R24 ;  /* 0x000000100418723c */ /* 0x048ff60000001818 */
[----:B------:R-:W-:Y:S11]  /*1b040*/  @!UPT UIADD3 URZ, URZ, URZ, URZ ;  /* 0x0000003f3f3ff290 */ /* 0x000ff6000fffe03f */
[----:B------:R-:W-:Y:S01]  /*1b050*/  @!UPT UIADD3 URZ, URZ, URZ, URZ ;  /* 0x0000003f3f3ff290 */ /* 0x000fe2000fffe03f */
[----:B------:R-:W-:Y:S01]  /*1b060*/  STL.64 [R1+0x1e0], R24 ;  /* 0x0001e01801007387 */ /* 0x000fe20000100a00 */
[----:B------:R-:W-:Y:S02]  /*1b070*/  STL.64 [R1+0x1e8], R26 ;  /* 0x0001e81a01007387 */ /* 0x000fe40000100a00 */
[----:B------:R0:W-:Y:S02]  /*1b080*/  STL.64 [R1+0x1b68], R12 ;  /* 0x001b680c01007387 */ /* 0x0001e40000100a00 */
[----:B------:R-:W-:Y:S01]  /*1b090*/  STL.64 [R1+0x48], R22 ;  /* 0x0000481601007387 */ /* 0x000fe20000100a00 */
[----:B0-----:R-:W2:Y:S01]  /*1b0a0*/  LDL.LU.64 R12, [R1+0xb40] ;  /* 0x000b4000010c7983 */ /* 0x001ea20000300a00 */
[----:B------:R-:W2:Y:S02]  /*1b0b0*/  LDL.LU.64 R14, [R1+0xb48] ;  /* 0x000b4800010e7983 */ /* 0x000ea40000300a00 */
[----:B------:R-:W-:Y:S02]  /*1b0c0*/  STL.64 [R1+0x1d0], R8 ;  /* 0x0001d00801007387 */ /* 0x000fe40000100a00 */
[----:B------:R-:W-:Y:S01]  /*1b0d0*/  STL.64 [R1+0x1d8], R10 ;  /* 0x0001d80a01007387 */ /* 0x000fe20000100a00 */
[----:B------:R-:W3:Y:S01]  /*1b0e0*/  LDL.LU.64 R16, [R1+0xb30] ;  /* 0x000b300001107983 */ /* 0x000ee20000300a00 */
[----:B------:R-:W3:Y:S02]  /*1b0f0*/  LDL.LU.64 R18, [R1+0xb38] ;  /* 0x000b380001127983 */ /* 0x000ee40000300a00 */
[----:B------:R0:W-:Y:S02]  /*1b100*/  STL.64 [R1+0x1b48], R20 ;  /* 0x001b481401007387 */ /* 0x0001e40000100a00 */
[----:B0-----:R-:W4:Y:S01]  /*1b110*/  LDL.LU.64 R20, [R1+0xa60] ;  /* 0x000a600001147983 */ /* 0x001f220000300a00 */
[----:B------:R-:W4:Y:S02]  /*1b120*/  LDL.LU.64 R22, [R1+0xa68] ;  /* 0x000a680001167983 */ /* 0x000f240000300a00 */
[----:B------:R-:W2:Y:S02]  /*1b130*/  LDL.LU.64 R8, [R1+0xa10] ;  /* 0x000a100001087983 */ /* 0x000ea40000300a00 */
[----:B------:R-:W2:Y:S02]  /*1b140*/  LDL.LU.64 R10, [R1+0xa18] ;  /* 0x000a1800010a7983 */ /* 0x000ea40000300a00 */
[----:B--2---:R-:W-:Y:S01]  /*1b150*/  STL.64 [R1+0x1b20], R10 ;  /* 0x001b200a01007387 */ /* 0x004fe20000100a00 */
[----:B------:R0:W-:Y:S03]  /*1b160*/  STL.64 [R1+0x1b18], R8 ;  /* 0x001b180801007387 */ /* 0x0001e60000100a00 */
[----:B0-----:R-:W2:Y:S01]  /*1b170*/  LDL.LU.64 R8, [R1+0x30] ;  /* 0x0000300001087983 */ /* 0x001ea20000300a00 */
[----:B------:R-:W2:Y:S02]  /*1b180*/  LDL.LU.64 R24, [R1+0x420] ;  /* 0x0004200001187983 */ /* 0x000ea40000300a00 */
[----:B------:R-:W2:Y:S02]  /*1b190*/  LDL.LU.64 R26, [R1+0x428] ;  /* 0x00042800011a7983 */ /* 0x000ea40000300a00 */
[----:B--2---:R-:W-:Y:S01]  /*1b1a0*/  STL.64 [R1+0x1ae0], R26 ;  /* 0x001ae01a01007387 */ /* 0x004fe20000100a00 */
[----:B------:R0:W-:Y:S03]  /*1b1b0*/  STL.64 [R1+0x1ad8], R24 ;  /* 0x001ad81801007387 */ /* 0x0001e60000100a00 */
[----:B0-----:R-:W2:Y:S01]  /*1b1c0*/  LDL.LU.64 R24, [R1+0x970] ;  /* 0x0009700001187983 */ /* 0x001ea20000300a00 */
[----:B------:R-:W2:Y:S03]  /*1b1d0*/  LDL.LU.64 R26, [R1+0x978] ;  /* 0x00097800011a7983 */ /* 0x000ea60000300a00 */
[----:B--2---:R-:W-:Y:S01]  /*1b1e0*/  STL.64 [R1+0x1af0], R26 ;  /* 0x001af01a01007387 */ /* 0x004fe20000100a00 */
[----:B------:R0:W-:Y:S03]  /*1b1f0*/  STL.64 [R1+0x1ae8], R24 ;  /* 0x001ae81801007387 */ /* 0x0001e60000100a00 */
[----:B0-----:R-:W2:Y:S01]  /*1b200*/  LDL.LU.64 R24, [R1+0x980] ;  /* 0x0009800001187983 */ /* 0x001ea20000300a00 */
[----:B------:R-:W2:Y:S03]  /*1b210*/  LDL.LU.64 R26, [R1+0x988] ;  /* 0x00098800011a7983 */ /* 0x000ea60000300a00 */
[----:B--2---:R-:W-:Y:S01]  /*1b220*/  STL.64 [R1+0x1b00], R26 ;  /* 0x001b001a01007387 */ /* 0x004fe20000100a00 */
[----:B------:R0:W-:Y:S03]  /*1b230*/  STL.64 [R1+0x1af8], R24 ;  /* 0x001af81801007387 */ /* 0x0001e60000100a00 */
[----:B0-----:R-:W2:Y:S01]  /*1b240*/  LDL.LU.64 R24, [R1+0x990] ;  /* 0x0009900001187983 */ /* 0x001ea20000300a00 */
[----:B------:R-:W2:Y:S01]  /*1b250*/  LDL.LU.64 R26, [R1+0x998] ;  /* 0x00099800011a7983 */ /* 0x000ea20000300a00 */
[C---:B------:R-:W-:Y:S02]  /*1b260*/  HMMA.16816.F32 R12, R4.reuse, R8, R12 ;  /* 0x00000008040c723c */ /* 0x040fe4000000180c */
[----:B--2---:R-:W-:Y:S01]  /*1b270*/  STL.64 [R1+0x1b30], R26 ;  /* 0x001b301a01007387 */ /* 0x004fe20000100a00 */
[----:B------:R0:W-:Y:S03]  /*1b280*/  STL.64 [R1+0x1b28], R24 ;  /* 0x001b281801007387 */ /* 0x0001e60000100a00 */
[----:B0-----:R-:W2:Y:S01]  /*1b290*/  LDL.LU.64 R24, [R1+0xa40] ;  /* 0x000a400001187983 */ /* 0x001ea20000300a00 */
[----:B------:R-:W2:Y:S03]  /*1b2a0*/  LDL.LU.64 R26, [R1+0xa48] ;  /* 0x000a4800011a7983 */ /* 0x000ea60000300a00 */
[----:B--2---:R-:W-:Y:S01]  /*1b2b0*/  STL.64 [R1+0x1b40], R26 ;  /* 0x001b401a01007387 */ /* 0x004fe20000100a00 */
[----:B------:R0:W-:Y:S03]  /*1b2c0*/  STL.64 [R1+0x1b38], R24 ;  /* 0x001b381801007387 */ /* 0x0001e60000100a00 */
[----:B0-----:R-:W2:Y:S01]  /*1b2d0*/  LDL.LU.64 R24, [R1+0xa50] ;  /* 0x000a500001187983 */ /* 0x001ea20000300a00 */
[----:B------:R-:W2:Y:S08]  /*1b2e0*/  LDL.LU.64 R26, [R1+0xa58] ;  /* 0x000a5800011a7983 */ /* 0x000eb00000300a00 */
[----:B------:R0:W-:Y:S02]  /*1b2f0*/  STL.64 [R1+0x1c0], R12 ;  /* 0x0001c00c01007387 */ /* 0x0001e40000100a00 */
[----:B------:R-:W-:Y:S01]  /*1b300*/  STL.64 [R1+0x1c8], R14 ;  /* 0x0001c80e01007387 */ /* 0x000fe20000100a00 */
[----:B0-----:R-:W3:Y:S02]  /*1b310*/  LDL.LU.64 R12, [R1+0x1b68] ;  /* 0x001b6800010c7983 */ /* 0x001ee40000300a00 */
[----:B---3--:R-:W-:Y:S02]  /*1b320*/  HMMA.16816.F32 R4, R4, R12, R16 ;  /* 0x0000000c0404723c */ /* 0x008fe40000001810 */
[----:B------:R-:W4:Y:S11]  /*1b330*/  LDL.LU.64 R16, [R1+0x1b60] ;  /* 0x001b600001107983 */ /* 0x000f360000300a00 */
[----:B------:R-:W-:Y:S10]  /*1b340*/  @!UPT UIADD3 URZ, URZ, URZ, URZ ;  /* 0x0000003f3f3ff290 */ /* 0x000ff4000fffe03f */
[----:B------:R-:W-:Y:S01]  /*1b350*/  STL.64 [R1+0x190], R4 ;  /* 0x0001900401007387 */ /* 0x000fe20000100a00 */
[----:B------:R0:W-:Y:S03]  /*1b360*/  STL.64 [R1+0x198], R6 ;  /* 0x0001980601007387 */ /* 0x0001e60000100a00 */
[----:B0-----:R-:W4:Y:S01]  /*1b370*/  LDL.LU.64 R6, [R1+0x1b58] ;  /* 0x001b580001067983 */ /* 0x001f220000300a00 */
[----:B------:R-:W4:Y:S02]  /*1b380*/  LDL.LU.64 R4, [R1+0x1b50] ;  /* 0x001b500001047983 */ /* 0x000f240000300a00 */
[C---:B----4-:R-:W-:Y:S11]  /*1b390*/  HMMA.16816.F32 R20, R4.reuse, R16, R20 ;  /* 0x000000100414723c */ /* 0x050ff60000001814 */
[----:B------:R-:W-:Y:S11]  /*1b3a0*/  @!UPT UIADD3 URZ, URZ, URZ, URZ ;  /* 0x0000003f3f3ff290 */ /* 0x000ff6000fffe03f */
[----:B------:R-:W-:Y:S01]  /*1b3b0*/  @!UPT UIADD3 URZ, URZ, URZ, URZ ;  /* 0x0000003f3f3ff290 */ /* 0x000fe2000fffe03f */
[----:B------:R0:W-:Y:S01]  /*1b3c0*/  STL.64 [R1+0x230], R20 ;  /* 0x0002301401007387 */ /* 0x0001e20000100a00 */
[----:B------:R-:W-:Y:S03]  /*1b3d0*/  STL.64 [R1+0x238], R22 ;  /* 0x0002381601007387 */ /* 0x000fe60000100a00 */
[----:B0-----:R-:W2:Y:S02]  /*1b3e0*/  LDL.LU.64 R20, [R1+0x1b48] ;  /* 0x001b480001147983 */ /* 0x001ea40000300a00 */
[C---:B--2---:R-:W-:Y:S11]  /*1b3f0*/  HMMA.16816.F32 R24, R4.reuse, R20, R24 ;  /* 0x000000140418723c */ /* 0x044ff60000001818 */
[----:B------:R-:W-:Y:S11]  /*1b400*/  @!UPT UIADD3 URZ, URZ, URZ, URZ ;  /* 0x0000003f3f3ff290 */ /* 0x000ff6000fffe03f */
[----:B------:R-:W-:Y:S01]  /*1b410*/  @!UPT UIADD3 URZ, URZ, URZ, URZ ;  /* 0x0000003f3f3ff290 */ /* 0x000fe2000fffe03f */
[----:B------:R-:W-:Y:S01]  /*1b420*/  STL.64 [R1+0x220], R24 ;  /* 0x0002201801007387 */ /* 0x000fe20000100a00 */
[----:B------:R0:W-:Y:S03]  /*1b430*/  STL.64 [R1+0x228], R26 ;  /* 0x0002281a01007387 */ /* 0x0001e60000100a00 */
[----:B0-----:R-:W2:Y:S01]  /*1b440*/  LDL.LU.64 R26, [R1+0x1b40] ;  /* 0x001b4000011a7983 */ /* 0x001ea20000300a00 */
[----:B------:R-:W2:Y:S02]  /*1b450*/  LDL.LU.64 R24, [R1+0x1b38] ;  /* 0x001b380001187983 */ /* 0x000ea40000300a00 */
[----:B------:R-:W-:Y:S02]  /*1b460*/  IMAD.MOV.U32 R15, RZ, RZ, R8 ;  /* 0x000000ffff0f7224 */ /* 0x000fe400078e0008 */
[----:B------:R-:W-:Y:S01]  /*1b470*/  IMAD.MOV.U32 R14, RZ, RZ, R9 ;  /* 0x000000ffff0e7224 */ /* 0x000fe200078e0009 */
[C---:B--2---:R-:W-:Y:S11]  /*1b480*/  HMMA.16816.F32 R24, R4.reuse, R8, R24 ;  /* 0x000000080418723c */ /* 0x044ff60000001818 */
[----:B------:R-:W-:Y:S11]  /*1b490*/  @!UPT UIADD3 URZ, URZ, URZ, URZ ;  /* 0x0000003f3f3ff290 */ /* 0x000ff6000fffe03f */
[----:B------:R-:W-:Y:S01]  /*1b4a0*/  @!UPT UIADD3 URZ, URZ, URZ, URZ ;  /* 0x0000003f3f3ff290 */ /* 0x000fe2000fffe03f */
[----:B------:R-:W-:Y:S01]  /*1b4b0*/  STL.64 [R1+0x210], R24 ;  /* 0x0002101801007387 */ /* 0x000fe20000100a00 */
[----:B------:R0:W-:Y:S03]  /*1b4c0*/  STL.64 [R1+0x218], R26 ;  /* 0x0002181a01007387 */ /* 0x0001e60000100a00 */
[----:B0-----:R-:W2:Y:S01]  /*1b4d0*/  LDL.LU.64 R26, [R1+0x1b30] ;  /* 0x001b3000011a7983 */ /* 0x001ea20000300a00 */
[----:B------:R-:W2:Y:S02]  /*1b4e0*/  LDL.LU.64 R24, [R1+0x1b28] ;  /* 0x001b280001187983 */ /* 0x000ea40000300a00 */
[----:B------:R-:W3:Y:S02]  /*1b4f0*/  LDL.LU.64 R10, [R1+0x1b20] ;  /* 0x001b2000010a7983 */ /* 0x000ee40000300a00 */
[----:B------:R-:W3:Y:S02]  /*1b500*/  LDL.LU.64 R8, [R1+0x1b18] ;  /* 0x001b180001087983 */ /* 0x000ee40000300a00 */
[----:B---3--:R-:W-:Y:S01]  /*1b510*/  HMMA.16816.F32 R4, R4, R12, R8 ;  /* 0x0000000c0404723c */ /* 0x008fe20000001808 */
[----:B------:R-:W2:Y:S01]  /*1b520*/  LDL.LU.64 R10, [R1+0x1b10] ;  /* 0x001b1000010a7983 */ /* 0x000ea20000300a00 */
[----:B------:R-:W2:Y:S11]  /*1b530*/  LDL.LU.64 R8, [R1+0x1b08] ;  /* 0x001b080001087983 */ /* 0x000eb60000300a00 */
[----:B------:R-:W-:Y:S10]  /*1b540*/  @!UPT UIADD3 URZ, URZ, URZ, URZ ;  /* 0x0000003f3f3ff290 */ /* 0x000ff4000fffe03f */
[----:B------:R-:W-:Y:S01]  /*1b550*/  STL.64 [R1+0x1a0], R4 ;  /* 0x0001a00401007387 */ /* 0x000fe20000100a00 */
[----:B------:R-:W-:Y:S01]  /*1b560*/  STL.64 [R1+0x1a8], R6 ;  /* 0x0001a80601007387 */ /* 0x000fe20000100a00 */
[C---:B--2---:R-:W-:Y:S11]  /*1b570*/  HMMA.16816.F32 R24, R8.reuse, R16, R24 ;  /* 0x000000100818723c */ /* 0x044ff60000001818 */
[----:B------:R-:W-:Y:S11]  /*1b580*/  @!UPT UIADD3 URZ, URZ, URZ, URZ ;  /* 0x0000003f3f3ff290 */ /* 0x000ff6000fffe03f */
[----:B------:R-:W-:Y:S01]  /*1b590*/  @!UPT UIADD3 URZ, URZ, URZ, URZ ;  /* 0x0000003f3f3ff290 */ /* 0x000fe2000fffe03f */
[----:B------:R-:W-:Y:S01]  /*1b5a0*/  STL.64 [R1+0x330], R24 ;  /* 0x0003301801007387 */ /* 0x000fe20000100a00 */
[----:B------:R0:W-:Y:S03]  /*1b5b0*/  STL.64 [R1+0x338], R26 ;  /* 0x0003381a01007387 */ /* 0x0001e60000100a00 */
[----:B0-----:R-:W2:Y:S01]  /*1b5c0*/  LDL.LU.64 R26, [R1+0x1b00] ;  /* 0x001b0000011a7983 */ /* 0x001ea20000300a00 */
        /* <DEDUP_REMOVED lines=9> */
[----:B------:R-:W-:-:S07]  /*1b660*/  IMAD.MOV.U32 R5, RZ, RZ, R14 ;  /* 0x000000ffff057224 */ /* 0x000fce00078e000e */
[C---:B--2---:R-:W-:Y:S11]  /*1b670*/  HMMA.16816.F32 R24, R8.reuse, R4, R24 ;  /* 0x000000040818723c */ /* 0x044ff60000001818 */
[----:B------:R-:W-:Y:S11]  /*1b680*/  @!UPT UIADD3 URZ, URZ, URZ, URZ ;  /* 0x0000003f3f3ff290 */ /* 0x000ff6000fffe03f */
[----:B------:R-:W-:Y:S01]  /*1b690*/  @!UPT UIADD3 URZ, URZ, URZ, URZ ;  /* 0x0000003f3f3ff290 */ /* 0x000fe2000fffe03f */
[----:B------:R-:W-:Y:S01]  /*1b6a0*/  STL.64 [R1+0x310], R24 ;  /* 0x0003101801007387 */ /* 0x000fe20000100a00 */
[----:B------:R0:W-:Y:S03]  /*1b6b0*/  STL.64 [R1+0x318], R26 ;  /* 0x0003181a01007387 */ /* 0x0001e60000100a00 */
[----:B0-----:R-:W2:Y:S01]  /*1b6c0*/  LDL.LU.64 R26, [R1+0x1ae0] ;  /* 0x001ae000011a7983 */ /* 0x001ea20000300a00 */
[----:B------:R-:W2:Y:S02]  /*1b6d0*/  LDL.LU.64 R24, [R1+0x1ad8] ;  /* 0x001ad80001187983 */ /* 0x000ea40000300a00 */
[----:B------:R0:W-:Y:S02]  /*1b6e0*/  STL.64 [R1+0x1ac0], R4 ;  /* 0x001ac00401007387 */ /* 0x0001e40000100a00 */
[----:B0-----:R-:W3:Y:S01]  /*1b6f0*/  LDL.LU.64 R4, [R1+0x950] ;  /* 0x0009500001047983 */ /* 0x001ee20000300a00 */
[----:B------:R-:W3:Y:S02]  /*1b700*/  LDL.LU.64 R6, [R1+0x958] ;  /* 0x0009580001067983 */ /* 0x000ee40000300a00 */
[----:B---3--:R-:W-:Y:S07]  /*1b710*/  HMMA.16816.F32 R8, R8, R12, R4 ;  /* 0x0000000c0808723c */ /* 0x008fee0000001804 */
[----:B------:R-:W-:-:S02]  /*1b720*/  IMAD.MOV.U32 R5, RZ, RZ, R12 ;  /* 0x000000ffff057224 */ /* 0x000fc400078e000c */
[----:B------:R-:W-:Y:S11]  /*1b730*/  IMAD.MOV.U32 R4, RZ, RZ, R13 ;  /* 0x000000ffff047224 */ /* 0x000ff600078e000d */
[----:B------:R-:W-:Y:S03]  /*1b740*/  @!UPT UIADD3 URZ, URZ, URZ, URZ ;  /* 0x0000003f3f3ff290 */ /* 0x000fe6000fffe03f */
[----:B------:R0:W-:Y:S01]  /*1b750*/  STL.64 [R1+0x200], R8 ;  /* 0x0002000801007387 */ /* 0x0001e20000100a00 */
[----:B------:R-:W-:Y:S02]  /*1b760*/  STL.64 [R1+0x208], R10 ;  /* 0x0002080a01007387 */ /* 0x000fe40000100a00 */
[----:B------:R-:W2:Y:S02]  /*1b770*/  LDL.LU.64 R14, [R1+0x1ad0] ;  /* 0x001ad000010e7983 */ /* 0x000ea40000300a00 */
[----:B------:R-:W2:Y:S02]  /*1b780*/  LDL.LU.64 R12, [R1+0x1ac8] ;  /* 0x001ac800010c7983 */ /* 0x000ea40000300a00 */
[----:B0-----:R-:W-:Y:S02]  /*1b790*/  IMAD.MOV.U32 R8, RZ, RZ, R5 ;  /* 0x000000ffff087224 */ /* 0x001fe400078e0005 */
[----:B------:R-:W-:-:S05]  /*1b7a0*/  IMAD.MOV.U32 R9, RZ, RZ, R4 ;  /* 0x000000ffff097224 */ /* 0x000fca00078e0004 */
[----:B------:R-:W-:Y:S01]  /*1b7b0*/  STL.64 [R1+0x1ab8], R8 ;  /* 0x001ab80801007387 */ /* 0x000fe20000100a00 */
[----:B------:R-:W-:Y:S02]  /*1b7c0*/  IMAD.MOV.U32 R23, RZ, RZ, R16 ;  /* 0x000000ffff177224 */ /* 0x000fe400078e0010 */
[----:B------:R-:W-:Y:S01]  /*1b7d0*/  IMAD.MOV.U32 R22, RZ, RZ, R17 ;  /* 0x000000ffff167224 */ /* 0x000fe200078e0011 */
[C---:B--2---:R-:W-:Y:S11]  /*1b7e0*/  HMMA.16816.F32 R4, R12.reuse, R16, R24 ;  /* 0x000000100c04723c */ /* 0x044ff60000001818 */
[----:B------:R-:W-:Y:S11]  /*1b7f0*/  @!UPT UIADD3 URZ, URZ, URZ, URZ ;  /* 0x0000003f3f3ff290 */ /* 0x000ff6000fffe03f */
[----:B------:R-:W-:Y:S01]  /*1b800*/  @!UPT UIADD3 URZ, URZ, URZ, URZ ;  /* 0x0000003f3f3ff290 */ /* 0x000fe2000fffe03f */
[----:B------:R0:W-:Y:S01]  /*1b810*/  STL.64 [R1+0x420], R4 ;  /* 0x0004200401007387 */ /* 0x0001e20000100a00 */
[----:B------:R1:W-:Y:S03]  /*1b820*/  STL.64 [R1+0x428], R6 ;  /* 0x0004280601007387 */ /* 0x0003e60000100a00 */
[----:B0-----:R-:W2:Y:S01]  /*1b830*/  LDL.LU.64 R4, [R1+0x410] ;  /* 0x0004100001047983 */ /* 0x001ea20000300a00 */
[----:B-1----:R-:W2:Y:S02]  /*1b840*/  LDL.LU.64 R6, [R1+0x418] ;  /* 0x0004180001067983 */ /* 0x002ea40000300a00 */
[----:B------:R-:W3:Y:S02]  /*1b850*/  LDL.LU.64 R8, [R1+0x400] ;  /* 0x0004000001087983 */ /* 0x000ee40000300a00 */
[----:B------:R-:W3:Y:S01]  /*1b860*/  LDL.LU.64 R10, [R1+0x408] ;  /* 0x00040800010a7983 */ /* 0x000ee20000300a00 */
[----:B------:R-:W4:Y:S01]  /*1b870*/  LDL.LU.64 R16, [R1+0xaf0] ;  /* 0x000af00001107983 */ /* 0x000f220000300a00 */
[----:B------:R-:W2:Y:S03]  /*1b880*/  LDL.LU.64 R18, [R1+0xaf8] ;  /* 0x000af80001127983 */ /* 0x000ea60000300a00 */
[----:B--2---:R-:W-:Y:S01]  /*1b890*/  STL.64 [R1+0x1a70], R18 ;  /* 0x001a701201007387 */ /* 0x004fe20000100a00 */
[----:B----4-:R0:W-:Y:S03]  /*1b8a0*/  STL.64 [R1+0x1a68], R16 ;  /* 0x001a681001007387 */ /* 0x0101e60000100a00 */
[----:B0-----:R-:W2:Y:S01]  /*1b8b0*/  LDL.LU.64 R16, [R1+0xb00] ;  /* 0x000b000001107983 */ /* 0x001ea20000300a00 */
[----:B------:R-:W4:Y:S03]  /*1b8c0*/  LDL.LU.64 R18, [R1+0xb08] ;  /* 0x000b080001127983 */ /* 0x000f260000300a00 */
[----:B----4-:R-:W-:Y:S01]  /*1b8d0*/  STL.64 [R1+0x1a80], R18 ;  /* 0x001a801201007387 */ /* 0x010fe20000100a00 */
[----:B--2---:R0:W-:Y:S03]  /*1b8e0*/  STL.64 [R1+0x1a78], R16 ;  /* 0x001a781001007387 */ /* 0x0041e60000100a00 */
        /* <DEDUP_REMOVED lines=9> */
[----:B------:R-:W2:Y:S02]  /*1b980*/  LDL.LU.64 R18, [R1+0x918] ;  /* 0x0009180001127983 */ /* 0x000ea40000300a00 */
[----:B------:R-:W4:Y:S02]  /*1b990*/  LDL.LU.64 R24, [R1+0xab0] ;  /* 0x000ab00001187983 */ /* 0x000f240000300a00 */
[----:B------:R-:W2:Y:S01]  /*1b9a0*/  LDL.LU.64 R26, [R1+0xab8] ;  /* 0x000ab800011a7983 */ /* 0x000ea20000300a00 */
[C---:B------:R-:W-:Y:S01]  /*1b9b0*/  HMMA.16816.F32 R4, R12.reuse, R20, R4 ;  /* 0x000000140c04723c */ /* 0x040fe20000001804 */
[----:B--2---:R-:W-:Y:S01]  /*1b9c0*/  STL.64 [R1+0x1a38], R26 ;  /* 0x001a381a01007387 */ /* 0x004fe20000100a00 */
[----:B----4-:R0:W-:Y:S03]  /*1b9d0*/  STL.64 [R1+0x1a30], R24 ;  /* 0x001a301801007387 */ /* 0x0101e60000100a00 */
[----:B0-----:R-:W2:Y:S01]  /*1b9e0*/  LDL.LU.64 R24, [R1+0xad0] ;  /* 0x000ad00001187983 */ /* 0x001ea20000300a00 */
[----:B------:R-:W4:Y:S03]  /*1b9f0*/  LDL.LU.64 R26, [R1+0xad8] ;  /* 0x000ad800011a7983 */ /* 0x000f260000300a00 */
[----:B----4-:R-:W-:Y:S01]  /*1ba00*/  STL.64 [R1+0x1a48], R26 ;  /* 0x001a481a01007387 */ /* 0x010fe20000100a00 */
[----:B--2---:R-:W-:Y:S11]  /*1ba10*/  STL.64 [R1+0x1a40], R24 ;  /* 0x001a401801007387 */ /* 0x004ff60000100a00 */
[----:B------:R-:W-:Y:S02]  /*1ba20*/  @!UPT UIADD3 URZ, URZ, URZ, URZ ;  /* 0x0000003f3f3ff290 */ /* 0x000fe4000fffe03f */
[----:B------:R0:W-:Y:S02]  /*1ba30*/  STL.64 [R1+0x410], R4 ;  /* 0x0004100401007387 */ /* 0x0001e40000100a00 */
[----:B------:R-:W-:Y:S01]  /*1ba40*/  STL.64 [R1+0x418], R6 ;  /* 0x0004180601007387 */ /* 0x000fe20000100a00 */
[----:B0-----:R-:W3:Y:S02]  /*1ba50*/  LDL.LU.64 R4, [R1+0x1ac0] ;  /* 0x001ac00001047983 */ /* 0x001ee40000300a00 */
[----:B---3--:R-:W-:Y:S11]  /*1ba60*/  HMMA.16816.F32 R8, R12, R4, R8 ;  /* 0x000000040c08723c */ /* 0x008ff60000001808 */
[----:B------:R-:W-:Y:S11]  /*1ba70*/  @!UPT UIADD3 URZ, URZ, URZ, URZ ;  /* 0x0000003f3f3ff290 */ /* 0x000ff6000fffe03f */
[----:B------:R-:W-:Y:S01]  /*1ba80*/  @!UPT UIADD3 URZ, URZ, URZ, URZ ;  /* 0x0000003f3f3ff290 */ /* 0x000fe2000fffe03f */
[----:B------:R0:W-:Y:S01]  /*1ba90*/  STL.64 [R1+0x400], R8 ;  /* 0x0004000801007387 */ /* 0x0001e20000100a00 */
[----:B------:R-:W-:Y:S03]  /*1baa0*/  STL [R1+0x408], R10 ;  /* 0x0004080a01007387 */ /* 0x000fe60000100800 */
[----:B0-----:R-:W2:Y:S01]  /*1bab0*/  LDL.LU.64 R8, [R1+0x1ab8] ;  /* 0x001ab80001087983 */ /* 0x001ea20000300a00 */
[----:B------:R-:W-:-:S05]  /*1bac0*/  IMAD.MOV.U32 R28, RZ, RZ, R11 ;  /* 0x000000ffff1c7224 */ /* 0x000fca00078e000b */
[----:B------:R-:W-:Y:S01]  /*1bad0*/  STL [R1+0x1274], R28 ;  /* 0x0012741c01007387 */ /* 0x000fe20000100800 */
[----:B--2---:R-:W-:Y:S03]  /*1bae0*/  HMMA.16816.F32 R12, R12, R8, R16 ;  /* 0x000000080c0c723c */ /* 0x004fe60000001810 */
[----:B------:R-:W2:Y:S01]  /*1baf0*/  LDL.LU.64 R18, [R1+0x1ab0] ;  /* 0x001ab00001127983 */ /* 0x000ea20000300a00 */
[----:B------:R-:W2:Y:S02]  /*1bb00*/  LDL.LU.64 R16, [R1+0x1aa8] ;  /* 0x001aa80001107983 */ /* 0x000ea40000300a00 */
[----:B------:R-:W-:Y:S02]  /*1bb10*/  IMAD.MOV.U32 R24, RZ, RZ, R23 ;  /* 0x000000ffff187224 */ /* 0x000fe400078e0017 */
[----:B------:R-:W-:Y:S11]  /*1bb20*/  IMAD.MOV.U32 R25, RZ, RZ, R22 ;  /* 0x000000ffff197224 */ /* 0x000ff600078e0016 */
[----:B------:R-:W-:Y:S04]  /*1bb30*/  @!UPT UIADD3 URZ, URZ, URZ, URZ ;  /* 0x0000003f3f3ff290 */ /* 0x000fe8000fffe03f */
[----:B------:R0:W-:Y:S01]  /*1bb40*/  STL.64 [R1+0x300], R12 ;  /* 0x0003000c01007387 */ /* 0x0001e20000100a00 */
[----:B------:R1:W-:Y:S02]  /*1bb50*/  STL.64 [R1+0x308], R14 ;  /* 0x0003080e01007387 */ /* 0x0003e40000100a00 */
[----:B0-----:R-:W-:Y:S02]  /*1bb60*/  IMAD.MOV.U32 R12, RZ, RZ, R0 ;  /* 0x000000ffff0c7224 */ /* 0x001fe400078e0000 */
[----:B------:R-:W-:Y:S02]  /*1bb70*/  IMAD.MOV.U32 R13, RZ, RZ, R2 ;  /* 0x000000ffff0d7224 */ /* 0x000fe400078e0002 */
[----:B-1----:R-:W-:Y:S02]  /*1bb80*/  IMAD.MOV.U32 R14, RZ, RZ, R3 ;  /* 0x000000ffff0e7224 */ /* 0x002fe400078e0003 */
[----:B------:R-:W-:Y:S01]  /*1bb90*/  IMAD.MOV.U32 R15, RZ, RZ, R29 ;  /* 0x000000ffff0f7224 */ /* 0x000fe200078e001d */
[----:B------:R-:W3:Y:S01]  /*1bba0*/  LDL.LU R0, [R1+0x1aa4] ;  /* 0x001aa40001007983 */ /* 0x000ee20000300800 */
[----:B------:R-:W4:Y:S02]  /*1bbb0*/  LDL.LU R2, [R1+0x1aa0] ;  /* 0x001aa00001027983 */ /* 0x000f240000300800 */
[----:B------:R-:W3:Y:S02]  /*1bbc0*/  LDL.LU R3, [R1+0x1a9c] ;  /* 0x001a9c0001037983 */ /* 0x000ee40000300800 */
[----:B------:R-:W3:Y:S01]  /*1bbd0*/  LDL.LU R29, [R1+0x1a98] ;  /* 0x001a9800011d7983 */ /* 0x000ee20000300800 */
[C---:B--2---:R-:W-:Y:S11]  /*1bbe0*/  HMMA.16816.F32 R16, R12.reuse, R24, R16 ;  /* 0x000000180c10723c */ /* 0x044ff60000001810 */
[----:B------:R-:W-:Y:S11]  /*1bbf0*/  @!UPT UIADD3 URZ, URZ, URZ, URZ ;  /* 0x0000003f3f3ff290 */ /* 0x000ff6000fffe03f */
[----:B------:R-:W-:Y:S01]  /*1bc00*/  @!UPT UIADD3 URZ, URZ, URZ, URZ ;  /* 0x0000003f3f3ff290 */ /* 0x000fe2000fffe03f */
[----:B------:R-:W-:Y:S01]  /*1bc10*/  STL.64 [R1+0x120], R16 ;  /* 0x0001201001007387 */ /* 0x000fe20000100a00 */
[----:B------:R0:W-:Y:S03]  /*1bc20*/  STL.64 [R1+0x128], R18 ;  /* 0x0001281201007387 */ /* 0x0001e60000100a00 */
[----:B0-----:R-:W2:Y:S01]  /*1bc30*/  LDL.LU.64 R18, [R1+0x1a90] ;  /* 0x001a900001127983 */ /* 0x001ea20000300a00 */
[----:B------:R-:W2:Y:S02]  /*1bc40*/  LDL.LU.64 R16, [R1+0x1a88] ;  /* 0x001a880001107983 */ /* 0x000ea40000300a00 */
        /* <DEDUP_REMOVED lines=9> */
[----:B------:R-:W3:Y:S01]  /*1bce0*/  LDL.LU.64 R22, [R1+0xae8] ;  /* 0x000ae80001167983 */ /* 0x000ee20000300a00 */
[C---:B--2---:R-:W-:Y:S11]  /*1bcf0*/  HMMA.16816.F32 R16, R12.reuse, R4, R16 ;  /* 0x000000040c10723c */ /* 0x044ff60000001810 */
[----:B------:R-:W-:Y:S11]  /*1bd00*/  @!UPT UIADD3 URZ, URZ, URZ, URZ ;  /* 0x0000003f3f3ff290 */ /* 0x000ff6000fffe03f */
[----:B------:R-:W-:Y:S01]  /*1bd10*/  @!UPT UIADD3 URZ, URZ, URZ, URZ ;  /* 0x0000003f3f3ff290 */ /* 0x000fe2000fffe03f */
[----:B------:R-:W-:Y:S01]  /*1bd20*/  STL.64 [R1+0x10], R16 ;  /* 0x0000101001007387 */ /* 0x000fe20000100a00 */
[----:B------:R0:W-:Y:S03]  /*1bd30*/  STL.64 [R1+0x18], R18 ;  /* 0x0000181201007387 */ /* 0x0001e60000100a00 */
[----:B0-----:R-:W2:Y:S01]  /*1bd40*/  LDL.LU.64 R18, [R1+0x1a70] ;  /* 0x001a700001127983 */ /* 0x001ea20000300a00 */
[----:B------:R-:W2:Y:S02]  /*1bd50*/  LDL.LU.64 R16, [R1+0x1a68] ;  /* 0x001a680001107983 */ /* 0x000ea40000300a00 */
[----:B--2---:R-:W-:Y:S01]  /*1bd60*/  HMMA.16816.F32 R12, R12, R8, R16 ;  /* 0x000000080c0c723c */ /* 0x004fe20000001810 */
[----:B------:R-:W3:Y:S01]  /*1bd70*/  LDL.LU.64 R18, [R1+0x1a60] ;  /* 0x001a600001127983 */ /* 0x000ee20000300a00 */
[----:B------:R-:W3:Y:S11]  /*1bd80*/  LDL.LU.64 R16, [R1+0x1a58] ;  /* 0x001a580001107983 */ /* 0x000ef60000300a00 */
[----:B------:R-:W-:Y:S10]  /*1bd90*/  @!UPT UIADD3 URZ, URZ, URZ, URZ ;  /* 0x0000003f3f3ff290 */ /* 0x000ff4000fffe03f */
[----:B------:R-:W-:Y:S01]  /*1bda0*/  STL.64 [R1+0x1788], R14 ;  /* 0x0017880e01007387 */ /* 0x000fe20000100a00 */
[----:B------:R0:W-:Y:S03]  /*1bdb0*/  STL.64 [R1+0x1780], R12 ;  /* 0x0017800c01007387 */ /* 0x0001e60000100a00 */
[----:B0-----:R-:W2:Y:S01]  /*1bdc0*/  LDL.LU.64 R12, [R1+0xac0] ;  /* 0x000ac000010c7983 */ /* 0x001ea20000300a00 */
[----:B------:R-:W2:Y:S01]  /*1bdd0*/  LDL.LU.64 R14, [R1+0xac8] ;  /* 0x000ac800010e7983 */ /* 0x000ea20000300a00 */
[C---:B---3--:R-:W-:Y:S02]  /*1bde0*/  HMMA.16816.F32 R24, R16.reuse, R24, R20 ;  /* 0x000000181018723c */ /* 0x048fe40000001814 */
[----:B------:R-:W3:Y:S11]  /*1bdf0*/  LDL.LU.64 R20, [R1+0x1a50] ;  /* 0x001a500001147983 */ /* 0x000ef60000300a00 */
[----:B------:R-:W-:Y:S10]  /*1be00*/  @!UPT UIADD3 URZ, URZ, URZ, URZ ;  /* 0x0000003f3f3ff290 */ /* 0x000ff4000fffe03f */
[----:B------:R-:W-:Y:S01]  /*1be10*/  STL.64 [R1+0x150], R24 ;  /* 0x0001501801007387 */ /* 0x000fe20000100a00 */
[----:B------:R0:W-:Y:S03]  /*1be20*/  STL.64 [R1+0x158], R26 ;  /* 0x0001581a01007387 */ /* 0x0001e60000100a00 */
[----:B0-----:R-:W3:Y:S01]  /*1be30*/  LDL.LU.64 R26, [R1+0x1a48] ;  /* 0x001a4800011a7983 */ /* 0x001ee20000300a00 */
[----:B------:R-:W3:Y:S02]  /*1be40*/  LDL.LU.64 R24, [R1+0x1a40] ;  /* 0x001a400001187983 */ /* 0x000ee40000300a00 */
[C---:B---3--:R-:W-:Y:S11]  /*1be50*/  HMMA.16816.F32 R24, R16.reuse, R20, R24 ;  /* 0x000000141018723c */ /* 0x048ff60000001818 */
[----:B------:R-:W-:Y:S11]  /*1be60*/  @!UPT UIADD3 URZ, URZ, URZ, URZ ;  /* 0x0000003f3f3ff290 */ /* 0x000ff6000fffe03f */
[----:B------:R-:W-:Y:S01]  /*1be70*/  @!UPT UIADD3 URZ, URZ, URZ, URZ ;  /* 0x0000003f3f3ff290 */ /* 0x000fe2000fffe03f */
[----:B------:R-:W-:Y:S01]  /*1be80*/  STL.64 [R1+0x140], R24 ;  /* 0x0001401801007387 */ /* 0x000fe20000100a00 */
[----:B------:R0:W-:Y:S03]  /*1be90*/  STL.64 [R1+0x148], R26 ;  /* 0x0001481a01007387 */ /* 0x0001e60000100a00 */
[----:B0-----:R-:W3:Y:S01]  /*1bea0*/  LDL.LU.64 R26, [R1+0x1a38] ;  /* 0x001a3800011a7983 */ /* 0x001ee20000300a00 */
[----:B------:R-:W3:Y:S01]  /*1beb0*/  LDL.LU.64 R24, [R1+0x1a30] ;  /* 0x001a300001187983 */ /* 0x000ee20000300a00 */
[C---:B--2---:R-:W-:Y:S01]  /*1bec0*/  HMMA.16816.F32 R12, R16.reuse, R4, R12 ;  /* 0x00000004100c723c */ /* 0x044fe2000000180c */
[----:B------:R-:W-:Y:S02]  /*1bed0*/  IMAD.MOV.U32 R7, RZ, RZ, R20 ;  /* 0x000000ffff077224 */ /* 0x000fe400078e0014 */
[----:B------:R-:W-:Y:S01]  /*1bee0*/  IMAD.MOV.U32 R6, RZ, RZ, R21 ;  /* 0x000000ffff067224 */ /* 0x000fe200078e0015 */
[----:B------:R-:W2:Y:S01]  /*1bef0*/  LDL.LU.64 R22, [R1+0x1a28] ;  /* 0x001a280001167983 */ /* 0x000ea20000300a00 */
[----:B------:R-:W2:Y:S02]  /*1bf00*/  LDL.LU.64 R20, [R1+0x1a20] ;  /* 0x001a200001147983 */ /* 0x000ea40000300a00 */
[----:B------:R0:W-:Y:S11]  /*1bf10*/  STL.64 [R1+0x19f8], R8 ;  /* 0x0019f80801007387 */ /* 0x0001f60000100a00 */
[----:B------:R-:W-:Y:S05]  /*1bf20*/  @!UPT UIADD3 URZ, URZ, URZ, URZ ;  /* 0x0000003f3f3ff290 */ /* 0x000fea000fffe03f */
[----:B------:R-:W-:Y:S01]  /*1bf30*/  STL.64 [R1], R12 ;  /* 0x0000000c01007387 */ /* 0x000fe20000100a00 */
[----:B------:R-:W-:Y:S01]  /*1bf40*/  STL.64 [R1+0x8], R14 ;  /* 0x0000080e01007387 */ /* 0x000fe20000100a00 */
[----:B---3--:R-:W-:Y:S02]  /*1bf50*/  HMMA.16816.F32 R16, R16, R8, R24 ;  /* 0x000000081010723c */ /* 0x008fe40000001818 */
[----:B0-----:R-:W3:Y:S01]  /*1bf60*/  LDL.LU.64 R8, [R1+0xa80] ;  /* 0x000a800001087983 */ /* 0x001ee20000300a00 */
[----:B------:R-:W2:Y:S03]  /*1bf70*/  LDL.LU.64 R10, [R1+0xa88] ;  /* 0x000a8800010a7983 */ /* 0x000ea60000300a00 */
[----:B--2---:R-:W-:Y:S01]  /*1bf80*/  STL.64 [R1+0x1a08], R10 ;  /* 0x001a080a01007387 */ /* 0x004fe20000100a00 */
[----:B---3--:R0:W-:Y:S03]  /*1bf90*/  STL.64 [R1+0x1a00], R8 ;  /* 0x001a000801007387 */ /* 0x0081e60000100a00 */
[----:B0-----:R-:W2:Y:S01]  /*1bfa0*/  LDL.LU.64 R8, [R1+0xa90] ;  /* 0x000a900001087983 */ /* 0x001ea20000300a00 */
[----:B------:R-:W2:Y:S02]  /*1bfb0*/  LDL.LU.64 R10, [R1+0xa98] ;  /* 0x000a9800010a7983 */ /* 0x000ea40000300a00 */
[----:B------:R-:W3:Y:S02]  /*1bfc0*/  LDL.LU.64 R24, [R1+0xa70] ;  /* 0x000a700001187983 */ /* 0x000ee40000300a00 */
[----:B------:R-:W2:Y:S02]  /*1bfd0*/  LDL.LU.64 R26, [R1+0xa78] ;  /* 0x000a7800011a7983 */ /* 0x000ea40000300a00 */
[----:B--2---:R-:W-:Y:S01]  /*1bfe0*/  STL.64 [R1+0x1a18], R26 ;  /* 0x001a181a01007387 */ /* 0x004fe20000100a00 */
[----:B---3--:R0:W-:Y:S03]  /*1bff0*/  STL.64 [R1+0x1a10], R24 ;  /* 0x001a101801007387 */ /* 0x0081e60000100a00 */
[----:B0-----:R-:W2:Y:S02]  /*1c000*/  LDL.LU.64 R24, [R1+0x1b0] ;  /* 0x0001b00001187983 */ /* 0x001ea40000300a00 */
[----:B------:R0:W-:Y:S02]  /*1c010*/  STL.64 [R1+0x1568], R18 ;  /* 0x0015681201007387 */ /* 0x0001e40000100a00 */
[----:B------:R1:W-:Y:S01]  /*1c020*/  STL.64 [R1+0x1560], R16 ;  /* 0x0015601001007387 */ /* 0x0003e20000100a00 */
[----:B0-----:R-:W3:Y:S04]  /*1c030*/  LDL R18, [R1+0x108] ;  /* 0x0001080001127983 */ /* 0x001ee80000100800 */
[----:B------:R-:W3:Y:S01]  /*1c040*/  LDL R19, [R1+0x10c] ;  /* 0x00010c0001137983 */ /* 0x000ee20000100800 */
[----:B------:R-:W-:-:S02]  /*1c050*/  IMAD.MOV.U32 R14, RZ, RZ, R29 ;  /* 0x000000ffff0e7224 */ /* 0x000fc400078e001d */
[----:B------:R-:W-:Y:S02]  /*1c060*/  IMAD.MOV.U32 R15, RZ, RZ, R3 ;  /* 0x000000ffff0f7224 */ /* 0x000fe400078e0003 */
[----:B-1----:R-:W-:Y:S01]  /*1c070*/  IMAD.MOV.U32 R17, RZ, RZ, R6 ;  /* 0x000000ffff117224 */ /* 0x002fe200078e0006 */
[----:B--2---:R-:W-:Y:S01]  /*1c080*/  HMMA.16816.F32 R8, R20, R24, R8 ;  /* 0x000000181408723c */ /* 0x004fe20000001808 */
[----:B------:R-:W-:Y:S02]  /*1c090*/  IMAD.MOV.U32 R6, RZ, RZ, R24 ;  /* 0x000000ffff067224 */ /* 0x000fe400078e0018 */
[----:B------:R-:W-:Y:S01]  /*1c0a0*/  IMAD.MOV.U32 R3, RZ, RZ, R25 ;  /* 0x000000ffff037224 */ /* 0x000fe200078e0019 */
[----:B---3--:R-:W-:Y:S01]  /*1c0b0*/  STL.64 [R1+0x19c0], R18 ;  /* 0x0019c01201007387 */ /* 0x008fe20000100a00 */
[----:B------:R0:W-:Y:S02]  /*1c0c0*/  STL.64 [R1+0x19a0], R14 ;  /* 0x0019a00e01007387 */ /* 0x0001e40000100a00 */
[----:B------:R-:W2:Y:S01]  /*1c0d0*/  LDL.LU.64 R12, [R1+0xa20] ;  /* 0x000a2000010c7983 */ /* 0x000ea20000300a00 */
[----:B0-----:R-:W2:Y:S01]  /*1c0e0*/  LDL.LU.64 R14, [R1+0xa28] ;  /* 0x000a2800010e7983 */ /* 0x001ea20000300a00 */
[----:B------:R-:W3:Y:S02]  /*1c0f0*/  LDL.LU.64 R26, [R1+0x1a18] ;  /* 0x001a1800011a7983 */ /* 0x000ee40000300a00 */
[----:B------:R-:W3:Y:S11]  /*1c100*/  LDL.LU.64 R24, [R1+0x1a10] ;  /* 0x001a100001187983 */ /* 0x000ef60000300a00 */
[----:B------:R-:W-:Y:S01]  /*1c110*/  @!UPT UIADD3 URZ, URZ, URZ, URZ ;  /* 0x0000003f3f3ff290 */ /* 0x000fe2000fffe03f */
[----:B------:R-:W-:Y:S01]  /*1c120*/  STL.64 [R1+0x180], R8 ;  /* 0x0001800801007387 */ /* 0x000fe20000100a00 */
[----:B------:R0:W-:Y:S01]  /*1c130*/  STL [R1+0x188], R10 ;  /* 0x0001880a01007387 */ /* 0x0001e20000100800 */
[----:B------:R-:W-:-:S03]  /*1c140*/  IMAD.MOV.U32 R28, RZ, RZ, R11 ;  /* 0x000000ffff1c7224 */ /* 0x000fc600078e000b */
[----:B0-----:R-:W2:Y:S01]  /*1c150*/  LDL.LU.64 R10, [R1+0x1a08] ;  /* 0x001a0800010a7983 */ /* 0x001ea20000300a00 */
[----:B------:R-:W2:Y:S02]  /*1c160*/  LDL.LU.64 R8, [R1+0x1a00] ;  /* 0x001a000001087983 */ /* 0x000ea40000300a00 */
[----:B------:R-:W-:Y:S02]  /*1c170*/  IMAD.MOV.U32 R16, RZ, RZ, R7 ;  /* 0x000000ffff107224 */ /* 0x000fe400078e0007 */
[----:B------:R-:W-:Y:S01]  /*1c180*/  STL [R1+0x14e0], R28 ;  /* 0x0014e01c01007387 */ /* 0x000fe20000100800 */
[C---:B---3--:R-:W-:Y:S08]  /*1c190*/  HMMA.16816.F32 R24, R20.reuse, R4, R24 ;  /* 0x000000041418723c */ /* 0x048ff00000001818 */
[C---:B--2---:R-:W-:Y:S11]  /*1c1a0*/  HMMA.16816.F32 R8, R20.reuse, R16, R8 ;  /* 0x000000101408723c */ /* 0x044ff60000001808 */
[----:B------:R-:W-:Y:S11]  /*1c1b0*/  @!UPT UIADD3 URZ, URZ, URZ, URZ ;  /* 0x0000003f3f3ff290 */ /* 0x000ff6000fffe03f */
[----:B------:R-:W-:Y:S01]  /*1c1c0*/  @!UPT UIADD3 URZ, URZ, URZ, URZ ;  /* 0x0000003f3f3ff290 */ /* 0x000fe2000fffe03f */
[----:B------:R0:W-:Y:S01]  /*1c1d0*/  STL.64 [R1+0x170], R8 ;  /* 0x0001700801007387 */ /* 0x0001e20000100a00 */
[----:B------:R-:W-:Y:S03]  /*1c1e0*/  STL.64 [R1+0x178], R10 ;  /* 0x0001780a01007387 */ /* 0x000fe60000100a00 */
[----:B0-----:R-:W2:Y:S01]  /*1c1f0*/  LDL.LU.64 R8, [R1+0x19f8] ;  /* 0x0019f80001087983 */ /* 0x001ea20000300a00 */
[----:B------:R-:W-:Y:S02]  /*1c200*/  STL.64 [R1+0x19d0], R16 ;  /* 0x0019d01001007387 */ /* 0x000fe40000100a00 */
[----:B------:R-:W-:Y:S02]  /*1c210*/  STL.64 [R1+0x160], R24 ;  /* 0x0001601801007387 */ /* 0x000fe40000100a00 */
[----:B------:R0:W-:Y:S02]  /*1c220*/  STL.64 [R1+0x168], R26 ;  /* 0x0001681a01007387 */ /* 0x0001e40000100a00 */
[----:B0-----:R-:W3:Y:S01]  /*1c230*/  LDL.LU.64 R26, [R1+0x19f0] ;  /* 0x0019f000011a7983 */ /* 0x001ee20000300a00 */
[----:B------:R-:W3:Y:S02]  /*1c240*/  LDL.LU.64 R24, [R1+0x19e8] ;  /* 0x0019e80001187983 */ /* 0x000ee40000300a00 */
[----:B------:R0:W-:Y:S02]  /*1c250*/  STL.64 [R1+0x19c8], R4 ;  /* 0x0019c80401007387 */ /* 0x0001e40000100a00 */
[----:B------:R-:W-:Y:S01]  /*1c260*/  IMAD.MOV.U32 R16, RZ, RZ, R6 ;  /* 0x000000ffff107224 */ /* 0x000fe200078e0006 */
[----:B0-----:R-:W2:Y:S01]  /*1c270*/  LDL.LU.64 R4, [R1+0x8a0] ;  /* 0x0008a00001047983 */ /* 0x001ea20000300a00 */
[----:B------:R-:W2:Y:S02]  /*1c280*/  LDL.LU.64 R6, [R1+0x8a8] ;  /* 0x0008a80001067983 */ /* 0x000ea40000300a00 */
[----:B------:R-:W-:Y:S01]  /*1c290*/  IMAD.MOV.U32 R17, RZ, RZ, R3 ;  /* 0x000000ffff117224 */ /* 0x000fe200078e0003 */
[----:B--2---:R-:W-:Y:S01]  /*1c2a0*/  STL.64 [R1+0x19e0], R6 ;  /* 0x0019e00601007387 */ /* 0x004fe20000100a00 */
[----:B------:R0:W-:Y:S03]  /*1c2b0*/  STL.64 [R1+0x19d8], R4 ;  /* 0x0019d80401007387 */ /* 0x0001e60000100a00 */
[----:B0-----:R-:W3:Y:S01]  /*1c2c0*/  LDL.LU.64 R4, [R1+0x8b0] ;  /* 0x0008b00001047983 */ /* 0x001ee20000300a00 */
[----:B------:R-:W3:Y:S01]  /*1c2d0*/  LDL.LU.64 R6, [R1+0x8b8] ;  /* 0x0008b80001067983 */ /* 0x000ee20000300a00 */
[----:B------:R-:W-:Y:S01]  /*1c2e0*/  HMMA.16816.F32 R20, R20, R8, R12 ;  /* 0x000000081414723c */ /* 0x000fe2000000180c */
[----:B------:R-:W2:Y:S01]  /*1c2f0*/  LDL.LU.64 R12, [R1+0x130] ;  /* 0x00013000010c7983 */ /* 0x000ea20000300a00 */
[----:B------:R-:W2:Y:S11]  /*1c300*/  LDL.LU.64 R14, [R1+0x138] ;  /* 0x00013800010e7983 */ /* 0x000eb60000300a00 */
[----:B------:R-:W-:Y:S10]  /*1c310*/  @!UPT UIADD3 URZ, URZ, URZ, URZ ;  /* 0x0000003f3f3ff290 */ /* 0x000ff4000fffe03f */
[----:B------:R4:W-:Y:S01]  /*1c320*/  STL.64 [R1+0x1348], R22 ;  /* 0x0013481601007387 */ /* 0x0009e20000100a00 */
[----:B------:R0:W-:Y:S02]  /*1c330*/  STL.64 [R1+0x1340], R20 ;  /* 0x0013401401007387 */ /* 0x0001e40000100a00 */
[----:B----4-:R-:W-:Y:S02]  /*1c340*/  IMAD.MOV.U32 R22, RZ, RZ, R2 ;  /* 0x000000ffff167224 */ /* 0x010fe400078e0002 */
[----:B------:R-:W-:-:S05]  /*1c350*/  IMAD.MOV.U32 R23, RZ, RZ, R0 ;  /* 0x000000ffff177224 */ /* 0x000fca00078e0000 */
[----:B------:R1:W-:Y:S01]  /*1c360*/  STL.64 [R1+0x1988], R22 ;  /* 0x0019881601007387 */ /* 0x0003e20000100a00 */
[----:B0-----:R-:W4:Y:S03]  /*1c370*/  LDL.LU.64 R20, [R1+0x890] ;  /* 0x0008900001147983 */ /* 0x001f260000300a00 */
[----:B-1----:R-:W4:Y:S01]  /*1c380*/  LDL.LU.64 R22, [R1+0x898] ;  /* 0x0008980001167983 */ /* 0x002f220000300a00 */
[C---:B---3--:R-:W-:Y:S03]  /*1c390*/  HMMA.16816.F32 R16, R24.reuse, R16, R4 ;  /* 0x000000101810723c */ /* 0x048fe60000001804 */
[----:B------:R-:W3:Y:S01]  /*1c3a0*/  LDL.LU.64 R6, [R1+0x19e0] ;  /* 0x0019e00001067983 */ /* 0x000ee20000300a00 */
[----:B------:R-:W3:Y:S11]  /*1c3b0*/  LDL.LU.64 R4, [R1+0x19d8] ;  /* 0x0019d80001047983 */ /* 0x000ef60000300a00 */
[----:B------:R-:W-:Y:S08]  /*1c3c0*/  @!UPT UIADD3 URZ, URZ, URZ, URZ ;  /* 0x0000003f3f3ff290 */ /* 0x000ff0000fffe03f */
[----:B------:R0:W-:Y:S01]  /*1c3d0*/  STL.64 [R1+0x8b0], R16 ;  /* 0x0008b01001007387 */ /* 0x0001e20000100a00 */
[----:B------:R3:W-:Y:S03]  /*1c3e0*/  STL.64 [R1+0x8b8], R18 ;  /* 0x0008b81201007387 */ /* 0x0007e60000100a00 */
[----:B0-----:R-:W3:Y:S02]  /*1c3f0*/  LDL.LU.64 R16, [R1+0x19d0] ;  /* 0x0019d00001107983 */ /* 0x001ee40000300a00 */
[C---:B---3--:R-:W-:Y:S02]  /*1c400*/  HMMA.16816.F32 R16, R24.reuse, R16, R4 ;  /* 0x000000101810723c */ /* 0x048fe40000001804 */
[----:B------:R-:W4:Y:S11]  /*1c410*/  LDL.LU.64 R4, [R1+0x19c8] ;  /* 0x0019c80001047983 */ /* 0x000f360000300a00 */
[----:B------:R-:W-:Y:S10]  /*1c420*/  @!UPT UIADD3 URZ, URZ, URZ, URZ ;  /* 0x0000003f3f3ff290 */ /* 0x000ff4000fffe03f */
[----:B------:R-:W-:Y:S01]  /*1c430*/  STL.64 [R1+0x8a0], R16 ;  /* 0x0008a01001007387 */ /* 0x000fe20000100a00 */
[----:B------:R0:W-:Y:S03]  /*1c440*/  STL.64 [R1+0x8a8], R18 ;  /* 0x0008a81201007387 */ /* 0x0001e60000100a00 */
[----:B0-----:R-:W3:Y:S01]  /*1c450*/  LDL.LU.64 R18, [R1+0x19c0] ;  /* 0x0019c00001127983 */ /* 0x001ee20000300a00 */
[C---:B----4-:R-:W-:Y:S08]  /*1c460*/  HMMA.16816.F32 R4, R24.reuse, R4, R20 ;  /* 0x000000041804723c */ /* 0x050ff00000001814 */
[----:B--2---:R-:W-:Y:S11]  /*1c470*/  HMMA.16816.F32 R24, R24, R8, R12 ;  /* 0x000000081818723c */ /* 0x004ff6000000180c */
[----:B------:R-:W-:Y:S05]  /*1c480*/  @!UPT UIADD3 URZ, URZ, URZ, URZ ;  /* 0x0000003f3f3ff290 */ /* 0x000fea000fffe03f */
[----:B------:R-:W-:Y:S02]  /*1c490*/  IMAD.MOV.U32 R0, RZ, RZ, R6 ;  /* 0x000000ffff007224 */ /* 0x000fe400078e0006 */
[----:B------:R-:W-:Y:S02]  /*1c4a0*/  IMAD.MOV.U32 R3, RZ, RZ, R5 ;  /* 0x000000ffff037224 */ /* 0x000fe400078e0005 */
[----:B------:R-:W-:Y:S02]  /*1c4b0*/  IMAD.MOV.U32 R29, RZ, RZ, R4 ;  /* 0x000000ffff1d7224 */ /* 0x000fe400078e0004 */
[----:B------:R-:W-:Y:S01]  /*1c4c0*/  IMAD.MOV.U32 R2, RZ, RZ, R7 ;  /* 0x000000ffff027224 */ /* 0x000fe200078e0007 */
[----:B------:R-:W-:Y:S01]  /*1c4d0*/  STL [R1+0x1130], R0 ;  /* 0x0011300001007387 */ /* 0x000fe20000100800 */
[----:B------:R-:W-:Y:S02]  /*1c4e0*/  STL [R1+0x112c], R3 ;  /* 0x00112c0301007387 */ /* 0x000fe40000100800 */
[----:B------:R-:W-:Y:S02]  /*1c4f0*/  STL [R1+0x1128], R29 ;  /* 0x0011281d01007387 */ /* 0x000fe40000100800 */
[----:B------:R-:W-:Y:S01]  /*1c500*/  STL [R1+0x10dc], R2 ;  /* 0x0010dc0201007387 */ /* 0x000fe20000100800 */
[----:B------:R0:W-:Y:S01]  /*1c510*/  STL.64 [R1+0x10a8], R26 ;  /* 0x0010a81a01007387 */ /* 0x0001e20000100a00 */
[----:B------:R-:W-:Y:S03]  /*1c520*/  STL.64 [R1+0x10a0], R24 ;  /* 0x0010a01801007387 */ /* 0x000fe60000100a00 */
[----:B0-----:R-:W2:Y:S01]  /*1c530*/  LDL.LU R26, [R1+0x38] ;  /* 0x00003800011a7983 */ /* 0x001ea20000300800 */
[----:B------:R-:W2:Y:S03]  /*1c540*/  LDL.LU R27, [R1+0x3c] ;  /* 0x00003c00011b7983 */ /* 0x000ea60000300800 */
[----:B--2---:R-:W-:Y:S01]  /*1c550*/  STL.64 [R1+0x1910], R26 ;  /* 0x0019101a01007387 */ /* 0x004fe20000100a00 */
[----:B------:R-:W2:Y:S03]  /*1c560*/  LDL.64 R14, [R1+0xf8] ;  /* 0x0000f800010e7983 */ /* 0x000ea60000100a00 */
[----:B--2---:R0:W-:Y:S01]  /*1c570*/  STL.64 [R1+0x19b8], R14 ;  /* 0x0019b80e01007387 */ /* 0x0041e20000100a00 */
[----:B------:R-:W2:Y:S02]  /*1c580*/  LDL.LU R20, [R1+0x3b0] ;  /* 0x0003b00001147983 */ /* 0x000ea40000300800 */
[----:B------:R-:W2:Y:S02]  /*1c590*/  LDL.LU R21, [R1+0x3b4] ;  /* 0x0003b40001157983 */ /* 0x000ea40000300800 */
[----:B------:R-:W4:Y:S01]  /*1c5a0*/  LDL.LU R22, [R1+0x3b8] ;  /* 0x0003b80001167983 */ /* 0x000f220000300800 */
[----:B------:R-:W4:Y:S01]  /*1c5b0*/  LDL.LU R23, [R1+0x3bc] ;  /* 0x0003bc0001177983 */ /* 0x000f220000300800 */
[----:B------:R-:W3:Y:S02]  /*1c5c0*/  LDL.LU R12, [R1+0x3e0] ;  /* 0x0003e000010c7983 */ /* 0x000ee40000300800 */
[----:B------:R-:W3:Y:S01]  /*1c5d0*/  LDL.LU R13, [R1+0x3e4] ;  /* 0x0003e400010d7983 */ /* 0x000ee20000300800 */
[----:B0-----:R-:W3:Y:S01]  /*1c5e0*/  LDL.LU R14, [R1+0x3e8] ;  /* 0x0003e800010e7983 */ /* 0x001ee20000300800 */
[----:B------:R-:W3:Y:S03]  /*1c5f0*/  LDL.LU R15, [R1+0x3ec] ;  /* 0x0003ec00010f7983 */ /* 0x000ee60000300800 */
[----:B----4-:R-:W-:Y:S01]  /*1c600*/  STL.64 [R1+0x1998], R22 ;  /* 0x0019981601007387 */ /* 0x010fe20000100a00 */
[----:B--2---:R0:W-:Y:S03]  /*1c610*/  STL.64 [R1+0x1990], R20 ;  /* 0x0019901401007387 */ /* 0x0041e60000100a00 */
[----:B0-----:R-:W2:Y:S01]  /*1c620*/  LDL.LU R20, [R1+0x3c0] ;  /* 0x0003c00001147983 */ /* 0x001ea20000300800 */
[----:B------:R-:W2:Y:S02]  /*1c630*/  LDL.LU R21, [R1+0x3c4] ;  /* 0x0003c40001157983 */ /* 0x000ea40000300800 */
[----:B------:R-:W4:Y:S02]  /*1c640*/  LDL.LU R22, [R1+0x3c8] ;  /* 0x0003c80001167983 */ /* 0x000f240000300800 */
[----:B------:R-:W4:Y:S02]  /*1c650*/  LDL.LU R23, [R1+0x3cc] ;  /* 0x0003cc0001177983 */ /* 0x000f240000300800 */
[----:B----4-:R-:W-:Y:S01]  /*1c660*/  STL.64 [R1+0x19b0], R22 ;  /* 0x0019b01601007387 */ /* 0x010fe20000100a00 */
[----:B--2---:R0:W-:Y:S03]  /*1c670*/  STL.64 [R1+0x19a8], R20 ;  /* 0x0019a81401007387 */ /* 0x0041e60000100a00 */
[----:B0-----:R-:W2:Y:S01]  /*1c680*/  LDL.LU R20, [R1+0x3d0] ;  /* 0x0003d00001147983 */ /* 0x001ea20000300800 */
[----:B------:R-:W2:Y:S02]  /*1c690*/  LDL.LU R21, [R1+0x3d4] ;  /* 0x0003d40001157983 */ /* 0x000ea40000300800 */
[----:B------:R-:W2:Y:S02]  /*1c6a0*/  LDL.LU R22, [R1+0x3d8] ;  /* 0x0003d80001167983 */ /* 0x000ea40000300800 */
[----:B------:R-:W2:Y:S01]  /*1c6b0*/  LDL.LU R23, [R1+0x3dc] ;  /* 0x0003dc0001177983 */ /* 0x000ea20000300800 */
[----:B------:R-:W4:Y:S04]  /*1c6c0*/  LDL.64 R26, [R1+0x98] ;  /* 0x00009800011a7983 */ /* 0x000f280000100a00 */
[----:B----4-:R0:W-:Y:S04]  /*1c6d0*/  STL.64 [R1+0x1958], R26 ;  /* 0x0019581a01007387 */ /* 0x0101e80000100a00 */
[----:B0-----:R-:W4:Y:S04]  /*1c6e0*/  LDL.64 R26, [R1+0xb8] ;  /* 0x0000b800011a7983 */ /* 0x001f280000100a00 */
[----:B------:R-:W0:Y:S02]  /*1c6f0*/  S2R R7, SR_TID.X ;  /* 0x0000000000077919 */ /* 0x000e240000002100 */
[C---:B0-----:R-:W-:Y:S01]  /*1c700*/  LOP3.LUT R6, R7.reuse, 0x7, RZ, 0xc0, !PT ;  /* 0x0000000707067812 */ /* 0x041fe200078ec0ff */
[----:B------:R-:W-:-:S04]  /*1c710*/  IMAD.SHL.U32 R5, R7, 0x2, RZ ;  /* 0x0000000207057824 */ /* 0x000fc800078e00ff */
[----:B------:R-:W-:Y:S02]  /*1c720*/  IMAD R6, R6, 0x110, RZ ;  /* 0x0000011006067824 */ /* 0x000fe400078e02ff */
[----:B------:R-:W-:-:S03]  /*1c730*/  IMAD.SHL.U32 R7, R7, 0x80, RZ ;  /* 0x0000008007077824 */ /* 0x000fc600078e00ff */
[----:B------:R-:W-:-:S04]  /*1c740*/  LOP3.LUT R11, R6, 0x10, R5, 0x78, !PT ;  /* 0x00000010060b7812 */ /* 0x000fc800078e7805 */
[----:B------:R-:W-:-:S05]  /*1c750*/  LOP3.LUT R11, R11, 0x800, R7, 0xf8, !PT ;  /* 0x000008000b0b7812 */ /* 0x000fca00078ef807 */
[----:B------:R-:W-:Y:S02]  /*1c760*/  LDSM.16.MT88.4 R4, [R11+0x9000] ;  /* 0x009000000b04783b */ /* 0x000fe40000004200 */
[----:B------:R-:W0:Y:S02]  /*1c770*/  LDSM.16.MT88.4 R8, [R11+0x9080] ;  /* 0x009080000b08783b */ /* 0x000e240000004200 */
[----:B----4-:R1:W-:Y:S04]  /*1c780*/  STL.64 [R1+0x1968], R26 ;  /* 0x0019681a01007387 */ /* 0x0103e80000100a00 */
[----:B-1----:R-:W4:Y:S04]  /*1c790*/  LDL.64 R26, [R1+0xc8] ;  /* 0x0000c800011a7983 */ /* 0x002f280000100a00 */
[----:B----4-:R1:W-:Y:S04]  /*1c7a0*/  STL.64 [R1+0x1980], R26 ;  /* 0x0019801a01007387 */ /* 0x0103e80000100a00 */
[----:B-1----:R-:W4:Y:S01]  /*1c7b0*/  LDL.64 R26, [R1+0xd8] ;  /* 0x0000d800011a7983 */ /* 0x002f220000100a00 */
[----:B0-----:R0:W-:Y:S02]  /*1c7c0*/  STL.64 [R1+0x18c8], R10 ;  /* 0x0018c80a01007387 */ /* 0x0011e40000100a00 */
[----:B------:R1:W-:Y:S01]  /*1c7d0*/  STL.64 [R1+0x18c0], R8 ;  /* 0x0018c00801007387 */ /* 0x0003e20000100a00 */
[----:B0-----:R-:W2:Y:S01]  /*1c7e0*/  LDL.64 R10, [R1+0xa8] ;  /* 0x0000a800010a7983 */ /* 0x001ea20000100a00 */
[C---:B---3--:R-:W-:Y:S03]  /*1c7f0*/  HMMA.16816.F32 R12, R4.reuse, R18, R12 ;  /* 0x00000012040c723c */ /* 0x048fe6000000180c */
[----:B--2---:R0:W-:Y:S01]  /*1c800*/  STL.64 [R1+0x1960], R10 ;  /* 0x0019600a01007387 */ /* 0x0041e20000100a00 */
[----:B-1----:R-:W2:Y:S02]  /*1c810*/  LDL.LU R8, [R1+0x390] ;  /* 0x0003900001087983 */ /* 0x002ea40000300800 */
[----:B------:R-:W2:Y:S01]  /*1c820*/  LDL.LU R9, [R1+0x394] ;  /* 0x0003940001097983 */ /* 0x000ea20000300800 */
[----:B0-----:R-:W3:Y:S01]  /*1c830*/  LDL.LU R10, [R1+0x398] ;  /* 0x00039800010a7983 */ /* 0x001ee20000300800 */
[----:B------:R-:W3:Y:S03]  /*1c840*/  LDL.LU R11, [R1+0x39c] ;  /* 0x00039c00010b7983 */ /* 0x000ee60000300800 */
[----:B---3--:R-:W-:Y:S01]  /*1c850*/  STL.64 [R1+0x1978], R10 ;  /* 0x0019780a01007387 */ /* 0x008fe20000100a00 */
[----:B--2---:R0:W-:Y:S03]  /*1c860*/  STL.64 [R1+0x1970], R8 ;  /* 0x0019700801007387 */ /* 0x0041e60000100a00 */
[----:B0-----:R-:W2:Y:S01]  /*1c870*/  LDL.LU R8, [R1+0x3a0] ;  /* 0x0003a00001087983 */ /* 0x001ea20000300800 */
[----:B------:R-:W2:Y:S02]  /*1c880*/  LDL.LU R9, [R1+0x3a4] ;  /* 0x0003a40001097983 */ /* 0x000ea40000300800 */
[----:B------:R-:W2:Y:S02]  /*1c890*/  LDL.LU R10, [R1+0x3a8] ;  /* 0x0003a800010a7983 */ /* 0x000ea40000300800 */
[----:B------:R-:W2:Y:S03]  /*1c8a0*/  LDL.LU R11, [R1+0x3ac] ;  /* 0x0003ac00010b7983 */ /* 0x000ea60000300800 */
[----:B------:R-:W-:Y:S01]  /*1c8b0*/  STL.64 [R1+0x3e0], R12 ;  /* 0x0003e00c01007387 */ /* 0x000fe20000100a00 */
[----:B------:R0:W-:Y:S03]  /*1c8c0*/  STL.64 [R1+0x3e8], R14 ;  /* 0x0003e80e01007387 */ /* 0x0001e60000100a00 */
[----:B0-----:R-:W3:Y:S02]  /*1c8d0*/  LDL.LU.64 R14, [R1+0x19b8] ;  /* 0x0019b800010e7983 */ /* 0x001ee40000300a00 */
[----:B---3--:R-:W-:Y:S01]  /*1c8e0*/  HMMA.16816.F32 R20, R4, R14, R20 ;  /* 0x0000000e0414723c */ /* 0x008fe20000001814 */
[----:B------:R-:W-:-:S02]  /*1c8f0*/  IMAD.MOV.U32 R2, RZ, RZ, R14 ;  /* 0x000000ffff027224 */ /* 0x000fc400078e000e */
[----:B------:R-:W-:Y:S11]  /*1c900*/  IMAD.MOV.U32 R0, RZ, RZ, R15 ;  /* 0x000000ffff007224 */ /* 0x000ff600078e000f */
[----:B------:R-:W-:Y:S09]  /*1c910*/  @!UPT UIADD3 URZ, URZ, URZ, URZ ;  /* 0x0000003f3f3ff290 */ /* 0x000ff2000fffe03f */
[----:B------:R-:W-:Y:S01]  /*1c920*/  STL.64 [R1+0xc40], R20 ;  /* 0x000c401401007387 */ /* 0x000fe20000100a00 */
[----:B------:R0:W-:Y:S03]  /*1c930*/  STL.64 [R1+0xc48], R22 ;  /* 0x000c481601007387 */ /* 0x0001e60000100a00 */
[----:B0-----:R-:W3:Y:S01]  /*1c940*/  LDL.LU.64 R22, [R1+0x19b0] ;  /* 0x0019b00001167983 */ /* 0x001ee20000300a00 */
[----:B------:R-:W3:Y:S02]  /*1c950*/  LDL.LU.64 R20, [R1+0x19a8] ;  /* 0x0019a80001147983 */ /* 0x000ee40000300a00 */
[----:B------:R-:W3:Y:S02]  /*1c960*/  LDL.LU.64 R14, [R1+0x19a0] ;  /* 0x0019a000010e7983 */ /* 0x000ee40000300a00 */
[----:B---3--:R-:W-:Y:S11]  /*1c970*/  HMMA.16816.F32 R20, R4, R14, R20 ;  /* 0x0000000e0414723c */ /* 0x008ff60000001814 */
[----:B------:R-:W-:Y:S11]  /*1c980*/  @!UPT UIADD3 URZ, URZ, URZ, URZ ;  /* 0x0000003f3f3ff290 */ /* 0x000ff6000fffe03f */
[----:B------:R-:W-:Y:S01]  /*1c990*/  @!UPT UIADD3 URZ, URZ, URZ, URZ ;  /* 0x0000003f3f3ff290 */ /* 0x000fe2000fffe03f */
[----:B------:R-:W-:Y:S01]  /*1c9a0*/  STL.64 [R1+0xc30], R20 ;  /* 0x000c301401007387 */ /* 0x000fe20000100a00 */
[----:B------:R0:W-:Y:S03]  /*1c9b0*/  STL.64 [R1+0xc38], R22 ;  /* 0x000c381601007387 */ /* 0x0001e60000100a00 */
[----:B0-----:R-:W3:Y:S01]  /*1c9c0*/  LDL.LU.64 R22, [R1+0x1998] ;  /* 0x0019980001167983 */ /* 0x001ee20000300a00 */
[----:B------:R-:W3:Y:S02]  /*1c9d0*/  LDL.LU.64 R20, [R1+0x1990] ;  /* 0x0019900001147983 */ /* 0x000ee40000300a00 */
[----:B------:R0:W-:Y:S02]  /*1c9e0*/  STL.64 [R1+0x18a0], R14 ;  /* 0x0018a00e01007387 */ /* 0x0001e40000100a00 */
[----:B------:R-:W2:Y:S01]  /*1c9f0*/  LDL.LU R12, [R1+0x380] ;  /* 0x00038000010c7983 */ /* 0x000ea20000300800 */
[----:B------:R-:W2:Y:S01]  /*1ca00*/  LDL.LU R13, [R1+0x384] ;  /* 0x00038400010d7983 */ /* 0x000ea20000300800 */
[----:B----4-:R-:W-:-:S03]  /*1ca10*/  IMAD.MOV.U32 R3, RZ, RZ, R27 ;  /* 0x000000ffff037224 */ /* 0x010fc600078e001b */
[----:B0-----:R-:W4:Y:S01]  /*1ca20*/  LDL.LU R14, [R1+0x388] ;  /* 0x00038800010e7983 */ /* 0x001f220000300800 */
[----:B------:R-:W4:Y:S01]  /*1ca30*/  LDL.LU R15, [R1+0x38c] ;  /* 0x00038c00010f7983 */ /* 0x000f220000300800 */
[C---:B---3--:R-:W-:Y:S11]  /*1ca40*/  HMMA.16816.F32 R20, R4.reuse, R26, R20 ;  /* 0x0000001a0414723c */ /* 0x048ff60000001814 */
[----:B------:R-:W-:Y:S11]  /*1ca50*/  @!UPT UIADD3 URZ, URZ, URZ, URZ ;  /* 0x0000003f3f3ff290 */ /* 0x000ff6000fffe03f */
[----:B------:R-:W-:Y:S01]  /*1ca60*/  @!UPT UIADD3 URZ, URZ, URZ, URZ ;  /* 0x0000003f3f3ff290 */ /* 0x000fe2000fffe03f */
[----:B------:R0:W-:Y:S01]  /*1ca70*/  STL.64 [R1+0xc20], R20 ;  /* 0x000c201401007387 */ /* 0x0001e20000100a00 */
[----:B------:R1:W-:Y:S02]  /*1ca80*/  STL.64 [R1+0xc28], R22 ;  /* 0x000c281601007387 */ /* 0x0003e40000100a00 */
[----:B0-----:R-:W-:Y:S01]  /*1ca90*/  IMAD.MOV.U32 R20, RZ, RZ, R26 ;  /* 0x000000ffff147224 */ /* 0x001fe200078e001a */
[----:B-1----:R-:W3:Y:S01]  /*1caa0*/  LDL.LU.64 R22, [R1+0x1988] ;  /* 0x0019880001167983 */ /* 0x002ee20000300a00 */
[----:B------:R-:W2:Y:S02]  /*1cab0*/  LDL.LU.64 R26, [R1+0x1980] ;  /* 0x00198000011a7983 */ /* 0x000ea40000300a00 */
[----:B------:R-:W-:Y:S01]  /*1cac0*/  STL [R1+0x1884], R3 ;  /* 0x0018840301007387 */ /* 0x000fe20000100800 */
[----:B------:R-:W-:Y:S01]  /*1cad0*/  STL [R1+0x1880], R20 ;  /* 0x0018801401007387 */ /* 0x000fe20000100800 */
[----:B--2---:R-:W-:Y:S01]  /*1cae0*/  HMMA.16816.F32 R8, R4, R26, R8 ;  /* 0x0000001a0408723c */ /* 0x004fe20000001808 */
[----:B------:R-:W-:-:S02]  /*1caf0*/  IMAD.MOV.U32 R28, RZ, RZ, R26 ;  /* 0x000000ffff1c7224 */ /* 0x000fc400078e001a */
[----:B------:R-:W-:Y:S11]  /*1cb00*/  IMAD.MOV.U32 R21, RZ, RZ, R27 ;  /* 0x000000ffff157224 */ /* 0x000ff600078e001b */
[----:B------:R-:W-:Y:S09]  /*1cb10*/  @!UPT UIADD3 URZ, URZ, URZ, URZ ;  /* 0x0000003f3f3ff290 */ /* 0x000ff2000fffe03f */
[----:B------:R-:W-:Y:S01]  /*1cb20*/  STL.64 [R1+0xc10], R8 ;  /* 0x000c100801007387 */ /* 0x000fe20000100a00 */
[----:B------:R0:W-:Y:S03]  /*1cb30*/  STL.64 [R1+0xc18], R10 ;  /* 0x000c180a01007387 */ /* 0x0001e60000100a00 */
[----:B0-----:R-:W2:Y:S01]  /*1cb40*/  LDL.LU.64 R10, [R1+0x1978] ;  /* 0x00197800010a7983 */ /* 0x001ea20000300a00 */
[----:B------:R-:W2:Y:S02]  /*1cb50*/  LDL.LU.64 R8, [R1+0x1970] ;  /* 0x0019700001087983 */ /* 0x000ea40000300a00 */
[----:B------:R-:W2:Y:S02]  /*1cb60*/  LDL.LU.64 R26, [R1+0x1968] ;  /* 0x00196800011a7983 */ /* 0x000ea40000300a00 */
[----:B------:R-:W-:Y:S01]  /*1cb70*/  STL [R1+0x188c], R21 ;  /* 0x00188c1501007387 */ /* 0x000fe20000100800 */
[----:B------:R-:W-:Y:S01]  /*1cb80*/  STL [R1+0x1888], R28 ;  /* 0x0018881c01007387 */ /* 0x000fe20000100800 */
[C---:B--2---:R-:W-:Y:S11]  /*1cb90*/  HMMA.16816.F32 R8, R4.reuse, R26, R8 ;  /* 0x0000001a0408723c */ /* 0x044ff60000001808 */
[----:B------:R-:W-:Y:S11]  /*1cba0*/  @!UPT UIADD3 URZ, URZ, URZ, URZ ;  /* 0x0000003f3f3ff290 */ /* 0x000ff6000fffe03f */
[----:B------:R-:W-:Y:S01]  /*1cbb0*/  @!UPT UIADD3 URZ, URZ, URZ, URZ ;  /* 0x0000003f3f3ff290 */ /* 0x000fe2000fffe03f */
[----:B------:R-:W-:Y:S01]  /*1cbc0*/  STL.64 [R1+0xc00], R8 ;  /* 0x000c000801007387 */ /* 0x000fe20000100a00 */
[----:B------:R0:W-:Y:S03]  /*1cbd0*/  STL.64 [R1+0xc08], R10 ;  /* 0x000c080a01007387 */ /* 0x0001e60000100a00 */
[----:B0-----:R-:W4:Y:S01]  /*1cbe0*/  LDL.LU.64 R10, [R1+0x1960] ;  /* 0x00196000010a7983 */ /* 0x001f220000300a00 */
[----:B------:R-:W-:Y:S02]  /*1cbf0*/  IMAD.MOV.U32 R29, RZ, RZ, R27 ;  /* 0x000000ffff1d7224 */ /* 0x000fe400078e001b */
[----:B------:R-:W-:Y:S02]  /*1cc00*/  IMAD.MOV.U32 R20, RZ, RZ, R26 ;  /* 0x000000ffff147224 */ /* 0x000fe400078e001a */
[----:B------:R-:W2:Y:S01]  /*1cc10*/  LDL.LU.64 R26, [R1+0x1958] ;  /* 0x00195800011a7983 */ /* 0x000ea20000300a00 */
[----:B------:R-:W-:Y:S02]  /*1cc20*/  STL [R1+0x1894], R29 ;  /* 0x0018941d01007387 */ /* 0x000fe40000100800 */
[----:B------:R0:W-:Y:S02]  /*1cc30*/  STL [R1+0x1890], R20 ;  /* 0x0018901401007387 */ /* 0x0001e40000100800 */
[----:B---3--:R1:W-:Y:S01]  /*1cc40*/  STL.64 [R1+0x1940], R22 ;  /* 0x0019401601007387 */ /* 0x0083e20000100a00 */
[----:B0-----:R-:W2:Y:S01]  /*1cc50*/  LDL.LU R20, [R1+0x370] ;  /* 0x0003700001147983 */ /* 0x001ea20000300800 */
[----:B------:R-:W2:Y:S02]  /*1cc60*/  LDL.LU R21, [R1+0x374] ;  /* 0x0003740001157983 */ /* 0x000ea40000300800 */
[----:B-1----:R-:W2:Y:S02]  /*1cc70*/  LDL.LU R22, [R1+0x378] ;  /* 0x0003780001167983 */ /* 0x002ea40000300800 */
[----:B------:R-:W2:Y:S01]  /*1cc80*/  LDL.LU R23, [R1+0x37c] ;  /* 0x00037c0001177983 */ /* 0x000ea20000300800 */
[----:B----4-:R-:W-:Y:S01]  /*1cc90*/  HMMA.16816.F32 R12, R4, R10, R12 ;  /* 0x0000000a040c723c */ /* 0x010fe2000000180c */
[----:B------:R-:W-:-:S02]  /*1cca0*/  IMAD.MOV.U32 R28, RZ, RZ, R10 ;  /* 0x000000ffff1c7224 */ /* 0x000fc400078e000a */
[----:B------:R-:W-:Y:S11]  /*1ccb0*/  IMAD.MOV.U32 R3, RZ, RZ, R11 ;  /* 0x000000ffff037224 */ /* 0x000ff600078e000b */
[----:B------:R-:W-:Y:S09]  /*1ccc0*/  @!UPT UIADD3 URZ, URZ, URZ, URZ ;  /* 0x0000003f3f3ff290 */ /* 0x000ff2000fffe03f */
[----:B------:R-:W-:Y:S01]  /*1ccd0*/  STL.64 [R1+0xbf0], R12 ;  /* 0x000bf00c01007387 */ /* 0x000fe20000100a00 */
[----:B------:R0:W-:Y:S02]  /*1cce0*/  STL.64 [R1+0xbf8], R14 ;  /* 0x000bf80e01007387 */ /* 0x0001e40000100a00 */
[----:B------:R-:W3:Y:S02]  /*1ccf0*/  LDL.64 R10, [R1+0x28] ;  /* 0x00002800010a7983 */ /* 0x000ee40000100a00 */
[----:B0-----:R-:W-:Y:S02]  /*1cd00*/  IMAD.MOV.U32 R14, RZ, RZ, R2 ;  /* 0x000000ffff0e7224 */ /* 0x001fe400078e0002 */
[----:B------:R-:W-:Y:S01]  /*1cd10*/  IMAD.MOV.U32 R15, RZ, RZ, R0 ;  /* 0x000000ffff0f7224 */ /* 0x000fe200078e0000 */
[----:B---3--:R2:W-:Y:S02]  /*1cd20*/  STL.64 [R1+0x18e0], R10 ;  /* 0x0018e00a01007387 */ /* 0x0085e40000100a00 */
[----:B--2---:R-:W-:Y:S02]  /*1cd30*/  HMMA.16816.F32 R8, R4, R26, R20 ;  /* 0x0000001a0408723c */ /* 0x004fe40000001814 */
[----:B------:R-:W-:Y:S01]  /*1cd40*/  STL.64 [R1+0x18b8], R14 ;  /* 0x0018b80e01007387 */ /* 0x000fe20000100a00 */
[----:B------:R-:W-:Y:S11]  /*1cd50*/  STL [R1+0x1898], R28 ;  /* 0x0018981c01007387 */ /* 0x000ff60000100800 */
[----:B------:R-:W-:Y:S09]  /*1cd60*/  @!UPT UIADD3 URZ, URZ, URZ, URZ ;  /* 0x0000003f3f3ff290 */ /* 0x000ff2000fffe03f */
[----:B------:R0:W-:Y:S01]  /*1cd70*/  STL.64 [R1+0xbe0], R8 ;  /* 0x000be00801007387 */ /* 0x0001e20000100a00 */
[----:B------:R1:W-:Y:S03]  /*1cd80*/  STL.64 [R1+0xbe8], R10 ;  /* 0x000be80a01007387 */ /* 0x0003e60000100a00 */
[----:B0-----:R-:W2:Y:S01]  /*1cd90*/  LDL.LU R8, [R1+0x1c0] ;  /* 0x0001c00001087983 */ /* 0x001ea20000300800 */
[----:B------:R-:W2:Y:S02]  /*1cda0*/  LDL.LU R9, [R1+0x1c4] ;  /* 0x0001c40001097983 */ /* 0x000ea40000300800 */
[----:B-1----:R-:W3:Y:S02]  /*1cdb0*/  LDL.LU R10, [R1+0x1c8] ;  /* 0x0001c800010a7983 */ /* 0x002ee40000300800 */
[----:B------:R-:W3:Y:S02]  /*1cdc0*/  LDL.LU R11, [R1+0x1cc] ;  /* 0x0001cc00010b7983 */ /* 0x000ee40000300800 */
[----:B------:R-:W-:-:S02]  /*1cdd0*/  IMAD.MOV.U32 R17, RZ, RZ, R26 ;  /* 0x000000ffff117224 */ /* 0x000fc400078e001a */
[----:B------:R-:W-:Y:S01]  /*1cde0*/  IMAD.MOV.U32 R16, RZ, RZ, R27 ;  /* 0x000000ffff107224 */ /* 0x000fe200078e001b */
[----:B---3--:R0:W-:Y:S01]  /*1cdf0*/  STL.64 [R1+0x18f0], R10 ;  /* 0x0018f00a01007387 */ /* 0x0081e20000100a00 */
[----:B--2---:R-:W-:Y:S03]  /*1ce00*/  STL.64 [R1+0x18e8], R8 ;  /* 0x0018e80801007387 */ /* 0x004fe60000100a00 */
[----:B0-----:R-:W2:Y:S04]  /*1ce10*/  LDL R10, [R1+0x48] ;  /* 0x00004800010a7983 */ /* 0x001ea80000100800 */
[----:B------:R-:W2:Y:S01]  /*1ce20*/  LDL R11, [R1+0x4c] ;  /* 0x00004c00010b7983 */ /* 0x000ea20000100800 */
[----:B------:R-:W3:Y:S02]  /*1ce30*/  LDL.LU R24, [R1+0x1e0] ;  /* 0x0001e00001187983 */ /* 0x000ee40000300800 */
[----:B------:R-:W3:Y:S02]  /*1ce40*/  LDL.LU R25, [R1+0x1e4] ;  /* 0x0001e40001197983 */ /* 0x000ee40000300800 */
[----:B------:R-:W4:Y:S01]  /*1ce50*/  LDL.LU R26, [R1+0x1e8] ;  /* 0x0001e800011a7983 */ /* 0x000f220000300800 */
[----:B------:R-:W4:Y:S01]  /*1ce60*/  LDL.LU R27, [R1+0x1ec] ;  /* 0x0001ec00011b7983 */ /* 0x000f220000300800 */
[----:B------:R-:W2:Y:S03]  /*1ce70*/  LDL.64 R22, [R1+0x88] ;  /* 0x0000880001167983 */ /* 0x000ea60000100a00 */
[----:B----4-:R0:W-:Y:S01]  /*1ce80*/  STL.64 [R1+0x1920], R26 ;  /* 0x0019201a01007387 */ /* 0x0101e20000100a00 */
[----:B---3--:R-:W-:Y:S03]  /*1ce90*/  STL.64 [R1+0x1918], R24 ;  /* 0x0019181801007387 */ /* 0x008fe60000100a00 */
[----:B0-----:R-:W3:Y:S04]  /*1cea0*/  LDL.64 R26, [R1+0x58] ;  /* 0x00005800011a7983 */ /* 0x001ee80000100a00 */
[----:B---3--:R0:W-:Y:S04]  /*1ceb0*/  STL.64 [R1+0x1930], R26 ;  /* 0x0019301a01007387 */ /* 0x0081e80000100a00 */
[----:B0-----:R-:W3:Y:S04]  /*1cec0*/  LDL.64 R26, [R1+0x68] ;  /* 0x00006800011a7983 */ /* 0x001ee80000100a00 */
[----:B---3--:R0:W-:Y:S01]  /*1ced0*/  STL.64 [R1+0x1938], R26 ;  /* 0x0019381a01007387 */ /* 0x0081e20000100a00 */
[----:B------:R-:W3:Y:S02]  /*1cee0*/  LDL.LU R24, [R1+0x350] ;  /* 0x0003500001187983 */ /* 0x000ee40000300800 */
[----:B------:R-:W3:Y:S01]  /*1cef0*/  LDL.LU R25, [R1+0x354] ;  /* 0x0003540001197983 */ /* 0x000ee20000300800 */
[----:B0-----:R-:W4:Y:S01]  /*1cf00*/  LDL.LU R26, [R1+0x358] ;  /* 0x00035800011a7983 */ /* 0x001f220000300800 */
[----:B------:R-:W4:Y:S03]  /*1cf10*/  LDL.LU R27, [R1+0x35c] ;  /* 0x00035c00011b7983 */ /* 0x000f260000300800 */
[----:B----4-:R-:W-:Y:S01]  /*1cf20*/  STL.64 [R1+0x1950], R26 ;  /* 0x0019501a01007387 */ /* 0x010fe20000100a00 */
[----:B---3--:R0:W-:Y:S03]  /*1cf30*/  STL.64 [R1+0x1948], R24 ;  /* 0x0019481801007387 */ /* 0x0081e60000100a00 */
[----:B0-----:R-:W3:Y:S01]  /*1cf40*/  LDL.LU R24, [R1+0x360] ;  /* 0x0003600001187983 */ /* 0x001ee20000300800 */
[----:B------:R-:W3:Y:S02]  /*1cf50*/  LDL.LU R25, [R1+0x364] ;  /* 0x0003640001197983 */ /* 0x000ee40000300800 */
[----:B------:R-:W3:Y:S02]  /*1cf60*/  LDL.LU R26, [R1+0x368] ;  /* 0x00036800011a7983 */ /* 0x000ee40000300800 */
[----:B------:R-:W3:Y:S01]  /*1cf70*/  LDL.LU R27, [R1+0x36c] ;  /* 0x00036c00011b7983 */ /* 0x000ee20000300800 */
[----:B--2---:R0:W-:Y:S04]  /*1cf80*/  STL.64 [R1+0x1908], R10 ;  /* 0x0019080a01007387 */ /* 0x0041e80000100a00 */
[----:B0-----:R-:W2:Y:S04]  /*1cf90*/  LDL.64 R10, [R1+0x1b8] ;  /* 0x0001b800010a7983 */ /* 0x001ea80000100a00 */
[----:B--2---:R0:W-:Y:S01]  /*1cfa0*/  STL.64 [R1+0x1928], R10 ;  /* 0x0019280a01007387 */ /* 0x0041e20000100a00 */
[----:B------:R-:W2:Y:S02]  /*1cfb0*/  LDL.LU R8, [R1+0x240] ;  /* 0x0002400001087983 */ /* 0x000ea40000300800 */
[----:B------:R-:W2:Y:S01]  /*1cfc0*/  LDL.LU R9, [R1+0x244] ;  /* 0x0002440001097983 */ /* 0x000ea20000300800 */
[----:B0-----:R-:W2:Y:S01]  /*1cfd0*/  LDL.LU R10, [R1+0x248] ;  /* 0x00024800010a7983 */ /* 0x001ea20000300800 */
[----:B------:R-:W2:Y:S02]  /*1cfe0*/  LDL.LU R11, [R1+0x24c] ;  /* 0x00024c00010b7983 */ /* 0x000ea40000300800 */
[----:B------:R-:W-:Y:S02]  /*1cff0*/  STL.64 [R1+0x18d8], R18 ;  /* 0x0018d81201007387 */ /* 0x000fe40000100a00 */
[----:B------:R0:W-:Y:S02]  /*1d000*/  STL.64 [R1+0x18d0], R16 ;  /* 0x0018d01001007387 */ /* 0x0001e40000100a00 */
[----:B0-----:R-:W4:Y:S01]  /*1d010*/  LDL.LU R16, [R1+0x190] ;  /* 0x0001900001107983 */ /* 0x001f220000300800 */
[----:B------:R-:W4:Y:S02]  /*1d020*/  LDL.LU R17, [R1+0x194] ;  /* 0x0001940001117983 */ /* 0x000f240000300800 */
[----:B------:R-:W2:Y:S02]  /*1d030*/  LDL.LU R18, [R1+0x198] ;  /* 0x0001980001127983 */ /* 0x000ea40000300800 */
[----:B------:R-:W2:Y:S01]  /*1d040*/  LDL.LU R19, [R1+0x19c] ;  /* 0x00019c0001137983 */ /* 0x000ea20000300800 */
[----:B---3--:R-:W-:Y:S01]  /*1d050*/  HMMA.16816.F32 R24, R4, R22, R24 ;  /* 0x000000160418723c */ /* 0x008fe20000001818 */
[----:B------:R-:W-:-:S02]  /*1d060*/  IMAD.MOV.U32 R28, RZ, RZ, R22 ;  /* 0x000000ffff1c7224 */ /* 0x000fc400078e0016 */
[----:B------:R-:W-:Y:S01]  /*1d070*/  IMAD.MOV.U32 R29, RZ, RZ, R23 ;  /* 0x000000ffff1d7224 */ /* 0x000fe200078e0017 */
[----:B--2---:R-:W-:Y:S01]  /*1d080*/  STL.64 [R1+0x1900], R18 ;  /* 0x0019001201007387 */ /* 0x004fe20000100a00 */
[----:B----4-:R0:W-:Y:S03]  /*1d090*/  STL.64 [R1+0x18f8], R16 ;  /* 0x0018f81001007387 */ /* 0x0101e60000100a00 */
[----:B0-----:R-:W2:Y:S01]  /*1d0a0*/  LDL.LU R16, [R1+0x1d0] ;  /* 0x0001d00001107983 */ /* 0x001ea20000300800 */
[----:B------:R-:W2:Y:S02]  /*1d0b0*/  LDL.LU R17, [R1+0x1d4] ;  /* 0x0001d40001117983 */ /* 0x000ea40000300800 */
[----:B------:R-:W2:Y:S02]  /*1d0c0*/  LDL.LU R18, [R1+0x1d8] ;  /* 0x0001d80001127983 */ /* 0x000ea40000300800 */
[----:B------:R-:W2:Y:S01]  /*1d0d0*/  LDL.LU R19, [R1+0x1dc] ;  /* 0x0001dc0001137983 */ /* 0x000ea20000300800 */
[----:B------:R-:W3:Y:S01]  /*1d0e0*/  LDL.LU R12, [R1+0x2f0] ;  /* 0x0002f000010c7983 */ /* 0x000ee20000300800 */
[----:B------:R-:W3:Y:S02]  /*1d0f0*/  LDL.LU R13, [R1+0x2f4] ;  /* 0x0002f400010d7983 */ /* 0x000ee40000300800 */
[----:B------:R-:W3:Y:S02]  /*1d100*/  LDL.LU R14, [R1+0x2f8] ;  /* 0x0002f800010e7983 */ /* 0x000ee40000300800 */
[----:B------:R-:W3:Y:S04]  /*1d110*/  LDL.LU R15, [R1+0x2fc] ;  /* 0x0002fc00010f7983 */ /* 0x000ee80000300800 */
[----:B------:R-:W-:Y:S01]  /*1d120*/  STL.64 [R1+0xba0], R24 ;  /* 0x000ba01801007387 */ /* 0x000fe20000100a00 */
[----:B------:R0:W-:Y:S03]  /*1d130*/  STL.64 [R1+0xba8], R26 ;  /* 0x000ba81a01007387 */ /* 0x0001e60000100a00 */
[----:B0-----:R-:W4:Y:S01]  /*1d140*/  LDL.LU.64 R26, [R1+0x1950] ;  /* 0x00195000011a7983 */ /* 0x001f220000300a00 */
[----:B------:R-:W4:Y:S02]  /*1d150*/  LDL.LU.64 R24, [R1+0x1948] ;  /* 0x0019480001187983 */ /* 0x000f240000300a00 */
[----:B------:R-:W4:Y:S02]  /*1d160*/  LDL.LU.64 R22, [R1+0x1940] ;  /* 0x0019400001167983 */ /* 0x000f240000300a00 */
[C---:B----4-:R-:W-:Y:S11]  /*1d170*/  HMMA.16816.F32 R24, R4.reuse, R22, R24 ;  /* 0x000000160418723c */ /* 0x050ff60000001818 */
[----:B------:R-:W-:Y:S11]  /*1d180*/  @!UPT UIADD3 URZ, URZ, URZ, URZ ;  /* 0x0000003f3f3ff290 */ /* 0x000ff6000fffe03f */
[----:B------:R-:W-:Y:S01]  /*1d190*/  @!UPT UIADD3 URZ, URZ, URZ, URZ ;  /* 0x0000003f3f3ff290 */ /* 0x000fe2000fffe03f */
[----:B------:R-:W-:Y:S01]  /*1d1a0*/  STL.64 [R1+0xb90], R24 ;  /* 0x000b901801007387 */ /* 0x000fe20000100a00 */
[----:B------:R0:W-:Y:S03]  /*1d1b0*/  STL.64 [R1+0xb98], R26 ;  /* 0x000b981a01007387 */ /* 0x0001e60000100a00 */
[----:B0-----:R-:W4:Y:S01]  /*1d1c0*/  LDL.LU.64 R26, [R1+0x1938] ;  /* 0x00193800011a7983 */ /* 0x001f220000300a00 */
[----:B------:R0:W-:Y:S02]  /*1d1d0*/  STL.64 [R1+0x17f0], R22 ;  /* 0x0017f01601007387 */ /* 0x0001e40000100a00 */
[----:B------:R-:W4:Y:S02]  /*1d1e0*/  LDL.LU R20, [R1+0x340] ;  /* 0x0003400001147983 */ /* 0x000f240000300800 */
[----:B------:R-:W4:Y:S01]  /*1d1f0*/  LDL.LU R21, [R1+0x344] ;  /* 0x0003440001157983 */ /* 0x000f220000300800 */
[----:B0-----:R-:W4:Y:S01]  /*1d200*/  LDL.LU R22, [R1+0x348] ;  /* 0x0003480001167983 */ /* 0x001f220000300800 */
[----:B------:R-:W4:Y:S02]  /*1d210*/  LDL.LU R23, [R1+0x34c] ;  /* 0x00034c0001177983 */ /* 0x000f240000300800 */
[C---:B----4-:R-:W-:Y:S11]  /*1d220*/  HMMA.16816.F32 R20, R4.reuse, R26, R20 ;  /* 0x0000001a0414723c */ /* 0x050ff60000001814 */
[----:B------:R-:W-:Y:S11]  /*1d230*/  @!UPT UIADD3 URZ, URZ, URZ, URZ ;  /* 0x0000003f3f3ff290 */ /* 0x000ff6000fffe03f */
[----:B------:R-:W-:Y:S01]  /*1d240*/  @!UPT UIADD3 URZ, URZ, URZ, URZ ;  /* 0x0000003f3f3ff290 */ /* 0x000fe2000fffe03f */
[----:B------:R0:W-:Y:S01]  /*1d250*/  STL.64 [R1+0xb80], R20 ;  /* 0x000b801401007387 */ /* 0x0001e20000100a00 */
[----:B------:R1:W-:Y:S02]  /*1d260*/  STL.64 [R1+0xb88], R22 ;  /* 0x000b881601007387 */ /* 0x0003e40000100a00 */
[----:B0-----:R-:W-:Y:S02]  /*1d270*/  IMAD.MOV.U32 R20, RZ, RZ, R26 ;  /* 0x000000ffff147224 */ /* 0x001fe400078e001a */
[----:B------:R-:W-:Y:S02]  /*1d280*/  IMAD.MOV.U32 R21, RZ, RZ, R27 ;  /* 0x000000ffff157224 */ /* 0x000fe400078e001b */
[----:B------:R-:W4:Y:S02]  /*1d290*/  LDL.LU.64 R26, [R1+0x1930] ;  /* 0x00193000011a7983 */ /* 0x000f240000300a00 */
[----:B----4-:R-:W-:Y:S01]  /*1d2a0*/  HMMA.16816.F32 R8, R4, R26, R8 ;  /* 0x0000001a0408723c */ /* 0x010fe20000001808 */
[----:B-1----:R-:W-:-:S02]  /*1d2b0*/  IMAD.MOV.U32 R23, RZ, RZ, R26 ;  /* 0x000000ffff177224 */ /* 0x002fc400078e001a */
[----:B------:R-:W-:Y:S11]  /*1d2c0*/  IMAD.MOV.U32 R22, RZ, RZ, R27 ;  /* 0x000000ffff167224 */ /* 0x000ff600078e001b */
[----:B------:R-:W-:Y:S09]  /*1d2d0*/  @!UPT UIADD3 URZ, URZ, URZ, URZ ;  /* 0x0000003f3f3ff290 */ /* 0x000ff2000fffe03f */
[----:B------:R-:W-:Y:S01]  /*1d2e0*/  STL.64 [R1+0xb70], R8 ;  /* 0x000b700801007387 */ /* 0x000fe20000100a00 */
[----:B------:R0:W-:Y:S03]  /*1d2f0*/  STL.64 [R1+0xb78], R10 ;  /* 0x000b780a01007387 */ /* 0x0001e60000100a00 */
[----:B0-----:R-:W4:Y:S01]  /*1d300*/  LDL.LU.64 R10, [R1+0x1928] ;  /* 0x00192800010a7983 */ /* 0x001f220000300a00 */
[----:B------:R-:W4:Y:S02]  /*1d310*/  LDL.LU.64 R26, [R1+0x1920] ;  /* 0x00192000011a7983 */ /* 0x000f240000300a00 */
[----:B------:R-:W4:Y:S02]  /*1d320*/  LDL.LU.64 R24, [R1+0x1918] ;  /* 0x0019180001187983 */ /* 0x000f240000300a00 */
[----:B------:R-:W-:Y:S01]  /*1d330*/  STL.64 [R1+0x18b0], R22 ;  /* 0x0018b01601007387 */ /* 0x000fe20000100a00 */
[----:B------:R0:W-:Y:S04]  /*1d340*/  STL.64 [R1+0x18a8], R20 ;  /* 0x0018a81401007387 */ /* 0x0001e80000100a00 */
[----:B0-----:R-:W2:Y:S01]  /*1d350*/  LDL.LU R20, [R1+0x2e0] ;  /* 0x0002e00001147983 */ /* 0x001ea20000300800 */
[----:B------:R-:W2:Y:S02]  /*1d360*/  LDL.LU R21, [R1+0x2e4] ;  /* 0x0002e40001157983 */ /* 0x000ea40000300800 */
[----:B------:R-:W2:Y:S02]  /*1d370*/  LDL.LU R22, [R1+0x2e8] ;  /* 0x0002e80001167983 */ /* 0x000ea40000300800 */
[----:B------:R-:W2:Y:S01]  /*1d380*/  LDL.LU R23, [R1+0x2ec] ;  /* 0x0002ec0001177983 */ /* 0x000ea20000300800 */
[C---:B----4-:R-:W-:Y:S11]  /*1d390*/  HMMA.16816.F32 R24, R4.reuse, R10, R24 ;  /* 0x0000000a0418723c */ /* 0x050ff60000001818 */
[----:B------:R-:W-:Y:S11]  /*1d3a0*/  @!UPT UIADD3 URZ, URZ, URZ, URZ ;  /* 0x0000003f3f3ff290 */ /* 0x000ff6000fffe03f */
[----:B------:R-:W-:Y:S01]  /*1d3b0*/  @!UPT UIADD3 URZ, URZ, URZ, URZ ;  /* 0x0000003f3f3ff290 */ /* 0x000fe2000fffe03f */
[----:B------:R0:W-:Y:S01]  /*1d3c0*/  STL.64 [R1+0xb60], R24 ;  /* 0x000b601801007387 */ /* 0x0001e20000100a00 */
[----:B------:R1:W-:Y:S02]  /*1d3d0*/  STL.64 [R1+0xb68], R26 ;  /* 0x000b681a01007387 */ /* 0x0003e40000100a00 */
[----:B0-----:R-:W-:Y:S01]  /*1d3e0*/  IMAD.MOV.U32 R25, RZ, RZ, R10 ;  /* 0x000000ffff197224 */ /* 0x001fe200078e000a */
[----:B-1----:R-:W4:Y:S01]  /*1d3f0*/  LDL.LU.64 R26, [R1+0x1910] ;  /* 0x00191000011a7983 */ /* 0x002f220000300a00 */
[----:B------:R-:W-:Y:S02]  /*1d400*/  IMAD.MOV.U32 R24, RZ, RZ, R11 ;  /* 0x000000ffff187224 */ /* 0x000fe400078e000b */
[----:B------:R-:W2:Y:S02]  /*1d410*/  LDL.LU.64 R10, [R1+0x1908] ;  /* 0x00190800010a7983 */ /* 0x000ea40000300a00 */
[C---:B--2---:R-:W-:Y:S01]  /*1d420*/  HMMA.16816.F32 R8, R4.reuse, R10, R16 ;  /* 0x0000000a0408723c */ /* 0x044fe20000001810 */
[----:B------:R-:W2:Y:S01]  /*1d430*/  LDL.LU.64 R18, [R1+0x1900] ;  /* 0x0019000001127983 */ /* 0x000ea20000300a00 */
[----:B------:R-:W2:Y:S11]  /*1d440*/  LDL.LU.64 R16, [R1+0x18f8] ;  /* 0x0018f80001107983 */ /* 0x000eb60000300a00 */
        /* <DEDUP_REMOVED lines=8> */
[----:B------:R-:W-:Y:S01]  /*1d4d0*/  STL.64 [R1+0xb40], R8 ;  /* 0x000b400801007387 */ /* 0x000fe20000100a00 */
[----:B------:R0:W-:Y:S03]  /*1d4e0*/  STL.64 [R1+0xb48], R10 ;  /* 0x000b480a01007387 */ /* 0x0001e60000100a00 */
[----:B0-----:R-:W2:Y:S01]  /*1d4f0*/  LDL.LU.64 R10, [R1+0x18e0] ;  /* 0x0018e000010a7983 */ /* 0x001ea20000300a00 */
[----:B------:R-:W-:Y:S01]  /*1d500*/  STL.64 [R1+0x1790], R26 ;  /* 0x0017901a01007387 */ /* 0x000fe20000100a00 */
[----:B--2---:R-:W-:Y:S02]  /*1d510*/  HMMA.16816.F32 R4, R4, R10, R16 ;  /* 0x0000000a0404723c */ /* 0x004fe40000001810 */
[----:B------:R-:W3:Y:S01]  /*1d520*/  LDL.LU.64 R18, [R1+0x18d8] ;  /* 0x0018d80001127983 */ /* 0x000ee20000300a00 */
[----:B------:R-:W2:Y:S02]  /*1d530*/  LDL.LU.64 R16, [R1+0x18d0] ;  /* 0x0018d00001107983 */ /* 0x000ea40000300a00 */
[----:B------:R-:W-:-:S02]  /*1d540*/  IMAD.MOV.U32 R2, RZ, RZ, R10 ;  /* 0x000000ffff027224 */ /* 0x000fc400078e000a */
[----:B------:R-:W-:Y:S11]  /*1d550*/  IMAD.MOV.U32 R0, RZ, RZ, R11 ;  /* 0x000000ffff007224 */ /* 0x000ff600078e000b */
[----:B------:R-:W-:Y:S05]  /*1d560*/  @!UPT UIADD3 URZ, URZ, URZ, URZ ;  /* 0x0000003f3f3ff290 */ /* 0x000fea000fffe03f */
[----:B------:R0:W-:Y:S01]  /*1d570*/  STL.64 [R1+0xb30], R4 ;  /* 0x000b300401007387 */ /* 0x0001e20000100a00 */
[----:B------:R1:W-:Y:S02]  /*1d580*/  STL.64 [R1+0xb38], R6 ;  /* 0x000b380601007387 */ /* 0x0003e40000100a00 */
[----:B------:R-:W3:Y:S02]  /*1d590*/  LDL.LU.64 R10, [R1+0x18c8] ;  /* 0x0018c800010a7983 */ /* 0x000ee40000300a00 */
[----:B------:R-:W3:Y:S01]  /*1d5a0*/  LDL.LU.64 R8, [R1+0x18c0] ;  /* 0x0018c00001087983 */ /* 0x000ee20000300a00 */
[----:B0-----:R-:W4:Y:S01]  /*1d5b0*/  LDL.LU R4, [R1+0x2d0] ;  /* 0x0002d00001047983 */ /* 0x001f220000300800 */
[----:B------:R-:W4:Y:S02]  /*1d5c0*/  LDL.LU R5, [R1+0x2d4] ;  /* 0x0002d40001057983 */ /* 0x000f240000300800 */
[----:B-1----:R-:W4:Y:S02]  /*1d5d0*/  LDL.LU R6, [R1+0x2d8] ;  /* 0x0002d80001067983 */ /* 0x002f240000300800 */
[----:B------:R-:W4:Y:S01]  /*1d5e0*/  LDL.LU R7, [R1+0x2dc] ;  /* 0x0002dc0001077983 */ /* 0x000f220000300800 */
[C---:B---3--:R-:W-:Y:S11]  /*1d5f0*/  HMMA.16816.F32 R12, R8.reuse, R18, R12 ;  /* 0x00000012080c723c */ /* 0x048ff6000000180c */
[----:B------:R-:W-:Y:S11]  /*1d600*/  @!UPT UIADD3 URZ, URZ, URZ, URZ ;  /* 0x0000003f3f3ff290 */ /* 0x000ff6000fffe03f */
[----:B------:R-:W-:Y:S01]  /*1d610*/  @!UPT UIADD3 URZ, URZ, URZ, URZ ;  /* 0x0000003f3f3ff290 */ /* 0x000fe2000fffe03f */
[----:B------:R-:W-:Y:S01]  /*1d620*/  STL.64 [R1+0x3d0], R12 ;  /* 0x0003d00c01007387 */ /* 0x000fe20000100a00 */
[----:B------:R0:W-:Y:S03]  /*1d630*/  STL.64 [R1+0x3d8], R14 ;  /* 0x0003d80e01007387 */ /* 0x0001e60000100a00 */
[----:B0-----:R-:W3:Y:S01]  /*1d640*/  LDL.LU.64 R14, [R1+0x18b8] ;  /* 0x0018b800010e7983 */ /* 0x001ee20000300a00 */
[----:B------:R-:W-:Y:S01]  /*1d650*/  STL.64 [R1+0x17a8], R18 ;  /* 0x0017a81201007387 */ /* 0x000fe20000100a00 */
[C---:B---3--:R-:W-:Y:S02]  /*1d660*/  HMMA.16816.F32 R12, R8.reuse, R14, R20 ;  /* 0x0000000e080c723c */ /* 0x048fe40000001814 */
[----:B------:R-:W3:Y:S01]  /*1d670*/  LDL.LU.64 R22, [R1+0x18b0] ;  /* 0x0018b00001167983 */ /* 0x000ee20000300a00 */
[----:B------:R-:W2:Y:S11]  /*1d680*/  LDL.LU.64 R20, [R1+0x18a8] ;  /* 0x0018a80001147983 */ /* 0x000eb60000300a00 */
[----:B------:R-:W-:Y:S09]  /*1d690*/  @!UPT UIADD3 URZ, URZ, URZ, URZ ;  /* 0x0000003f3f3ff290 */ /* 0x000ff2000fffe03f */
[----:B------:R-:W-:Y:S01]  /*1d6a0*/  STL.64 [R1+0xbb0], R12 ;  /* 0x000bb00c01007387 */ /* 0x000fe20000100a00 */
[----:B------:R0:W-:Y:S03]  /*1d6b0*/  STL.64 [R1+0xbb8], R14 ;  /* 0x000bb80e01007387 */ /* 0x0001e60000100a00 */
[----:B0-----:R-:W4:Y:S01]  /*1d6c0*/  LDL.LU.64 R14, [R1+0x18a0] ;  /* 0x0018a000010e7983 */ /* 0x001f220000300a00 */
[----:B------:R-:W2:Y:S02]  /*1d6d0*/  LDL.64 R26, [R1+0x48] ;  /* 0x00004800011a7983 */ /* 0x000ea40000100a00 */
[----:B------:R-:W-:Y:S02]  /*1d6e0*/  IMAD.MOV.U32 R18, RZ, RZ, R25 ;  /* 0x000000ffff127224 */ /* 0x000fe400078e0019 */
[----:B------:R-:W-:Y:S01]  /*1d6f0*/  IMAD.MOV.U32 R19, RZ, RZ, R24 ;  /* 0x000000ffff137224 */ /* 0x000fe200078e0018 */
[----:B----4-:R-:W-:Y:S01]  /*1d700*/  HMMA.16816.F32 R4, R8, R14, R4 ;  /* 0x0000000e0804723c */ /* 0x010fe20000001804 */
[----:B--2---:R0:W-:Y:S11]  /*1d710*/  STL.64 [R1+0x17b0], R26 ;  /* 0x0017b01a01007387 */ /* 0x0041f60000100a00 */
[----:B------:R-:W-:Y:S11]  /*1d720*/  @!UPT UIADD3 URZ, URZ, URZ, URZ ;  /* 0x0000003f3f3ff290 */ /* 0x000ff6000fffe03f */
[----:B------:R-:W-:Y:S01]  /*1d730*/  STL.64 [R1+0xbc0], R4 ;  /* 0x000bc00401007387 */ /* 0x000fe20000100a00 */
[----:B------:R-:W-:Y:S02]  /*1d740*/  STL.64 [R1+0xbc8], R6 ;  /* 0x000bc80601007387 */ /* 0x000fe40000100a00 */
[----:B------:R-:W2:Y:S02]  /*1d750*/  LDL.LU R12, [R1+0x10] ;  /* 0x00001000010c7983 */ /* 0x000ea40000300800 */
[----:B------:R-:W2:Y:S01]  /*1d760*/  LDL.LU R13, [R1+0x14] ;  /* 0x00001400010d7983 */ /* 0x000ea20000300800 */
[----:B------:R-:W4:Y:S01]  /*1d770*/  LDL.LU R14, [R1+0x18] ;  /* 0x00001800010e7983 */ /* 0x000f220000300800 */
[----:B------:R-:W4:Y:S02]  /*1d780*/  LDL.LU R15, [R1+0x1c] ;  /* 0x00001c00010f7983 */ /* 0x000f240000300800 */
[----:B------:R3:W-:Y:S02]  /*1d790*/  STL.64 [R1+0x17b8], R18 ;  /* 0x0017b81201007387 */ /* 0x0007e40000100a00 */
[----:B------:R-:W2:Y:S01]  /*1d7a0*/  LDL.LU R24, [R1+0x120] ;  /* 0x0001200001187983 */ /* 0x000ea20000300800 */
[----:B------:R-:W2:Y:S01]  /*1d7b0*/  LDL.LU R25, [R1+0x124] ;  /* 0x0001240001197983 */ /* 0x000ea20000300800 */
[----:B0-----:R-:W2:Y:S02]  /*1d7c0*/  LDL.LU R26, [R1+0x128] ;  /* 0x00012800011a7983 */ /* 0x001ea40000300800 */
[----:B------:R-:W2:Y:S02]  /*1d7d0*/  LDL.LU R27, [R1+0x12c] ;  /* 0x00012c00011b7983 */ /* 0x000ea40000300800 */
[----:B---3--:R-:W-:-:S02]  /*1d7e0*/  IMAD.MOV.U32 R18, RZ, RZ, R23 ;  /* 0x000000ffff127224 */ /* 0x008fc400078e0017 */
[----:B------:R-:W-:Y:S02]  /*1d7f0*/  IMAD.MOV.U32 R19, RZ, RZ, R22 ;  /* 0x000000ffff137224 */ /* 0x000fe400078e0016 */
[----:B------:R-:W-:Y:S02]  /*1d800*/  IMAD.MOV.U32 R22, RZ, RZ, R28 ;  /* 0x000000ffff167224 */ /* 0x000fe400078e001c */
[----:B------:R-:W-:Y:S01]  /*1d810*/  IMAD.MOV.U32 R23, RZ, RZ, R29 ;  /* 0x000000ffff177224 */ /* 0x000fe200078e001d */
[----:B--2---:R-:W-:Y:S01]  /*1d820*/  STL.64 [R1+0x17c8], R26 ;  /* 0x0017c81a01007387 */ /* 0x004fe20000100a00 */
[----:B------:R-:W-:Y:S02]  /*1d830*/  STL.64 [R1+0x17c0], R24 ;  /* 0x0017c01801007387 */ /* 0x000fe40000100a00 */
[----:B------:R-:W2:Y:S02]  /*1d840*/  LDL.LU R28, [R1+0x1898] ;  /* 0x00189800011c7983 */ /* 0x000ea40000300800 */
[----:B------:R-:W3:Y:S01]  /*1d850*/  LDL.LU R29, [R1+0x1894] ;  /* 0x00189400011d7983 */ /* 0x000ee20000300800 */
[----:B------:R0:W-:Y:S01]  /*1d860*/  STL.64 [R1+0x1808], R22 ;  /* 0x0018081601007387 */ /* 0x0001e20000100a00 */
[----:B------:R1:W-:Y:S02]  /*1d870*/  STL.64 [R1+0x17d0], R18 ;  /* 0x0017d01201007387 */ /* 0x0003e40000100a00 */
[----:B0-----:R-:W-:-:S02]  /*1d880*/  IMAD.MOV.U32 R22, RZ, RZ, R17 ;  /* 0x000000ffff167224 */ /* 0x001fc400078e0011 */
[----:B------:R-:W-:Y:S02]  /*1d890*/  IMAD.MOV.U32 R23, RZ, RZ, R16 ;  /* 0x000000ffff177224 */ /* 0x000fe400078e0010 */
[----:B-1----:R-:W-:Y:S02]  /*1d8a0*/  IMAD.MOV.U32 R18, RZ, RZ, R20 ;  /* 0x000000ffff127224 */ /* 0x002fe400078e0014 */
[----:B------:R-:W-:Y:S01]  /*1d8b0*/  IMAD.MOV.U32 R19, RZ, RZ, R21 ;  /* 0x000000ffff137224 */ /* 0x000fe200078e0015 */
[----:B------:R-:W3:Y:S01]  /*1d8c0*/  LDL.LU R20, [R1+0x1890] ;  /* 0x0018900001147983 */ /* 0x000ee20000300800 */
[----:B------:R-:W3:Y:S02]  /*1d8d0*/  LDL.LU R21, [R1+0x188c] ;  /* 0x00188c0001157983 */ /* 0x000ee40000300800 */
[----:B------:R-:W-:Y:S01]  /*1d8e0*/  STL.64 [R1+0x1820], R22 ;  /* 0x0018201601007387 */ /* 0x000fe20000100a00 */
[----:B------:R0:W-:Y:S01]  /*1d8f0*/  STL.64 [R1+0x17e8], R18 ;  /* 0x0017e81201007387 */ /* 0x0001e20000100a00 */
[----:B------:R-:W3:Y:S02]  /*1d900*/  LDL.LU R16, [R1+0x260] ;  /* 0x0002600001107983 */ /* 0x000ee40000300800 */
[----:B------:R-:W3:Y:S01]  /*1d910*/  LDL.LU R17, [R1+0x264] ;  /* 0x0002640001117983 */ /* 0x000ee20000300800 */
[----:B0-----:R-:W3:Y:S01]  /*1d920*/  LDL.LU R18, [R1+0x268] ;  /* 0x0002680001127983 */ /* 0x001ee20000300800 */
[----:B------:R-:W3:Y:S02]  /*1d930*/  LDL.LU R19, [R1+0x26c] ;  /* 0x00026c0001137983 */ /* 0x000ee40000300800 */
[----:B------:R-:W-:-:S02]  /*1d940*/  IMAD.MOV.U32 R23, RZ, RZ, R3 ;  /* 0x000000ffff177224 */ /* 0x000fc400078e0003 */
[----:B--2---:R-:W-:Y:S02]  /*1d950*/  IMAD.MOV.U32 R22, RZ, RZ, R28 ;  /* 0x000000ffff167224 */ /* 0x004fe400078e001c */
[----:B------:R-:W2:Y:S01]  /*1d960*/  LDL.LU R28, [R1+0x1888] ;  /* 0x00188800011c7983 */ /* 0x000ea20000300800 */
[----:B------:R-:W2:Y:S02]  /*1d970*/  LDL.LU R3, [R1+0x1884] ;  /* 0x0018840001037983 */ /* 0x000ea40000300800 */
[----:B------:R-:W-:Y:S01]  /*1d980*/  STL.64 [R1+0x1838], R22 ;  /* 0x0018381601007387 */ /* 0x000fe20000100a00 */
[----:B---3--:R-:W-:Y:S01]  /*1d990*/  STL.64 [R1+0x1800], R18 ;  /* 0x0018001201007387 */ /* 0x008fe20000100a00 */
[----:B------:R0:W-:Y:S03]  /*1d9a0*/  STL.64 [R1+0x17f8], R16 ;  /* 0x0017f81001007387 */ /* 0x0001e60000100a00 */
[----:B0-----:R-:W3:Y:S01]  /*1d9b0*/  LDL.LU R16, [R1+0x270] ;  /* 0x0002700001107983 */ /* 0x001ee20000300800 */
[----:B------:R-:W3:Y:S02]  /*1d9c0*/  LDL.LU R17, [R1+0x274] ;  /* 0x0002740001117983 */ /* 0x000ee40000300800 */
[----:B------:R-:W2:Y:S02]  /*1d9d0*/  LDL.LU R18, [R1+0x278] ;  /* 0x0002780001127983 */ /* 0x000ea40000300800 */
[----:B------:R-:W2:Y:S02]  /*1d9e0*/  LDL.LU R19, [R1+0x27c] ;  /* 0x00027c0001137983 */ /* 0x000ea40000300800 */
[----:B------:R-:W-:-:S02]  /*1d9f0*/  IMAD.MOV.U32 R22, RZ, RZ, R20 ;  /* 0x000000ffff167224 */ /* 0x000fc400078e0014 */
[----:B------:R-:W-:Y:S01]  /*1da00*/  IMAD.MOV.U32 R23, RZ, RZ, R29 ;  /* 0x000000ffff177224 */ /* 0x000fe200078e001d */
[----:B------:R-:W4:Y:S04]  /*1da10*/  LDL.LU R20, [R1+0x1880] ;  /* 0x0018800001147983 */ /* 0x000f280000300800 */
[----:B------:R-:W-:Y:S04]  /*1da20*/  STL.64 [R1+0x1850], R22 ;  /* 0x0018501601007387 */ /* 0x000fe80000100a00 */
[----:B--2---:R-:W-:Y:S01]  /*1da30*/  STL.64 [R1+0x1818], R18 ;  /* 0x0018181201007387 */ /* 0x004fe20000100a00 */
[----:B---3--:R0:W-:Y:S03]  /*1da40*/  STL.64 [R1+0x1810], R16 ;  /* 0x0018101001007387 */ /* 0x0081e60000100a00 */
[----:B0-----:R-:W2:Y:S01]  /*1da50*/  LDL.LU R16, [R1+0x280] ;  /* 0x0002800001107983 */ /* 0x001ea20000300800 */
[----:B------:R-:W2:Y:S02]  /*1da60*/  LDL.LU R17, [R1+0x284] ;  /* 0x0002840001117983 */ /* 0x000ea40000300800 */
[----:B------:R-:W3:Y:S02]  /*1da70*/  LDL.LU R18, [R1+0x288] ;  /* 0x0002880001127983 */ /* 0x000ee40000300800 */
[----:B------:R-:W3:Y:S02]  /*1da80*/  LDL.LU R19, [R1+0x28c] ;  /* 0x00028c0001137983 */ /* 0x000ee40000300800 */
[----:B------:R-:W-:-:S02]  /*1da90*/  IMAD.MOV.U32 R22, RZ, RZ, R28 ;  /* 0x000000ffff167224 */ /* 0x000fc400078e001c */
[----:B------:R-:W-:-:S05]  /*1daa0*/  IMAD.MOV.U32 R23, RZ, RZ, R21 ;  /* 0x000000ffff177224 */ /* 0x000fca00078e0015 */
[----:B------:R-:W-:Y:S04]  /*1dab0*/  STL.64 [R1+0x1868], R22 ;  /* 0x0018681601007387 */ /* 0x000fe80000100a00 */
[----:B---3--:R-:W-:Y:S01]  /*1dac0*/  STL.64 [R1+0x1830], R18 ;  /* 0x0018301201007387 */ /* 0x008fe20000100a00 */
[----:B--2---:R0:W-:Y:S03]  /*1dad0*/  STL.64 [R1+0x1828], R16 ;  /* 0x0018281001007387 */ /* 0x0041e60000100a00 */
[----:B0-----:R-:W2:Y:S01]  /*1dae0*/  LDL.LU R16, [R1+0x290] ;  /* 0x0002900001107983 */ /* 0x001ea20000300800 */
[----:B------:R-:W2:Y:S02]  /*1daf0*/  LDL.LU R17, [R1+0x294] ;  /* 0x0002940001117983 */ /* 0x000ea40000300800 */
[----:B------:R-:W3:Y:S02]  /*1db00*/  LDL.LU R18, [R1+0x298] ;  /* 0x0002980001127983 */ /* 0x000ee40000300800 */
[----:B------:R-:W3:Y:S02]  /*1db10*/  LDL.LU R19, [R1+0x29c] ;  /* 0x00029c0001137983 */ /* 0x000ee40000300800 */
        /* <DEDUP_REMOVED lines=12> */
[----:B----4-:R-:W-:-:S02]  /*1dbe0*/  IMAD.MOV.U32 R22, RZ, RZ, R20 ;  /* 0x000000ffff167224 */ /* 0x010fc400078e0014 */
[----:B------:R-:W-:Y:S01]  /*1dbf0*/  IMAD.MOV.U32 R23, RZ, RZ, R3 ;  /* 0x000000ffff177224 */ /* 0x000fe200078e0003 */
[----:B---3--:R-:W-:Y:S01]  /*1dc00*/  STL.64 [R1+0x1878], R18 ;  /* 0x0018781201007387 */ /* 0x008fe20000100a00 */
[----:B--2---:R0:W-:Y:S03]  /*1dc10*/  STL.64 [R1+0x1870], R16 ;  /* 0x0018701001007387 */ /* 0x0041e60000100a00 */
[----:B0-----:R-:W2:Y:S01]  /*1dc20*/  LDL.LU R16, [R1+0x2c0] ;  /* 0x0002c00001107983 */ /* 0x001ea20000300800 */
[----:B------:R-:W2:Y:S02]  /*1dc30*/  LDL.LU R17, [R1+0x2c4] ;  /* 0x0002c40001117983 */ /* 0x000ea40000300800 */
[----:B------:R-:W2:Y:S02]  /*1dc40*/  LDL.LU R18, [R1+0x2c8] ;  /* 0x0002c80001127983 */ /* 0x000ea40000300800 */
[----:B------:R-:W2:Y:S01]  /*1dc50*/  LDL.LU R19, [R1+0x2cc] ;  /* 0x0002cc0001137983 */ /* 0x000ea20000300800 */
[----:B------:R-:W3:Y:S01]  /*1dc60*/  LDL.LU R24, [R1+0x1f0] ;  /* 0x0001f00001187983 */ /* 0x000ee20000300800 */
[----:B------:R-:W3:Y:S02]  /*1dc70*/  LDL.LU R25, [R1+0x1f4] ;  /* 0x0001f40001197983 */ /* 0x000ee40000300800 */
[----:B------:R-:W4:Y:S02]  /*1dc80*/  LDL.LU R26, [R1+0x1f8] ;  /* 0x0001f800011a7983 */ /* 0x000f240000300800 */
[----:B------:R-:W4:Y:S01]  /*1dc90*/  LDL.LU R27, [R1+0x1fc] ;  /* 0x0001fc00011b7983 */ /* 0x000f220000300800 */
[C---:B--2---:R-:W-:Y:S01]  /*1dca0*/  HMMA.16816.F32 R20, R8.reuse, R22, R16 ;  /* 0x000000160814723c */ /* 0x044fe20000001810 */
[----:B----4-:R-:W-:Y:S01]  /*1dcb0*/  STL.64 [R1+0x17e0], R26 ;  /* 0x0017e01a01007387 */ /* 0x010fe20000100a00 */
[----:B---3--:R0:W-:Y:S03]  /*1dcc0*/  STL.64 [R1+0x17d8], R24 ;  /* 0x0017d81801007387 */ /* 0x0081e60000100a00 */
[----:B0-----:R-:W2:Y:S01]  /*1dcd0*/  LDL.LU R24, [R1+0x250] ;  /* 0x0002500001187983 */ /* 0x001ea20000300800 */
[----:B------:R-:W2:Y:S02]  /*1dce0*/  LDL.LU R25, [R1+0x254] ;  /* 0x0002540001197983 */ /* 0x000ea40000300800 */
[----:B------:R-:W2:Y:S02]  /*1dcf0*/  LDL.LU R26, [R1+0x258] ;  /* 0x00025800011a7983 */ /* 0x000ea40000300800 */
[----:B------:R-:W2:Y:S01]  /*1dd00*/  LDL.LU R27, [R1+0x25c] ;  /* 0x00025c00011b7983 */ /* 0x000ea20000300800 */
[----:B------:R-:W-:Y:S01]  /*1dd10*/  STL.64 [R1+0x17a0], R14 ;  /* 0x0017a00e01007387 */ /* 0x000fe20000100a00 */
[----:B------:R0:W-:Y:S03]  /*1dd20*/  STL.64 [R1+0x1798], R12 ;  /* 0x0017980c01007387 */ /* 0x0001e60000100a00 */
[----:B0-----:R-:W3:Y:S01]  /*1dd30*/  LDL.LU R12, [R1+0x110] ;  /* 0x00011000010c7983 */ /* 0x001ee20000300800 */
[----:B------:R-:W3:Y:S02]  /*1dd40*/  LDL.LU R13, [R1+0x114] ;  /* 0x00011400010d7983 */ /* 0x000ee40000300800 */
[----:B------:R-:W3:Y:S02]  /*1dd50*/  LDL.LU R14, [R1+0x118] ;  /* 0x00011800010e7983 */ /* 0x000ee40000300800 */
[----:B------:R-:W3:Y:S01]  /*1dd60*/  LDL.LU R15, [R1+0x11c] ;  /* 0x00011c00010f7983 */ /* 0x000ee20000300800 */
[----:B------:R-:W4:Y:S01]  /*1dd70*/  LDL.LU.64 R18, [R1+0x1878] ;  /* 0x0018780001127983 */ /* 0x000f220000300a00 */
[----:B------:R-:W4:Y:S02]  /*1dd80*/  LDL.LU.64 R16, [R1+0x1870] ;  /* 0x0018700001107983 */ /* 0x000f240000300a00 */
[----:B------:R-:W-:Y:S02]  /*1dd90*/  STL.64 [R1+0xbd0], R20 ;  /* 0x000bd01401007387 */ /* 0x000fe40000100a00 */
[----:B------:R0:W-:Y:S02]  /*1dda0*/  STL.64 [R1+0xbd8], R22 ;  /* 0x000bd81601007387 */ /* 0x0001e40000100a00 */
[----:B0-----:R-:W4:Y:S02]  /*1ddb0*/  LDL.LU.64 R22, [R1+0x1868] ;  /* 0x0018680001167983 */ /* 0x001f240000300a00 */
[C---:B----4-:R-:W-:Y:S02]  /*1ddc0*/  HMMA.16816.F32 R20, R8.reuse, R22, R16 ;  /* 0x000000160814723c */ /* 0x050fe40000001810 */
[----:B------:R-:W4:Y:S01]  /*1ddd0*/  LDL.LU.64 R18, [R1+0x1860] ;  /* 0x0018600001127983 */ /* 0x000f220000300a00 */
[----:B------:R-:W4:Y:S11]  /*1dde0*/  LDL.LU.64 R16, [R1+0x1858] ;  /* 0x0018580001107983 */ /* 0x000f360000300a00 */
[----:B------:R-:W-:Y:S09]  /*1ddf0*/  @!UPT UIADD3 URZ, URZ, URZ, URZ ;  /* 0x0000003f3f3ff290 */ /* 0x000ff2000fffe03f */
[----:B------:R-:W-:Y:S01]  /*1de00*/  STL.64 [R1+0x9c0], R20 ;  /* 0x0009c01401007387 */ /* 0x000fe20000100a00 */
[----:B------:R0:W-:Y:S03]  /*1de10*/  STL.64 [R1+0x9c8], R22 ;  /* 0x0009c81601007387 */ /* 0x0001e60000100a00 */
        /* <DEDUP_REMOVED lines=29> */
[C---:B----4-:R-:W-:Y:S11]  /*1dff0*/  HMMA.16816.F32 R16, R8.reuse, R22, R16 ;  /* 0x000000160810723c */ /* 0x050ff60000001810 */
[----:B------:R-:W-:Y:S11]  /*1e000*/  @!UPT UIADD3 URZ, URZ, URZ, URZ ;  /* 0x0000003f3f3ff290 */ /* 0x000ff6000fffe03f */
[----:B------:R-:W-:Y:S01]  /*1e010*/  @!UPT UIADD3 URZ, URZ, URZ, URZ ;  /* 0x0000003f3f3ff290 */ /* 0x000fe2000fffe03f */
[----:B------:R-:W-:Y:S01]  /*1e020*/  STL.64 [R1+0x9f0], R16 ;  /* 0x0009f01001007387 */ /* 0x000fe20000100a00 */
[----:B------:R0:W-:Y:S03]  /*1e030*/  STL.64 [R1+0x9f8], R18 ;  /* 0x0009f81201007387 */ /* 0x0001e60000100a00 */
[----:B0-----:R-:W2:Y:S01]  /*1e040*/  LDL.LU.64 R18, [R1+0x17e8] ;  /* 0x0017e80001127983 */ /* 0x001ea20000300a00 */
[----:B------:R0:W-:Y:S03]  /*1e050*/  STL.64 [R1+0x1720], R22 ;  /* 0x0017201601007387 */ /* 0x0001e60000100a00 */
[----:B0-----:R-:W4:Y:S04]  /*1e060*/  LDL.64 R22, [R1+0xd8] ;  /* 0x0000d80001167983 */ /* 0x001f280000100a00 */
[----:B----4-:R0:W-:Y:S01]  /*1e070*/  STL.64 [R1+0x1768], R22 ;  /* 0x0017681601007387 */ /* 0x0101e20000100a00 */
[----:B------:R-:W4:Y:S02]  /*1e080*/  LDL.LU R20, [R1+0x590] ;  /* 0x0005900001147983 */ /* 0x000f240000300800 */
[----:B------:R-:W4:Y:S01]  /*1e090*/  LDL.LU R21, [R1+0x594] ;  /* 0x0005940001157983 */ /* 0x000f220000300800 */
[----:B0-----:R-:W3:Y:S01]  /*1e0a0*/  LDL.LU R22, [R1+0x598] ;  /* 0x0005980001167983 */ /* 0x001ee20000300800 */
[----:B------:R-:W3:Y:S01]  /*1e0b0*/  LDL.LU R23, [R1+0x59c] ;  /* 0x00059c0001177983 */ /* 0x000ee20000300800 */
[C---:B--2---:R-:W-:Y:S02]  /*1e0c0*/  HMMA.16816.F32 R16, R8.reuse, R18, R24 ;  /* 0x000000120810723c */ /* 0x044fe40000001818 */
[----:B---3--:R-:W-:Y:S01]  /*1e0d0*/  STL.64 [R1+0x1778], R22 ;  /* 0x0017781601007387 */ /* 0x008fe20000100a00 */
[----:B----4-:R0:W-:Y:S03]  /*1e0e0*/  STL.64 [R1+0x1770], R20 ;  /* 0x0017701401007387 */ /* 0x0101e60000100a00 */
[----:B0-----:R-:W2:Y:S01]  /*1e0f0*/  LDL.LU R20, [R1+0x5a0] ;  /* 0x0005a00001147983 */ /* 0x001ea20000300800 */
[----:B------:R-:W2:Y:S02]  /*1e100*/  LDL.LU R21, [R1+0x5a4] ;  /* 0x0005a40001157983 */ /* 0x000ea40000300800 */
[----:B------:R-:W2:Y:S02]  /*1e110*/  LDL.LU R22, [R1+0x5a8] ;  /* 0x0005a80001167983 */ /* 0x000ea40000300800 */
[----:B------:R-:W2:Y:S01]  /*1e120*/  LDL.LU R23, [R1+0x5ac] ;  /* 0x0005ac0001177983 */ /* 0x000ea20000300800 */
[----:B------:R-:W3:Y:S01]  /*1e130*/  LDL.LU.64 R26, [R1+0x17e0] ;  /* 0x0017e000011a7983 */ /* 0x000ee20000300a00 */
[----:B------:R-:W3:Y:S10]  /*1e140*/  LDL.LU.64 R24, [R1+0x17d8] ;  /* 0x0017d80001187983 */ /* 0x000ef40000300a00 */
[----:B------:R-:W-:Y:S02]  /*1e150*/  STL.64 [R1+0xa30], R16 ;  /* 0x000a301001007387 */ /* 0x000fe40000100a00 */
[----:B------:R0:W-:Y:S02]  /*1e160*/  STL.64 [R1+0xa38], R18 ;  /* 0x000a381201007387 */ /* 0x0001e40000100a00 */
[----:B0-----:R-:W3:Y:S02]  /*1e170*/  LDL.LU.64 R18, [R1+0x17d0] ;  /* 0x0017d00001127983 */ /* 0x001ee40000300a00 */
[C---:B---3--:R-:W-:Y:S02]  /*1e180*/  HMMA.16816.F32 R16, R8.reuse, R18, R24 ;  /* 0x000000120810723c */ /* 0x048fe40000001818 */
[----:B------:R-:W3:Y:S01]  /*1e190*/  LDL.LU.64 R26, [R1+0x17c8] ;  /* 0x0017c800011a7983 */ /* 0x000ee20000300a00 */
[----:B------:R-:W3:Y:S11]  /*1e1a0*/  LDL.LU.64 R24, [R1+0x17c0] ;  /* 0x0017c00001187983 */ /* 0x000ef60000300a00 */
[----:B------:R-:W-:Y:S09]  /*1e1b0*/  @!UPT UIADD3 URZ, URZ, URZ, URZ ;  /* 0x0000003f3f3ff290 */ /* 0x000ff2000fffe03f */
[----:B------:R-:W-:Y:S01]  /*1e1c0*/  STL.64 [R1+0xaa0], R16 ;  /* 0x000aa01001007387 */ /* 0x000fe20000100a00 */
[----:B------:R0:W-:Y:S03]  /*1e1d0*/  STL.64 [R1+0xaa8], R18 ;  /* 0x000aa81201007387 */ /* 0x0001e60000100a00 */
[----:B0-----:R-:W3:Y:S02]  /*1e1e0*/  LDL.LU.64 R18, [R1+0x17b8] ;  /* 0x0017b80001127983 */ /* 0x001ee40000300a00 */
[C---:B---3--:R-:W-:Y:S02]  /*1e1f0*/  HMMA.16816.F32 R16, R8.reuse, R18, R24 ;  /* 0x000000120810723c */ /* 0x048fe40000001818 */
[----:B------:R-:W3:Y:S01]  /*1e200*/  LDL.LU.64 R26, [R1+0x17b0] ;  /* 0x0017b000011a7983 */ /* 0x000ee20000300a00 */
[----:B------:R-:W-:Y:S02]  /*1e210*/  IMAD.MOV.U32 R6, RZ, RZ, R2 ;  /* 0x000000ffff067224 */ /* 0x000fe400078e0002 */
[----:B------:R-:W-:Y:S11]  /*1e220*/  IMAD.MOV.U32 R7, RZ, RZ, R0 ;  /* 0x000000ffff077224 */ /* 0x000ff600078e0000 */
[----:B------:R-:W-:Y:S07]  /*1e230*/  @!UPT UIADD3 URZ, URZ, URZ, URZ ;  /* 0x0000003f3f3ff290 */ /* 0x000fee000fffe03f */
[----:B------:R-:W-:Y:S01]  /*1e240*/  STL.64 [R1+0xb20], R16 ;  /* 0x000b201001007387 */ /* 0x000fe20000100a00 */
[----:B------:R0:W-:Y:S03]  /*1e250*/  STL.64 [R1+0xb28], R18 ;  /* 0x000b281201007387 */ /* 0x0001e60000100a00 */
[----:B0-----:R-:W2:Y:S01]  /*1e260*/  LDL.LU.64 R18, [R1+0x17a8] ;  /* 0x0017a80001127983 */ /* 0x001ea20000300a00 */
[C---:B---3--:R-:W-:Y:S01]  /*1e270*/  HMMA.16816.F32 R12, R8.reuse, R26, R12 ;  /* 0x0000001a080c723c */ /* 0x048fe2000000180c */
[----:B------:R-:W-:Y:S02]  /*1e280*/  IMAD.MOV.U32 R2, RZ, RZ, R26 ;  /* 0x000000ffff027224 */ /* 0x000fe400078e001a */
[----:B------:R-:W-:Y:S11]  /*1e290*/  IMAD.MOV.U32 R0, RZ, RZ, R27 ;  /* 0x000000ffff007224 */ /* 0x000ff600078e001b */
[----:B------:R-:W-:Y:S09]  /*1e2a0*/  @!UPT UIADD3 URZ, URZ, URZ, URZ ;  /* 0x0000003f3f3ff290 */ /* 0x000ff2000fffe03f */
[----:B------:R-:W-:Y:S01]  /*1e2b0*/  STL.64 [R1+0xb10], R12 ;  /* 0x000b100c01007387 */ /* 0x000fe20000100a00 */
[----:B------:R0:W-:Y:S03]  /*1e2c0*/  STL.64 [R1+0xb18], R14 ;  /* 0x000b180e01007387 */ /* 0x0001e60000100a00 */
[----:B0-----:R-:W3:Y:S01]  /*1e2d0*/  LDL.LU.64 R14, [R1+0x17a0] ;  /* 0x0017a000010e7983 */ /* 0x001ee20000300a00 */
[----:B------:R-:W3:Y:S02]  /*1e2e0*/  LDL.LU.64 R12, [R1+0x1798] ;  /* 0x00179800010c7983 */ /* 0x000ee40000300a00 */
[----:B------:R-:W3:Y:S01]  /*1e2f0*/  LDL.LU.64 R26, [R1+0x1790] ;  /* 0x00179000011a7983 */ /* 0x000ee20000300a00 */
[----:B------:R-:W0:Y:S01]  /*1e300*/  S2R R28, SR_TID.X ;  /* 0x00000000001c7919 */ /* 0x000e220000002100 */
[----:B---3--:R-:W-:Y:S11]  /*1e310*/  HMMA.16816.F32 R12, R8, R26, R12 ;  /* 0x0000001a080c723c */ /* 0x008ff6000000180c */
[----:B------:R-:W-:Y:S11]  /*1e320*/  @!UPT UIADD3 URZ, URZ, URZ, URZ ;  /* 0x0000003f3f3ff290 */ /* 0x000ff6000fffe03f */
[----:B------:R-:W-:Y:S01]  /*1e330*/  @!UPT UIADD3 URZ, URZ, URZ, URZ ;  /* 0x0000003f3f3ff290 */ /* 0x000fe2000fffe03f */
[----:B------:R-:W-:Y:S01]  /*1e340*/  STL.64 [R1+0xb00], R12 ;  /* 0x000b000c01007387 */ /* 0x000fe20000100a00 */
[----:B------:R1:W-:Y:S03]  /*1e350*/  STL.64 [R1+0xb08], R14 ;  /* 0x000b080e01007387 */ /* 0x0003e60000100a00 */
[----:B-1----:R-:W3:Y:S01]  /*1e360*/  LDL.LU.64 R14, [R1+0x1788] ;  /* 0x00178800010e7983 */ /* 0x002ee20000300a00 */
[----:B------:R-:W3:Y:S01]  /*1e370*/  LDL.LU.64 R12, [R1+0x1780] ;  /* 0x00178000010c7983 */ /* 0x000ee20000300a00 */
[C---:B0-----:R-:W-:Y:S01]  /*1e380*/  LOP3.LUT R17, R28.reuse, 0x7, RZ, 0xc0, !PT ;  /* 0x000000071c117812 */ /* 0x041fe200078ec0ff */
[C---:B------:R-:W-:Y:S02]  /*1e390*/  IMAD.SHL.U32 R16, R28.reuse, 0x80, RZ ;  /* 0x000000801c107824 */ /* 0x040fe400078e00ff */
[----:B------:R-:W-:Y:S02]  /*1e3a0*/  IMAD.SHL.U32 R28, R28, 0x2, RZ ;  /* 0x000000021c1c7824 */ /* 0x000fe400078e00ff */
[----:B------:R-:W-:-:S05]  /*1e3b0*/  IMAD R17, R17, 0x110, RZ ;  /* 0x0000011011117824 */ /* 0x000fca00078e02ff */
[----:B------:R-:W-:-:S04]  /*1e3c0*/  LOP3.LUT R17, R17, 0x10, R28, 0x78, !PT ;  /* 0x0000001011117812 */ /* 0x000fc800078e781c */
[----:B------:R-:W-:-:S04]  /*1e3d0*/  LOP3.LUT R17, R17, 0x800, R16, 0xf8, !PT ;  /* 0x0000080011117812 */ /* 0x000fc800078ef810 */
[----:B------:R-:W-:Y:S01]  /*1e3e0*/  LOP3.LUT R17, R17, 0x20, RZ, 0x3c, !PT ;  /* 0x0000002011117812 */ /* 0x000fe200078e3cff */
[----:B---3--:R-:W-:Y:S04]  /*1e3f0*/  HMMA.16816.F32 R8, R8, R6, R12 ;  /* 0x000000060808723c */ /* 0x008fe8000000180c */
[----:B------:R-:W2:Y:S04]  /*1e400*/  LDSM.16.MT88.4 R4, [R17+0x9000] ;  /* 0x009000001104783b */ /* 0x000ea80000004200 */
[----:B------:R-:W3:Y:S11]  /*1e410*/  LDL.LU.64 R14, [R1+0xf8] ;  /* 0x0000f800010e7983 */ /* 0x000ef60000300a00 */
[----:B------:R-:W-:Y:S04]  /*1e420*/  @!UPT UIADD3 URZ, URZ, URZ, URZ ;  /* 0x0000003f3f3ff290 */ /* 0x000fe8000fffe03f */
[----:B------:R-:W-:Y:S01]  /*1e430*/  STL.64 [R1+0xaf0], R8 ;  /* 0x000af00801007387 */ /* 0x000fe20000100a00 */
[----:B------:R-:W-:Y:S02]  /*1e440*/  STL.64 [R1+0xaf8], R10 ;  /* 0x000af80a01007387 */ /* 0x000fe40000100a00 */
[----:B------:R-:W0:Y:S01]  /*1e450*/  LDSM.16.MT88.4 R8, [R17+0x9080] ;  /* 0x009080001108783b */ /* 0x000e220000004200 */
[C---:B--2---:R-:W-:Y:S01]  /*1e460*/  HMMA.16816.F32 R20, R4.reuse, R18, R20 ;  /* 0x000000120414723c */ /* 0x044fe20000001814 */
[----:B0-----:R-:W-:Y:S02]  /*1e470*/  STL.64 [R1+0x16a8], R10 ;  /* 0x0016a80a01007387 */ /* 0x001fe40000100a00 */
[----:B------:R0:W-:Y:S02]  /*1e480*/  STL.64 [R1+0x16a0], R8 ;  /* 0x0016a00801007387 */ /* 0x0001e40000100a00 */
[----:B0-----:R-:W2:Y:S01]  /*1e490*/  LDL.LU R8, [R1+0x570] ;  /* 0x0005700001087983 */ /* 0x001ea20000300800 */
[----:B------:R-:W2:Y:S02]  /*1e4a0*/  LDL.LU R9, [R1+0x574] ;  /* 0x0005740001097983 */ /* 0x000ea40000300800 */
[----:B------:R-:W2:Y:S02]  /*1e4b0*/  LDL.LU R10, [R1+0x578] ;  /* 0x00057800010a7983 */ /* 0x000ea40000300800 */
[----:B------:R-:W2:Y:S11]  /*1e4c0*/  LDL.LU R11, [R1+0x57c] ;  /* 0x00057c00010b7983 */ /* 0x000eb60000300800 */
[----:B------:R-:W-:Y:S02]  /*1e4d0*/  @!UPT UIADD3 URZ, URZ, URZ, URZ ;  /* 0x0000003f3f3ff290 */ /* 0x000fe4000fffe03f */
[----:B------:R-:W-:Y:S01]  /*1e4e0*/  STL.64 [R1+0x2f0], R20 ;  /* 0x0002f01401007387 */ /* 0x000fe20000100a00 */
[----:B------:R0:W-:Y:S03]  /*1e4f0*/  STL.64 [R1+0x2f8], R22 ;  /* 0x0002f81601007387 */ /* 0x0001e60000100a00 */
[----:B0-----:R-:W3:Y:S01]  /*1e500*/  LDL.LU.64 R22, [R1+0x1778] ;  /* 0x0017780001167983 */ /* 0x001ee20000300a00 */
[----:B------:R-:W3:Y:S02]  /*1e510*/  LDL.LU.64 R20, [R1+0x1770] ;  /* 0x0017700001147983 */ /* 0x000ee40000300a00 */
[----:B------:R0:W-:Y:S02]  /*1e520*/  STL.64 [R1+0x16b0], R18 ;  /* 0x0016b01201007387 */ /* 0x0001e40000100a00 */
[----:B0-----:R-:W4:Y:S01]  /*1e530*/  LDL.64 R18, [R1+0xe8] ;  /* 0x0000e80001127983 */ /* 0x001f220000100a00 */
[----:B---3--:R-:W-:Y:S11]  /*1e540*/  HMMA.16816.F32 R20, R4, R14, R20 ;  /* 0x0000000e0414723c */ /* 0x008ff60000001814 */
[----:B------:R-:W-:Y:S11]  /*1e550*/  @!UPT UIADD3 URZ, URZ, URZ, URZ ;  /* 0x0000003f3f3ff290 */ /* 0x000ff6000fffe03f */
[----:B------:R-:W-:Y:S01]  /*1e560*/  @!UPT UIADD3 URZ, URZ, URZ, URZ ;  /* 0x0000003f3f3ff290 */ /* 0x000fe2000fffe03f */
[----:B------:R-:W-:Y:S01]  /*1e570*/  STL.64 [R1+0x3c0], R20 ;  /* 0x0003c01401007387 */ /* 0x000fe20000100a00 */
[----:B------:R0:W-:Y:S03]  /*1e580*/  STL.64 [R1+0x3c8], R22 ;  /* 0x0003c81601007387 */ /* 0x0001e60000100a00 */
[----:B0-----:R-:W2:Y:S01]  /*1e590*/  LDL.LU.64 R22, [R1+0x1768] ;  /* 0x0017680001167983 */ /* 0x001ea20000300a00 */
[----:B------:R0:W-:Y:S02]  /*1e5a0*/  STL [R1+0x167c], R14 ;  /* 0x00167c0e01007387 */ /* 0x0001e40000100800 */
[----:B------:R1:W-:Y:S02]  /*1e5b0*/  STL [R1+0x1678], R15 ;  /* 0x0016780f01007387 */ /* 0x0003e40000100800 */
[----:B------:R-:W3:Y:S01]  /*1e5c0*/  LDL.LU R12, [R1+0x580] ;  /* 0x00058000010c7983 */ /* 0x000ee20000300800 */
[----:B------:R-:W3:Y:S04]  /*1e5d0*/  LDL.LU R13, [R1+0x584] ;  /* 0x00058400010d7983 */ /* 0x000ee80000300800 */
[----:B0-----:R-:W3:Y:S01]  /*1e5e0*/  LDL.LU R14, [R1+0x588] ;  /* 0x00058800010e7983 */ /* 0x001ee20000300800 */
[----:B-1----:R-:W3:Y:S02]  /*1e5f0*/  LDL.LU R15, [R1+0x58c] ;  /* 0x00058c00010f7983 */ /* 0x002ee40000300800 */
[----:B----4-:R-:W-:-:S02]  /*1e600*/  IMAD.MOV.U32 R25, RZ, RZ, R19 ;  /* 0x000000ffff197224 */ /* 0x010fc400078e0013 */
[----:B------:R-:W-:Y:S01]  /*1e610*/  IMAD.MOV.U32 R28, RZ, RZ, R18 ;  /* 0x000000ffff1c7224 */ /* 0x000fe200078e0012 */
[C---:B--2---:R-:W-:Y:S08]  /*1e620*/  HMMA.16816.F32 R8, R4.reuse, R22, R8 ;  /* 0x000000160408723c */ /* 0x044ff00000001808 */
[----:B---3--:R-:W-:Y:S11]  /*1e630*/  HMMA.16816.F32 R12, R4, R18, R12 ;  /* 0x00000012040c723c */ /* 0x008ff6000000180c */
[----:B------:R-:W-:Y:S11]  /*1e640*/  @!UPT UIADD3 URZ, URZ, URZ, URZ ;  /* 0x0000003f3f3ff290 */ /* 0x000ff6000fffe03f */
[----:B------:R-:W-:Y:S01]  /*1e650*/  @!UPT UIADD3 URZ, URZ, URZ, URZ ;  /* 0x0000003f3f3ff290 */ /* 0x000fe2000fffe03f */
[----:B------:R-:W-:Y:S01]  /*1e660*/  STL.64 [R1+0x580], R12 ;  /* 0x0005800c01007387 */ /* 0x000fe20000100a00 */
[----:B------:R-:W-:Y:S02]  /*1e670*/  STL.64 [R1+0x588], R14 ;  /* 0x0005880e01007387 */ /* 0x000fe40000100a00 */
[----:B------:R-:W-:Y:S02]  /*1e680*/  STL [R1+0x1684], R25 ;  /* 0x0016841901007387 */ /* 0x000fe40000100800 */
[----:B------:R-:W-:Y:S01]  /*1e690*/  STL.64 [R1+0x1758], R26 ;  /* 0x0017581a01007387 */ /* 0x000fe20000100a00 */
[----:B------:R-:W-:Y:S01]  /*1e6a0*/  STL [R1+0x1680], R28 ;  /* 0x0016801c01007387 */ /* 0x000fe20000100800 */
[----:B------:R-:W-:Y:S02]  /*1e6b0*/  STL.64 [R1+0x570], R8 ;  /* 0x0005700801007387 */ /* 0x000fe40000100a00 */
[----:B------:R-:W-:Y:S02]  /*1e6c0*/  STL.64 [R1+0x578], R10 ;  /* 0x0005780a01007387 */ /* 0x000fe40000100a00 */
[----:B------:R-:W2:Y:S01]  /*1e6d0*/  LDL.LU R16, [R1+0x1a0] ;  /* 0x0001a00001107983 */ /* 0x000ea20000300800 */
[----:B------:R-:W2:Y:S01]  /*1e6e0*/  LDL.LU R17, [R1+0x1a4] ;  /* 0x0001a40001117983 */ /* 0x000ea20000300800 */
        /* <DEDUP_REMOVED lines=8> */
[----:B---3--:R0:W-:Y:S01]  /*1e770*/  STL.64 [R1+0x16d0], R18 ;  /* 0x0016d01201007387 */ /* 0x0081e20000100a00 */
[----:B--2---:R-:W-:Y:S02]  /*1e780*/  STL.64 [R1+0x16c8], R16 ;  /* 0x0016c81001007387 */ /* 0x004fe40000100a00 */
[----:B0-----:R-:W-:-:S02]  /*1e790*/  IMAD.MOV.U32 R18, RZ, RZ, R2 ;  /* 0x000000ffff127224 */ /* 0x001fc400078e0002 */
[----:B------:R-:W-:-:S05]  /*1e7a0*/  IMAD.MOV.U32 R19, RZ, RZ, R0 ;  /* 0x000000ffff137224 */ /* 0x000fca00078e0000 */
[----:B------:R0:W-:Y:S04]  /*1e7b0*/  STL.64 [R1+0x16e0], R18 ;  /* 0x0016e01201007387 */ /* 0x0001e80000100a00 */
[----:B0-----:R-:W2:Y:S04]  /*1e7c0*/  LDL.64 R18, [R1+0x1b8] ;  /* 0x0001b80001127983 */ /* 0x001ea80000100a00 */
[----:B--2---:R-:W-:Y:S01]  /*1e7d0*/  STL.64 [R1+0x16f8], R18 ;  /* 0x0016f81201007387 */ /* 0x004fe20000100a00 */
[----:B------:R-:W2:Y:S02]  /*1e7e0*/  LDL.64 R10, [R1+0x28] ;  /* 0x00002800010a7983 */ /* 0x000ea40000100a00 */
[----:B------:R-:W-:-:S02]  /*1e7f0*/  IMAD.MOV.U32 R15, RZ, RZ, R22 ;  /* 0x000000ffff0f7224 */ /* 0x000fc400078e0016 */
[----:B------:R-:W-:Y:S01]  /*1e800*/  IMAD.MOV.U32 R29, RZ, RZ, R23 ;  /* 0x000000ffff1d7224 */ /* 0x000fe200078e0017 */
[----:B--2---:R0:W-:Y:S01]  /*1e810*/  STL.64 [R1+0x16d8], R10 ;  /* 0x0016d80a01007387 */ /* 0x0041e20000100a00 */
[----:B------:R-:W2:Y:S02]  /*1e820*/  LDL.LU R8, [R1+0x220] ;  /* 0x0002200001087983 */ /* 0x000ea40000300800 */
[----:B------:R-:W2:Y:S01]  /*1e830*/  LDL.LU R9, [R1+0x224] ;  /* 0x0002240001097983 */ /* 0x000ea20000300800 */
[----:B0-----:R-:W3:Y:S01]  /*1e840*/  LDL.LU R10, [R1+0x228] ;  /* 0x00022800010a7983 */ /* 0x001ee20000300800 */
[----:B------:R-:W3:Y:S02]  /*1e850*/  LDL.LU R11, [R1+0x22c] ;  /* 0x00022c00010b7983 */ /* 0x000ee40000300800 */
[----:B------:R-:W4:Y:S02]  /*1e860*/  LDL.64 R22, [R1+0x88] ;  /* 0x0000880001167983 */ /* 0x000f240000100a00 */
[----:B----4-:R-:W-:Y:S01]  /*1e870*/  STL.64 [R1+0x1738], R22 ;  /* 0x0017381601007387 */ /* 0x010fe20000100a00 */
[----:B------:R-:W4:Y:S03]  /*1e880*/  LDL.64 R18, [R1+0x58] ;  /* 0x0000580001127983 */ /* 0x000f260000100a00 */
[----:B----4-:R0:W-:Y:S04]  /*1e890*/  STL.64 [R1+0x1700], R18 ;  /* 0x0017001201007387 */ /* 0x0101e80000100a00 */
[----:B0-----:R-:W4:Y:S04]  /*1e8a0*/  LDL.64 R18, [R1+0x68] ;  /* 0x0000680001127983 */ /* 0x001f280000100a00 */
[----:B----4-:R0:W-:Y:S01]  /*1e8b0*/  STL.64 [R1+0x1718], R18 ;  /* 0x0017181201007387 */ /* 0x0101e20000100a00 */
[----:B------:R-:W4:Y:S02]  /*1e8c0*/  LDL.LU R16, [R1+0x510] ;  /* 0x0005100001107983 */ /* 0x000f240000300800 */
[----:B------:R-:W4:Y:S01]  /*1e8d0*/  LDL.LU R17, [R1+0x514] ;  /* 0x0005140001117983 */ /* 0x000f220000300800 */
[----:B0-----:R-:W2:Y:S01]  /*1e8e0*/  LDL.LU R18, [R1+0x518] ;  /* 0x0005180001127983 */ /* 0x001ea20000300800 */
[----:B------:R-:W2:Y:S02]  /*1e8f0*/  LDL.LU R19, [R1+0x51c] ;  /* 0x00051c0001137983 */ /* 0x000ea40000300800 */
[----:B------:R-:W2:Y:S02]  /*1e900*/  LDL.64 R26, [R1+0xb8] ;  /* 0x0000b800011a7983 */ /* 0x000ea40000100a00 */
[----:B--2---:R0:W-:Y:S01]  /*1e910*/  STL.64 [R1+0x1760], R26 ;  /* 0x0017601a01007387 */ /* 0x0041e20000100a00 */
[----:B------:R-:W2:Y:S02]  /*1e920*/  LDL.LU R24, [R1+0x560] ;  /* 0x0005600001187983 */ /* 0x000ea40000300800 */
[----:B------:R-:W2:Y:S01]  /*1e930*/  LDL.LU R25, [R1+0x564] ;  /* 0x0005640001197983 */ /* 0x000ea20000300800 */
[----:B0-----:R-:W2:Y:S01]  /*1e940*/  LDL.LU R26, [R1+0x568] ;  /* 0x00056800011a7983 */ /* 0x001ea20000300800 */
[----:B------:R-:W2:Y:S02]  /*1e950*/  LDL.LU R27, [R1+0x56c] ;  /* 0x00056c00011b7983 */ /* 0x000ea40000300800 */
[----:B------:R-:W2:Y:S02]  /*1e960*/  LDL.64 R22, [R1+0x98] ;  /* 0x0000980001167983 */ /* 0x000ea40000100a00 */
[----:B--2---:R0:W-:Y:S04]  /*1e970*/  STL.64 [R1+0x1740], R22 ;  /* 0x0017401601007387 */ /* 0x0041e80000100a00 */
[----:B0-----:R-:W2:Y:S01]  /*1e980*/  LDL.64 R22, [R1+0xa8] ;  /* 0x0000a80001167983 */ /* 0x001ea20000100a00 */
[----:B------:R-:W-:Y:S02]  /*1e990*/  STL.64 [R1+0x1730], R18 ;  /* 0x0017301201007387 */ /* 0x000fe40000100a00 */
[----:B----4-:R0:W-:Y:S02]  /*1e9a0*/  STL.64 [R1+0x1728], R16 ;  /* 0x0017281001007387 */ /* 0x0101e40000100a00 */
[----:B0-----:R-:W4:Y:S01]  /*1e9b0*/  LDL.LU R16, [R1+0x520] ;  /* 0x0005200001107983 */ /* 0x001f220000300800 */
[----:B------:R-:W4:Y:S02]  /*1e9c0*/  LDL.LU R17, [R1+0x524] ;  /* 0x0005240001117983 */ /* 0x000f240000300800 */
[----:B------:R-:W2:Y:S02]  /*1e9d0*/  LDL.LU R18, [R1+0x528] ;  /* 0x0005280001127983 */ /* 0x000ea40000300800 */
[----:B------:R-:W2:Y:S02]  /*1e9e0*/  LDL.LU R19, [R1+0x52c] ;  /* 0x00052c0001137983 */ /* 0x000ea40000300800 */
[----:B--2---:R-:W-:Y:S01]  /*1e9f0*/  STL.64 [R1+0x1750], R18 ;  /* 0x0017501201007387 */ /* 0x004fe20000100a00 */
[----:B----4-:R0:W-:Y:S03]  /*1ea00*/  STL.64 [R1+0x1748], R16 ;  /* 0x0017481001007387 */ /* 0x0101e60000100a00 */
[----:B0-----:R-:W2:Y:S01]  /*1ea10*/  LDL.LU R16, [R1+0x540] ;  /* 0x0005400001107983 */ /* 0x001ea20000300800 */
[----:B------:R-:W2:Y:S02]  /*1ea20*/  LDL.LU R17, [R1+0x544] ;  /* 0x0005440001117983 */ /* 0x000ea40000300800 */
[----:B------:R-:W2:Y:S02]  /*1ea30*/  LDL.LU R18, [R1+0x548] ;  /* 0x0005480001127983 */ /* 0x000ea40000300800 */
[----:B------:R-:W2:Y:S01]  /*1ea40*/  LDL.LU R19, [R1+0x54c] ;  /* 0x00054c0001137983 */ /* 0x000ea20000300800 */
[----:B---3--:R-:W-:Y:S01]  /*1ea50*/  STL.64 [R1+0x16f0], R10 ;  /* 0x0016f00a01007387 */ /* 0x008fe20000100a00 */
[----:B------:R0:W-:Y:S03]  /*1ea60*/  STL.64 [R1+0x16e8], R8 ;  /* 0x0016e80801007387 */ /* 0x0001e60000100a00 */
[----:B0-----:R-:W3:Y:S01]  /*1ea70*/  LDL.LU R8, [R1+0x230] ;  /* 0x0002300001087983 */ /* 0x001ee20000300800 */
[----:B------:R-:W3:Y:S02]  /*1ea80*/  LDL.LU R9, [R1+0x234] ;  /* 0x0002340001097983 */ /* 0x000ee40000300800 */
[----:B------:R-:W4:Y:S02]  /*1ea90*/  LDL.LU R10, [R1+0x238] ;  /* 0x00023800010a7983 */ /* 0x000f240000300800 */
[----:B------:R-:W4:Y:S02]  /*1eaa0*/  LDL.LU R11, [R1+0x23c] ;  /* 0x00023c00010b7983 */ /* 0x000f240000300800 */
[----:B----4-:R-:W-:Y:S01]  /*1eab0*/  STL.64 [R1+0x1710], R10 ;  /* 0x0017100a01007387 */ /* 0x010fe20000100a00 */
[----:B---3--:R0:W-:Y:S03]  /*1eac0*/  STL.64 [R1+0x1708], R8 ;  /* 0x0017080801007387 */ /* 0x0081e60000100a00 */
[----:B0-----:R-:W3:Y:S01]  /*1ead0*/  LDL.LU R8, [R1+0x500] ;  /* 0x0005000001087983 */ /* 0x001ee20000300800 */
[----:B------:R-:W3:Y:S02]  /*1eae0*/  LDL.LU R9, [R1+0x504] ;  /* 0x0005040001097983 */ /* 0x000ee40000300800 */
[----:B------:R-:W3:Y:S02]  /*1eaf0*/  LDL.LU R10, [R1+0x508] ;  /* 0x00050800010a7983 */ /* 0x000ee40000300800 */
[----:B------:R-:W3:Y:S01]  /*1eb00*/  LDL.LU R11, [R1+0x50c] ;  /* 0x00050c00010b7983 */ /* 0x000ee20000300800 */
[----:B------:R-:W-:Y:S01]  /*1eb10*/  STL [R1+0x168c], R29 ;  /* 0x00168c1d01007387 */ /* 0x000fe20000100800 */
[----:B------:R0:W-:Y:S03]  /*1eb20*/  STL [R1+0x1688], R15 ;  /* 0x0016880f01007387 */ /* 0x0001e60000100800 */
[----:B0-----:R-:W4:Y:S02]  /*1eb30*/  LDL.64 R14, [R1+0xc8] ;  /* 0x0000c800010e7983 */ /* 0x001f240000100a00 */
[----:B----4-:R-:W-:Y:S01]  /*1eb40*/  HMMA.16816.F32 R24, R4, R14, R24 ;  /* 0x0000000e0418723c */ /* 0x010fe20000001818 */
[----:B------:R-:W-:-:S06]  /*1eb50*/  IMAD.MOV.U32 R28, RZ, RZ, R14 ;  /* 0x000000ffff1c7224 */ /* 0x000fcc00078e000e */
[----:B------:R-:W-:Y:S11]  /*1eb60*/  IMAD.MOV.U32 R14, RZ, RZ, R15 ;  /* 0x000000ffff0e7224 */ /* 0x000ff600078e000f */
[----:B------:R-:W-:Y:S05]  /*1eb70*/  @!UPT UIADD3 URZ, URZ, URZ, URZ ;  /* 0x0000003f3f3ff290 */ /* 0x000fea000fffe03f */
[----:B------:R-:W-:Y:S01]  /*1eb80*/  STL.64 [R1+0x560], R24 ;  /* 0x0005601801007387 */ /* 0x000fe20000100a00 */
[----:B------:R0:W-:Y:S03]  /*1eb90*/  STL.64 [R1+0x568], R26 ;  /* 0x0005681a01007387 */ /* 0x0001e60000100a00 */
[----:B0-----:R-:W4:Y:S01]  /*1eba0*/  LDL.LU.64 R26, [R1+0x1760] ;  /* 0x00176000011a7983 */ /* 0x001f220000300a00 */
[----:B------:R0:W-:Y:S02]  /*1ebb0*/  STL [R1+0x1694], R14 ;  /* 0x0016940e01007387 */ /* 0x0001e40000100800 */
[----:B------:R-:W4:Y:S02]  /*1ebc0*/  LDL.LU R12, [R1+0x550] ;  /* 0x00055000010c7983 */ /* 0x000f240000300800 */
[----:B------:R-:W4:Y:S01]  /*1ebd0*/  LDL.LU R13, [R1+0x554] ;  /* 0x00055400010d7983 */ /* 0x000f220000300800 */
[----:B0-----:R-:W4:Y:S01]  /*1ebe0*/  LDL.LU R14, [R1+0x558] ;  /* 0x00055800010e7983 */ /* 0x001f220000300800 */
[----:B------:R-:W4:Y:S01]  /*1ebf0*/  LDL.LU R15, [R1+0x55c] ;  /* 0x00055c00010f7983 */ /* 0x000f220000300800 */
[----:B--2---:R-:W-:Y:S01]  /*1ec00*/  HMMA.16816.F32 R16, R4, R22, R16 ;  /* 0x000000160410723c */ /* 0x004fe20000001810 */
[----:B------:R0:W-:Y:S02]  /*1ec10*/  STL [R1+0x1690], R28 ;  /* 0x0016901c01007387 */ /* 0x0001e40000100800 */
[----:B------:R-:W-:-:S02]  /*1ec20*/  IMAD.MOV.U32 R29, RZ, RZ, R23 ;  /* 0x000000ffff1d7224 */ /* 0x000fc400078e0017 */
[----:B0-----:R-:W-:-:S03]  /*1ec30*/  IMAD.MOV.U32 R28, RZ, RZ, R22 ;  /* 0x000000ffff1c7224 */ /* 0x001fc600078e0016 */
[C---:B----4-:R-:W-:Y:S01]  /*1ec40*/  HMMA.16816.F32 R12, R4.reuse, R26, R12 ;  /* 0x0000001a040c723c */ /* 0x050fe2000000180c */
[----:B------:R-:W-:Y:S11]  /*1ec50*/  IMAD.MOV.U32 R25, RZ, RZ, R27 ;  /* 0x000000ffff197224 */ /* 0x000ff600078e001b */
[----:B------:R-:W-:Y:S11]  /*1ec60*/  @!UPT UIADD3 URZ, URZ, URZ, URZ ;  /* 0x0000003f3f3ff290 */ /* 0x000ff6000fffe03f */
[----:B------:R-:W-:Y:S01]  /*1ec70*/  STL.64 [R1+0x550], R12 ;  /* 0x0005500c01007387 */ /* 0x000fe20000100a00 */
[----:B------:R0:W-:Y:S02]  /*1ec80*/  STL.64 [R1+0x558], R14 ;  /* 0x0005580e01007387 */ /* 0x0001e40000100a00 */
[----:B0-----:R-:W-:Y:S02]  /*1ec90*/  IMAD.MOV.U32 R15, RZ, RZ, R26 ;  /* 0x000000ffff0f7224 */ /* 0x001fe400078e001a */
[----:B------:R-:W2:Y:S03]  /*1eca0*/  LDL.LU.64 R26, [R1+0x1758] ;  /* 0x00175800011a7983 */ /* 0x000ea60000300a00 */
[----:B------:R0:W-:Y:S02]  /*1ecb0*/  STL [R1+0x1698], R15 ;  /* 0x0016980f01007387 */ /* 0x0001e40000100800 */
[----:B------:R-:W4:Y:S02]  /*1ecc0*/  LDL.LU R12, [R1+0x530] ;  /* 0x00053000010c7983 */ /* 0x000f240000300800 */
[----:B------:R-:W4:Y:S01]  /*1ecd0*/  LDL.LU R13, [R1+0x534] ;  /* 0x00053400010d7983 */ /* 0x000f220000300800 */
[----:B------:R-:W4:Y:S04]  /*1ece0*/  LDL.LU R14, [R1+0x538] ;  /* 0x00053800010e7983 */ /* 0x000f280000300800 */
[----:B0-----:R-:W4:Y:S01]  /*1ecf0*/  LDL.LU R15, [R1+0x53c] ;  /* 0x00053c00010f7983 */ /* 0x001f220000300800 */
[----:B------:R-:W-:Y:S02]  /*1ed00*/  STL.64 [R1+0x540], R16 ;  /* 0x0005401001007387 */ /* 0x000fe40000100a00 */
[----:B------:R0:W-:Y:S02]  /*1ed10*/  STL.64 [R1+0x548], R18 ;  /* 0x0005481201007387 */ /* 0x0001e40000100a00 */
[----:B0-----:R-:W2:Y:S01]  /*1ed20*/  LDL.LU.64 R18, [R1+0x1750] ;  /* 0x0017500001127983 */ /* 0x001ea20000300a00 */
[----:B------:R-:W2:Y:S02]  /*1ed30*/  LDL.LU.64 R16, [R1+0x1748] ;  /* 0x0017480001107983 */ /* 0x000ea40000300a00 */
[----:B------:R-:W4:Y:S02]  /*1ed40*/  LDL.LU.64 R22, [R1+0x1740] ;  /* 0x0017400001167983 */ /* 0x000f240000300a00 */
[C---:B----4-:R-:W-:Y:S11]  /*1ed50*/  HMMA.16816.F32 R12, R4.reuse, R22, R12 ;  /* 0x00000016040c723c */ /* 0x050ff6000000180c */
[----:B------:R-:W-:Y:S11]  /*1ed60*/  @!UPT UIADD3 URZ, URZ, URZ, URZ ;  /* 0x0000003f3f3ff290 */ /* 0x000ff6000fffe03f */
[----:B------:R-:W-:Y:S01]  /*1ed70*/  @!UPT UIADD3 URZ, URZ, URZ, URZ ;  /* 0x0000003f3f3ff290 */ /* 0x000fe2000fffe03f */
[----:B------:R-:W-:Y:S01]  /*1ed80*/  STL.64 [R1+0x530], R12 ;  /* 0x0005300c01007387 */ /* 0x000fe20000100a00 */
[----:B------:R0:W-:Y:S02]  /*1ed90*/  STL.64 [R1+0x538], R14 ;  /* 0x0005380e01007387 */ /* 0x0001e40000100a00 */
[----:B0-----:R-:W-:Y:S02]  /*1eda0*/  IMAD.MOV.U32 R15, RZ, RZ, R22 ;  /* 0x000000ffff0f7224 */ /* 0x001fe400078e0016 */
[----:B------:R-:W-:Y:S02]  /*1edb0*/  IMAD.MOV.U32 R14, RZ, RZ, R23 ;  /* 0x000000ffff0e7224 */ /* 0x000fe400078e0017 */
[----:B------:R-:W2:Y:S02]  /*1edc0*/  LDL.LU.64 R22, [R1+0x1738] ;  /* 0x0017380001167983 */ /* 0x000ea40000300a00 */
        /* <DEDUP_REMOVED lines=9> */
[C---:B--2---:R-:W-:Y:S11]  /*1ee60*/  HMMA.16816.F32 R16, R4.reuse, R22, R16 ;  /* 0x000000160410723c */ /* 0x044ff60000001810 */
[----:B------:R-:W-:Y:S11]  /*1ee70*/  @!UPT UIADD3 URZ, URZ, URZ, URZ ;  /* 0x0000003f3f3ff290 */ /* 0x000ff6000fffe03f */
[----:B------:R-:W-:Y:S01]  /*1ee80*/  @!UPT UIADD3 URZ, URZ, URZ, URZ ;  /* 0x0000003f3f3ff290 */ /* 0x000fe2000fffe03f */
[----:B------:R-:W-:Y:S01]  /*1ee90*/  STL.64 [R1+0x940], R16 ;  /* 0x0009401001007387 */ /* 0x000fe20000100a00 */
[----:B------:R0:W-:Y:S03]  /*1eea0*/  STL.64 [R1+0x948], R18 ;  /* 0x0009481201007387 */ /* 0x0001e60000100a00 */
[----:B0-----:R-:W3:Y:S01]  /*1eeb0*/  LDL.LU.64 R18, [R1+0x1718] ;  /* 0x0017180001127983 */ /* 0x001ee20000300a00 */
[----:B------:R0:W-:Y:S02]  /*1eec0*/  STL.64 [R1+0x15d0], R22 ;  /* 0x0015d01601007387 */ /* 0x0001e40000100a00 */
[----:B------:R-:W2:Y:S02]  /*1eed0*/  LDL.LU R20, [R1+0x430] ;  /* 0x0004300001147983 */ /* 0x000ea40000300800 */
[----:B------:R-:W2:Y:S01]  /*1eee0*/  LDL.LU R21, [R1+0x434] ;  /* 0x0004340001157983 */ /* 0x000ea20000300800 */
[----:B0-----:R-:W2:Y:S01]  /*1eef0*/  LDL.LU R22, [R1+0x438] ;  /* 0x0004380001167983 */ /* 0x001ea20000300800 */
[----:B------:R-:W2:Y:S01]  /*1ef00*/  LDL.LU R23, [R1+0x43c] ;  /* 0x00043c0001177983 */ /* 0x000ea20000300800 */
        /* <DEDUP_REMOVED lines=8> */
[----:B------:R-:W2:Y:S02]  /*1ef90*/  LDL.LU.64 R18, [R1+0x1700] ;  /* 0x0017000001127983 */ /* 0x000ea40000300a00 */
[C---:B--2---:R-:W-:Y:S11]  /*1efa0*/  HMMA.16816.F32 R20, R4.reuse, R18, R20 ;  /* 0x000000120414723c */ /* 0x044ff60000001814 */
[----:B------:R-:W-:Y:S11]  /*1efb0*/  @!UPT UIADD3 URZ, URZ, URZ, URZ ;  /* 0x0000003f3f3ff290 */ /* 0x000ff6000fffe03f */
[----:B------:R-:W-:Y:S01]  /*1efc0*/  @!UPT UIADD3 URZ, URZ, URZ, URZ ;  /* 0x0000003f3f3ff290 */ /* 0x000fe2000fffe03f */
[----:B------:R0:W-:Y:S01]  /*1efd0*/  STL.64 [R1+0x9a0], R20 ;  /* 0x0009a01401007387 */ /* 0x0001e20000100a00 */
[----:B------:R1:W-:Y:S02]  /*1efe0*/  STL.64 [R1+0x9a8], R22 ;  /* 0x0009a81601007387 */ /* 0x0003e40000100a00 */
[----:B0-----:R-:W-:Y:S02]  /*1eff0*/  IMAD.MOV.U32 R21, RZ, RZ, R18 ;  /* 0x000000ffff157224 */ /* 0x001fe400078e0012 */
[----:B------:R-:W-:Y:S02]  /*1f000*/  IMAD.MOV.U32 R20, RZ, RZ, R19 ;  /* 0x000000ffff147224 */ /* 0x000fe400078e0013 */
[----:B------:R-:W3:Y:S02]  /*1f010*/  LDL.LU.64 R18, [R1+0x16f8] ;  /* 0x0016f80001127983 */ /* 0x000ee40000300a00 */
[----:B---3--:R-:W-:Y:S01]  /*1f020*/  HMMA.16816.F32 R8, R4, R18, R8 ;  /* 0x000000120408723c */ /* 0x008fe20000001808 */
[----:B-1----:R-:W-:-:S02]  /*1f030*/  IMAD.MOV.U32 R23, RZ, RZ, R18 ;  /* 0x000000ffff177224 */ /* 0x002fc400078e0012 */
[----:B------:R-:W-:Y:S11]  /*1f040*/  IMAD.MOV.U32 R22, RZ, RZ, R19 ;  /* 0x000000ffff167224 */ /* 0x000ff600078e0013 */
[----:B------:R-:W-:Y:S09]  /*1f050*/  @!UPT UIADD3 URZ, URZ, URZ, URZ ;  /* 0x0000003f3f3ff290 */ /* 0x000ff2000fffe03f */
[----:B------:R-:W-:Y:S01]  /*1f060*/  STL.64 [R1+0xa60], R8 ;  /* 0x000a600801007387 */ /* 0x000fe20000100a00 */
[----:B------:R0:W-:Y:S03]  /*1f070*/  STL.64 [R1+0xa68], R10 ;  /* 0x000a680a01007387 */ /* 0x0001e60000100a00 */
[----:B0-----:R-:W2:Y:S01]  /*1f080*/  LDL.LU.64 R10, [R1+0x16f0] ;  /* 0x0016f000010a7983 */ /* 0x001ea20000300a00 */
[----:B------:R-:W2:Y:S02]  /*1f090*/  LDL.LU.64 R8, [R1+0x16e8] ;  /* 0x0016e80001087983 */ /* 0x000ea40000300a00 */
[----:B------:R-:W2:Y:S02]  /*1f0a0*/  LDL.LU.64 R18, [R1+0x16e0] ;  /* 0x0016e00001127983 */ /* 0x000ea40000300a00 */
[C---:B--2---:R-:W-:Y:S01]  /*1f0b0*/  HMMA.16816.F32 R16, R4.reuse, R18, R8 ;  /* 0x000000120410723c */ /* 0x044fe20000001808 */
[----:B------:R-:W2:Y:S11]  /*1f0c0*/  LDL.LU.64 R10, [R1+0x16d8] ;  /* 0x0016d800010a7983 */ /* 0x000eb60000300a00 */
[----:B------:R-:W-:Y:S11]  /*1f0d0*/  @!UPT UIADD3 URZ, URZ, URZ, URZ ;  /* 0x0000003f3f3ff290 */ /* 0x000ff6000fffe03f */
        /* <DEDUP_REMOVED lines=10> */
[----:B------:R-:W3:Y:S02]  /*1f180*/  LDL.LU.64 R16, [R1+0x16b8] ;  /* 0x0016b80001107983 */ /* 0x000ee40000300a00 */
[----:B------:R-:W-:Y:S02]  /*1f190*/  STL.64 [R1+0x1570], R26 ;  /* 0x0015701a01007387 */ /* 0x000fe40000100a00 */
[----:B--2---:R-:W-:Y:S02]  /*1f1a0*/  IMAD.MOV.U32 R2, RZ, RZ, R10 ;  /* 0x000000ffff027224 */ /* 0x004fe400078e000a */
[----:B------:R-:W-:Y:S01]  /*1f1b0*/  IMAD.MOV.U32 R0, RZ, RZ, R11 ;  /* 0x000000ffff007224 */ /* 0x000fe200078e000b */
[----:B---3--:R-:W-:Y:S01]  /*1f1c0*/  HMMA.16816.F32 R4, R4, R10, R16 ;  /* 0x0000000a0404723c */ /* 0x008fe20000001810 */
[----:B------:R-:W2:Y:S11]  /*1f1d0*/  LDL.LU.64 R18, [R1+0x16b0] ;  /* 0x0016b00001127983 */ /* 0x000eb60000300a00 */
[----:B------:R-:W-:Y:S11]  /*1f1e0*/  @!UPT UIADD3 URZ, URZ, URZ, URZ ;  /* 0x0000003f3f3ff290 */ /* 0x000ff6000fffe03f */
[----:B------:R0:W-:Y:S01]  /*1f1f0*/  STL.64 [R1+0xa10], R4 ;  /* 0x000a100401007387 */ /* 0x0001e20000100a00 */
[----:B------:R1:W-:Y:S02]  /*1f200*/  STL.64 [R1+0xa18], R6 ;  /* 0x000a180601007387 */ /* 0x0003e40000100a00 */
[----:B------:R-:W2:Y:S02]  /*1f210*/  LDL.LU.64 R10, [R1+0x16a8] ;  /* 0x0016a800010a7983 */ /* 0x000ea40000300a00 */
[----:B------:R-:W2:Y:S01]  /*1f220*/  LDL.LU.64 R8, [R1+0x16a0] ;  /* 0x0016a00001087983 */ /* 0x000ea20000300a00 */
[----:B0-----:R-:W2:Y:S01]  /*1f230*/  LDL.LU R4, [R1+0x4f0] ;  /* 0x0004f00001047983 */ /* 0x001ea20000300800 */
[----:B------:R-:W2:Y:S02]  /*1f240*/  LDL.LU R5, [R1+0x4f4] ;  /* 0x0004f40001057983 */ /* 0x000ea40000300800 */
[----:B-1----:R-:W2:Y:S02]  /*1f250*/  LDL.LU R6, [R1+0x4f8] ;  /* 0x0004f80001067983 */ /* 0x002ea40000300800 */
[----:B------:R-:W2:Y:S01]  /*1f260*/  LDL.LU R7, [R1+0x4fc] ;  /* 0x0004fc0001077983 */ /* 0x000ea20000300800 */
[----:B------:R-:W3:Y:S01]  /*1f270*/  LDL.64 R26, [R1+0x48] ;  /* 0x00004800011a7983 */ /* 0x000ee20000100a00 */
[----:B--2---:R-:W-:Y:S03]  /*1f280*/  HMMA.16816.F32 R4, R8, R18, R4 ;  /* 0x000000120804723c */ /* 0x004fe60000001804 */
[----:B---3--:R0:W-:Y:S11]  /*1f290*/  STL.64 [R1+0x1588], R26 ;  /* 0x0015881a01007387 */ /* 0x0081f60000100a00 */
[----:B------:R-:W-:Y:S09]  /*1f2a0*/  @!UPT UIADD3 URZ, URZ, URZ, URZ ;  /* 0x0000003f3f3ff290 */ /* 0x000ff2000fffe03f */
[----:B------:R-:W-:Y:S01]  /*1f2b0*/  STL.64 [R1+0x2e0], R4 ;  /* 0x0002e00401007387 */ /* 0x000fe20000100a00 */
[----:B------:R-:W-:Y:S02]  /*1f2c0*/  STL.64 [R1+0x2e8], R6 ;  /* 0x0002e80601007387 */ /* 0x000fe40000100a00 */
[----:B------:R-:W2:Y:S02]  /*1f2d0*/  LDL.LU R16, [R1] ;  /* 0x0000000001107983 */ /* 0x000ea40000300800 */
[----:B------:R-:W2:Y:S01]  /*1f2e0*/  LDL.LU R17, [R1+0x4] ;  /* 0x0000040001117983 */ /* 0x000ea20000300800 */
[----:B------:R-:W3:Y:S01]  /*1f2f0*/  LDL.LU R18, [R1+0x8] ;  /* 0x0000080001127983 */ /* 0x000ee20000300800 */
[----:B------:R-:W3:Y:S02]  /*1f300*/  LDL.LU R19, [R1+0xc] ;  /* 0x00000c0001137983 */ /* 0x000ee40000300800 */
[----:B0-----:R-:W-:Y:S02]  /*1f310*/  IMAD.MOV.U32 R26, RZ, RZ, R23 ;  /* 0x000000ffff1a7224 */ /* 0x001fe400078e0017 */
[----:B------:R-:W-:-:S05]  /*1f320*/  IMAD.MOV.U32 R27, RZ, RZ, R22 ;  /* 0x000000ffff1b7224 */ /* 0x000fca00078e0016 */
[----:B------:R-:W-:Y:S04]  /*1f330*/  STL.64 [R1+0x15a0], R26 ;  /* 0x0015a01a01007387 */ /* 0x000fe80000100a00 */
[----:B---3--:R-:W-:Y:S01]  /*1f340*/  STL.64 [R1+0x1580], R18 ;  /* 0x0015801201007387 */ /* 0x008fe20000100a00 */
[----:B--2---:R0:W-:Y:S03]  /*1f350*/  STL.64 [R1+0x1578], R16 ;  /* 0x0015781001007387 */ /* 0x0041e60000100a00 */
[----:B0-----:R-:W2:Y:S01]  /*1f360*/  LDL.LU R16, [R1+0x140] ;  /* 0x0001400001107983 */ /* 0x001ea20000300800 */
[----:B------:R-:W2:Y:S02]  /*1f370*/  LDL.LU R17, [R1+0x144] ;  /* 0x0001440001117983 */ /* 0x000ea40000300800 */
[----:B------:R-:W3:Y:S02]  /*1f380*/  LDL.LU R18, [R1+0x148] ;  /* 0x0001480001127983 */ /* 0x000ee40000300800 */
[----:B------:R-:W3:Y:S01]  /*1f390*/  LDL.LU R19, [R1+0x14c] ;  /* 0x00014c0001137983 */ /* 0x000ee20000300800 */
[----:B------:R-:W4:Y:S01]  /*1f3a0*/  LDL.LU R4, [R1+0x460] ;  /* 0x0004600001047983 */ /* 0x000f220000300800 */
[----:B------:R-:W4:Y:S02]  /*1f3b0*/  LDL.LU R5, [R1+0x464] ;  /* 0x0004640001057983 */ /* 0x000f240000300800 */
[----:B------:R-:W2:Y:S02]  /*1f3c0*/  LDL.LU R6, [R1+0x468] ;  /* 0x0004680001067983 */ /* 0x000ea40000300800 */
[----:B------:R-:W2:Y:S02]  /*1f3d0*/  LDL.LU R7, [R1+0x46c] ;  /* 0x00046c0001077983 */ /* 0x000ea40000300800 */
[----:B------:R-:W-:-:S02]  /*1f3e0*/  IMAD.MOV.U32 R27, RZ, RZ, R20 ;  /* 0x000000ffff1b7224 */ /* 0x000fc400078e0014 */
[----:B------:R-:W-:Y:S01]  /*1f3f0*/  IMAD.MOV.U32 R26, RZ, RZ, R21 ;  /* 0x000000ffff1a7224 */ /* 0x000fe200078e0015 */
[----:B--2---:R0:W-:Y:S01]  /*1f400*/  STL.64 [R1+0x15e0], R6 ;  /* 0x0015e00601007387 */ /* 0x0041e20000100a00 */
[----:B----4-:R-:W-:Y:S02]  /*1f410*/  STL.64 [R1+0x15d8], R4 ;  /* 0x0015d80401007387 */ /* 0x010fe40000100a00 */
[----:B------:R-:W2:Y:S02]  /*1f420*/  LDL.LU R20, [R1+0x470] ;  /* 0x0004700001147983 */ /* 0x000ea40000300800 */
[----:B------:R-:W2:Y:S01]  /*1f430*/  LDL.LU R21, [R1+0x474] ;  /* 0x0004740001157983 */ /* 0x000ea20000300800 */
[----:B------:R-:W4:Y:S01]  /*1f440*/  LDL.LU R22, [R1+0x478] ;  /* 0x0004780001167983 */ /* 0x000f220000300800 */
[----:B------:R-:W4:Y:S02]  /*1f450*/  LDL.LU R23, [R1+0x47c] ;  /* 0x00047c0001177983 */ /* 0x000f240000300800 */
[----:B0-----:R-:W-:-:S02]  /*1f460*/  IMAD.MOV.U32 R6, RZ, RZ, R15 ;  /* 0x000000ffff067224 */ /* 0x001fc400078e000f */
[----:B------:R-:W-:Y:S01]  /*1f470*/  IMAD.MOV.U32 R7, RZ, RZ, R14 ;  /* 0x000000ffff077224 */ /* 0x000fe200078e000e */
[----:B----4-:R-:W-:Y:S01]  /*1f480*/  STL.64 [R1+0x15f0], R22 ;  /* 0x0015f01601007387 */ /* 0x010fe20000100a00 */
[----:B--2---:R-:W-:Y:S02]  /*1f490*/  STL.64 [R1+0x15e8], R20 ;  /* 0x0015e81401007387 */ /* 0x004fe40000100a00 */
[----:B------:R-:W2:Y:S02]  /*1f4a0*/  LDL.LU R15, [R1+0x1698] ;  /* 0x00169800010f7983 */ /* 0x000ea40000300800 */
[----:B------:R-:W4:Y:S01]  /*1f4b0*/  LDL.LU R14, [R1+0x1694] ;  /* 0x00169400010e7983 */ /* 0x000f220000300800 */
[----:B------:R0:W-:Y:S02]  /*1f4c0*/  STL.64 [R1+0x15f8], R6 ;  /* 0x0015f80601007387 */ /* 0x0001e40000100a00 */
[----:B0-----:R-:W-:Y:S02]  /*1f4d0*/  IMAD.MOV.U32 R6, RZ, RZ, R28 ;  /* 0x000000ffff067224 */ /* 0x001fe400078e001c */
[----:B------:R-:W-:Y:S01]  /*1f4e0*/  IMAD.MOV.U32 R7, RZ, RZ, R29 ;  /* 0x000000ffff077224 */ /* 0x000fe200078e001d */
[----:B------:R-:W3:Y:S01]  /*1f4f0*/  LDL.LU R28, [R1+0x1690] ;  /* 0x00169000011c7983 */ /* 0x000ee20000300800 */
[----:B------:R-:W3:Y:S03]  /*1f500*/  LDL.LU R29, [R1+0x168c] ;  /* 0x00168c00011d7983 */ /* 0x000ee60000300800 */
[----:B------:R0:W-:Y:S01]  /*1f510*/  STL.64 [R1+0x1610], R6 ;  /* 0x0016100601007387 */ /* 0x0001e20000100a00 */
[----:B------:R-:W3:Y:S02]  /*1f520*/  LDL.LU R20, [R1+0x480] ;  /* 0x0004800001147983 */ /* 0x000ee40000300800 */
[----:B------:R-:W3:Y:S02]  /*1f530*/  LDL.LU R21, [R1+0x484] ;  /* 0x0004840001157983 */ /* 0x000ee40000300800 */
[----:B------:R-:W3:Y:S01]  /*1f540*/  LDL.LU R22, [R1+0x488] ;  /* 0x0004880001167983 */ /* 0x000ee20000300800 */
[----:B------:R-:W3:Y:S01]  /*1f550*/  LDL.LU R23, [R1+0x48c] ;  /* 0x00048c0001177983 */ /* 0x000ee20000300800 */
[----:B0-----:R-:W-:-:S02]  /*1f560*/  IMAD.MOV.U32 R7, RZ, RZ, R25 ;  /* 0x000000ffff077224 */ /* 0x001fc400078e0019 */
        /* <DEDUP_REMOVED lines=11> */
[----:B----4-:R-:W-:Y:S01]  /*1f620*/  IMAD.MOV.U32 R7, RZ, RZ, R14 ;  /* 0x000000ffff077224 */ /* 0x010fe200078e000e */
[----:B------:R-:W4:Y:S01]  /*1f630*/  LDL.LU R28, [R1+0x1680] ;  /* 0x00168000011c7983 */ /* 0x000f220000300800 */
[----:B------:R-:W4:Y:S03]  /*1f640*/  LDL.LU R14, [R1+0x167c] ;  /* 0x00167c00010e7983 */ /* 0x000f260000300800 */
        /* <DEDUP_REMOVED lines=8> */
[----:B------:R-:W-:Y:S01]  /*1f6d0*/  IMAD.MOV.U32 R7, RZ, RZ, R29 ;  /* 0x000000ffff077224 */ /* 0x000fe200078e001d */
[----:B------:R-:W4:Y:S04]  /*1f6e0*/  LDL.LU R15, [R1+0x1678] ;  /* 0x00167800010f7983 */ /* 0x000f280000300800 */
[----:B------:R-:W-:Y:S04]  /*1f6f0*/  STL.64 [R1+0x1658], R6 ;  /* 0x0016580601007387 */ /* 0x000fe80000100a00 */
[----:B---3--:R-:W-:Y:S01]  /*1f700*/  STL.64 [R1+0x1638], R22 ;  /* 0x0016381601007387 */ /* 0x008fe20000100a00 */
[----:B--2---:R0:W-:Y:S03]  /*1f710*/  STL.64 [R1+0x1630], R20 ;  /* 0x0016301401007387 */ /* 0x0041e60000100a00 */
[----:B0-----:R-:W2:Y:S01]  /*1f720*/  LDL.LU R20, [R1+0x4b0] ;  /* 0x0004b00001147983 */ /* 0x001ea20000300800 */
[----:B------:R-:W2:Y:S02]  /*1f730*/  LDL.LU R21, [R1+0x4b4] ;  /* 0x0004b40001157983 */ /* 0x000ea40000300800 */
[----:B------:R-:W3:Y:S02]  /*1f740*/  LDL.LU R22, [R1+0x4b8] ;  /* 0x0004b80001167983 */ /* 0x000ee40000300800 */
[----:B------:R-:W3:Y:S02]  /*1f750*/  LDL.LU R23, [R1+0x4bc] ;  /* 0x0004bc0001177983 */ /* 0x000ee40000300800 */
[----:B----4-:R-:W-:-:S02]  /*1f760*/  IMAD.MOV.U32 R6, RZ, RZ, R28 ;  /* 0x000000ffff067224 */ /* 0x010fc400078e001c */
[----:B------:R-:W-:-:S05]  /*1f770*/  IMAD.MOV.U32 R7, RZ, RZ, R25 ;  /* 0x000000ffff077224 */ /* 0x000fca00078e0019 */
[----:B------:R0:W-:Y:S01]  /*1f780*/  STL.64 [R1+0x1670], R6 ;  /* 0x0016700601007387 */ /* 0x0001e20000100a00 */
[----:B------:R-:W4:Y:S02]  /*1f790*/  LDL.LU R4, [R1+0x4e0] ;  /* 0x0004e00001047983 */ /* 0x000f240000300800 */
[----:B------:R-:W4:Y:S01]  /*1f7a0*/  LDL.LU R5, [R1+0x4e4] ;  /* 0x0004e40001057983 */ /* 0x000f220000300800 */
[----:B0-----:R-:W4:Y:S01]  /*1f7b0*/  LDL.LU R6, [R1+0x4e8] ;  /* 0x0004e80001067983 */ /* 0x001f220000300800 */
[----:B------:R-:W4:Y:S03]  /*1f7c0*/  LDL.LU R7, [R1+0x4ec] ;  /* 0x0004ec0001077983 */ /* 0x000f260000300800 */
        /* <DEDUP_REMOVED lines=10> */
[----:B------:R-:W2:Y:S02]  /*1f870*/  LDL.LU R22, [R1+0x4d8] ;  /* 0x0004d80001167983 */ /* 0x000ea40000300800 */
[----:B------:R-:W2:Y:S01]  /*1f880*/  LDL.LU R23, [R1+0x4dc] ;  /* 0x0004dc0001177983 */ /* 0x000ea20000300800 */
[----:B------:R-:W-:Y:S01]  /*1f890*/  STL.64 [R1+0x15b8], R26 ;  /* 0x0015b81a01007387 */ /* 0x000fe20000100a00 */
[----:B------:R-:W-:Y:S02]  /*1f8a0*/  STL.64 [R1+0x1598], R18 ;  /* 0x0015981201007387 */ /* 0x000fe40000100a00 */
[----:B------:R0:W-:Y:S02]  /*1f8b0*/  STL.64 [R1+0x1590], R16 ;  /* 0x0015901001007387 */ /* 0x0001e40000100a00 */
[----:B0-----:R-:W3:Y:S01]  /*1f8c0*/  LDL.LU R16, [R1+0x150] ;  /* 0x0001500001107983 */ /* 0x001ee20000300800 */
[----:B------:R-:W3:Y:S02]  /*1f8d0*/  LDL.LU R17, [R1+0x154] ;  /* 0x0001540001117983 */ /* 0x000ee40000300800 */
[----:B------:R-:W2:Y:S02]  /*1f8e0*/  LDL.LU R18, [R1+0x158] ;  /* 0x0001580001127983 */ /* 0x000ea40000300800 */
[----:B------:R-:W2:Y:S01]  /*1f8f0*/  LDL.LU R19, [R1+0x15c] ;  /* 0x00015c0001137983 */ /* 0x000ea20000300800 */
[C---:B----4-:R-:W-:Y:S01]  /*1f900*/  HMMA.16816.F32 R4, R8.reuse, R14, R4 ;  /* 0x0000000e0804723c */ /* 0x050fe20000001804 */
[----:B--2---:R-:W-:Y:S01]  /*1f910*/  STL.64 [R1+0x15b0], R18 ;  /* 0x0015b01201007387 */ /* 0x004fe20000100a00 */
[----:B---3--:R0:W-:Y:S03]  /*1f920*/  STL.64 [R1+0x15a8], R16 ;  /* 0x0015a81001007387 */ /* 0x0081e60000100a00 */
        /* <DEDUP_REMOVED lines=9> */
[----:B------:R-:W2:Y:S02]  /*1f9c0*/  LDL.LU R19, [R1+0x44c] ;  /* 0x00044c0001137983 */ /* 0x000ea40000300800 */
[----:B------:R-:W-:Y:S01]  /*1f9d0*/  STL.64 [R1+0x3a0], R4 ;  /* 0x0003a00401007387 */ /* 0x000fe20000100a00 */
[----:B------:R0:W-:Y:S03]  /*1f9e0*/  STL.64 [R1+0x3a8], R6 ;  /* 0x0003a80601007387 */ /* 0x0001e60000100a00 */
[----:B0-----:R-:W3:Y:S01]  /*1f9f0*/  LDL.LU.64 R6, [R1+0x1670] ;  /* 0x0016700001067983 */ /* 0x001ee20000300a00 */
[----:B------:R-:W-:Y:S01]  /*1fa00*/  STL.64 [R1+0x1558], R14 ;  /* 0x0015580e01007387 */ /* 0x000fe20000100a00 */
        /* <DEDUP_REMOVED lines=34> */
[----:B0-----:R-:W3:Y:S01]  /*1fc30*/  LDL.LU.64 R6, [R1+0x15f8] ;  /* 0x0015f80001067983 */ /* 0x001ee20000300a00 */
[----:B------:R-:W-:Y:S02]  /*1fc40*/  IMAD.MOV.U32 R14, RZ, RZ, R12 ;  /* 0x000000ffff0e7224 */ /* 0x000fe400078e000c */
[----:B------:R-:W-:Y:S01]  /*1fc50*/  IMAD.MOV.U32 R15, RZ, RZ, R3 ;  /* 0x000000ffff0f7224 */ /* 0x000fe200078e0003 */
[C---:B---3--:R-:W-:Y:S01]  /*1fc60*/  HMMA.16816.F32 R4, R8.reuse, R6, R20 ;  /* 0x000000060804723c */ /* 0x048fe20000001814 */
[----:B------:R-:W3:Y:S01]  /*1fc70*/  LDL.LU.64 R22, [R1+0x15f0] ;  /* 0x0015f00001167983 */ /* 0x000ee20000300a00 */
[----:B------:R-:W3:Y:S02]  /*1fc80*/  LDL.LU.64 R20, [R1+0x15e8] ;  /* 0x0015e80001147983 */ /* 0x000ee40000300a00 */
[----:B------:R-:W-:Y:S11]  /*1fc90*/  IMAD.MOV.U32 R27, RZ, RZ, R13 ;  /* 0x000000ffff1b7224 */ /* 0x000ff600078e000d */
[----:B------:R-:W-:Y:S08]  /*1fca0*/  @!UPT UIADD3 URZ, URZ, URZ, URZ ;  /* 0x0000003f3f3ff290 */ /* 0x000ff0000fffe03f */
[----:B------:R-:W-:Y:S01]  /*1fcb0*/  STL.64 [R1+0x480], R4 ;  /* 0x0004800401007387 */ /* 0x000fe20000100a00 */
[----:B------:R0:W-:Y:S03]  /*1fcc0*/  STL.64 [R1+0x488], R6 ;  /* 0x0004880601007387 */ /* 0x0001e60000100a00 */
[----:B0-----:R-:W4:Y:S01]  /*1fcd0*/  LDL.LU.64 R6, [R1+0x15e0] ;  /* 0x0015e00001067983 */ /* 0x001f220000300a00 */
[----:B------:R-:W4:Y:S01]  /*1fce0*/  LDL.LU.64 R4, [R1+0x15d8] ;  /* 0x0015d80001047983 */ /* 0x000f220000300a00 */
[C---:B---3--:R-:W-:Y:S02]  /*1fcf0*/  HMMA.16816.F32 R12, R8.reuse, R14, R20 ;  /* 0x0000000e080c723c */ /* 0x048fe40000001814 */
[----:B------:R-:W4:Y:S11]  /*1fd00*/  LDL.LU.64 R22, [R1+0x15d0] ;  /* 0x0015d00001167983 */ /* 0x000f360000300a00 */
[----:B------:R-:W-:Y:S10]  /*1fd10*/  @!UPT UIADD3 URZ, URZ, URZ, URZ ;  /* 0x0000003f3f3ff290 */ /* 0x000ff4000fffe03f */
[----:B------:R-:W-:Y:S01]  /*1fd20*/  STL.64 [R1+0x510], R12 ;  /* 0x0005100c01007387 */ /* 0x000fe20000100a00 */
[----:B------:R4:W-:Y:S02]  /*1fd30*/  STL.64 [R1+0x518], R14 ;  /* 0x0005180e01007387 */ /* 0x0009e40000100a00 */
[----:B----4-:R-:W-:Y:S11]  /*1fd40*/  HMMA.16816.F32 R12, R8, R22, R4 ;  /* 0x00000016080c723c */ /* 0x010ff60000001804 */
[----:B------:R-:W-:Y:S11]  /*1fd50*/  @!UPT UIADD3 URZ, URZ, URZ, URZ ;  /* 0x0000003f3f3ff290 */ /* 0x000ff6000fffe03f */
[----:B------:R-:W-:Y:S01]  /*1fd60*/  @!UPT UIADD3 URZ, URZ, URZ, URZ ;  /* 0x0000003f3f3ff290 */ /* 0x000fe2000fffe03f */
[----:B------:R-:W-:Y:S01]  /*1fd70*/  STL.64 [R1+0x900], R12 ;  /* 0x0009000c01007387 */ /* 0x000fe20000100a00 */
[----:B------:R0:W-:Y:S03]  /*1fd80*/  STL.64 [R1+0x908], R14 ;  /* 0x0009080e01007387 */ /* 0x0001e60000100a00 */
[----:B0-----:R-:W3:Y:S01]  /*1fd90*/  LDL.64 R14, [R1+0x108] ;  /* 0x00010800010e7983 */ /* 0x001ee20000100a00 */
[----:B------:R0:W-:Y:S03]  /*1fda0*/  STL.64 [R1+0x14f0], R22 ;  /* 0x0014f01601007387 */ /* 0x0001e60000100a00 */
[----:B0-----:R-:W4:Y:S04]  /*1fdb0*/  LDL.64 R22, [R1+0xb8] ;  /* 0x0000b80001167983 */ /* 0x001f280000100a00 */
[----:B----4-:R0:W-:Y:S04]  /*1fdc0*/  STL.64 [R1+0x1530], R22 ;  /* 0x0015301601007387 */ /* 0x0101e80000100a00 */
[----:B0-----:R-:W4:Y:S01]  /*1fdd0*/  LDL.64 R22, [R1+0xd8] ;  /* 0x0000d80001167983 */ /* 0x001f220000100a00 */
[----:B------:R-:W-:-:S07]  /*1fde0*/  IMAD.MOV.U32 R26, RZ, RZ, R24 ;  /* 0x000000ffff1a7224 */ /* 0x000fce00078e0018 */
[C---:B--2---:R-:W-:Y:S01]  /*1fdf0*/  HMMA.16816.F32 R24, R8.reuse, R26, R16 ;  /* 0x0000001a0818723c */ /* 0x044fe20000001810 */
[----:B----4-:R0:W-:Y:S04]  /*1fe00*/  STL.64 [R1+0x1538], R22 ;  /* 0x0015381601007387 */ /* 0x0101e80000100a00 */
[----:B0-----:R-:W2:Y:S04]  /*1fe10*/  LDL.64 R22, [R1+0xe8] ;  /* 0x0000e80001167983 */ /* 0x001ea80000100a00 */
[----:B--2---:R0:W-:Y:S01]  /*1fe20*/  STL.64 [R1+0x1550], R22 ;  /* 0x0015501601007387 */ /* 0x0041e20000100a00 */
[----:B------:R-:W2:Y:S02]  /*1fe30*/  LDL.LU R20, [R1+0x710] ;  /* 0x0007100001147983 */ /* 0x000ea40000300800 */
[----:B------:R-:W2:Y:S01]  /*1fe40*/  LDL.LU R21, [R1+0x714] ;  /* 0x0007140001157983 */ /* 0x000ea20000300800 */
[----:B0-----:R-:W2:Y:S01]  /*1fe50*/  LDL.LU R22, [R1+0x718] ;  /* 0x0007180001167983 */ /* 0x001ea20000300800 */
[----:B------:R-:W2:Y:S02]  /*1fe60*/  LDL.LU R23, [R1+0x71c] ;  /* 0x00071c0001177983 */ /* 0x000ea40000300800 */
[----:B------:R-:W4:Y:S02]  /*1fe70*/  LDL.LU.64 R18, [R1+0x15c8] ;  /* 0x0015c80001127983 */ /* 0x000f240000300a00 */
[----:B------:R-:W4:Y:S05]  /*1fe80*/  LDL.LU.64 R16, [R1+0x15c0] ;  /* 0x0015c00001107983 */ /* 0x000f2a0000300a00 */
        /* <DEDUP_REMOVED lines=17> */
[C---:B----4-:R-:W-:Y:S01]  /*1ffa0*/  HMMA.16816.F32 R16, R8.reuse, R26, R16 ;  /* 0x0000001a0810723c */ /* 0x050fe20000001810 */
[----:B------:R-:W-:Y:S02]  /*1ffb0*/  IMAD.MOV.U32 R28, RZ, RZ, R26 ;  /* 0x000000ffff1c7224 */ /* 0x000fe400078e001a */
[----:B------:R-:W-:Y:S11]  /*1ffc0*/  IMAD.MOV.U32 R29, RZ, RZ, R27 ;  /* 0x000000ffff1d7224 */ /* 0x000ff600078e001b */
[----:B------:R-:W-:Y:S09]  /*1ffd0*/  @!UPT UIADD3 URZ, URZ, URZ, URZ ;  /* 0x0000003f3f3ff290 */ /* 0x000ff2000fffe03f */
[----:B------:R-:W-:Y:S01]  /*1ffe0*/  STL.64 [R1+0xad0], R16 ;  /* 0x000ad01001007387 */ /* 0x000fe20000100a00 */
[----:B------:R0:W-:Y:S03]  /*1fff0*/  STL.64 [R1+0xad8], R18 ;  /* 0x000ad81201007387 */ /* 0x0001e60000100a00 */
[----:B0-----:R-:W4:Y:S01]  /*20000*/  LDL.LU.64 R18, [R1+0x1580] ;  /* 0x0015800001127983 */ /* 0x001f220000300a00 */
[----:B------:R-:W4:Y:S02]  /*20010*/  LDL.LU.64 R16, [R1+0x1578] ;  /* 0x0015780001107983 */ /* 0x000f240000300a00 */
[----:B------:R-:W4:Y:S02]  /*20020*/  LDL.LU.64 R26, [R1+0x1570] ;  /* 0x00157000011a7983 */ /* 0x000f240000300a00 */
[----:B----4-:R-:W-:Y:S11]  /*20030*/  HMMA.16816.F32 R16, R8, R26, R16 ;  /* 0x0000001a0810723c */ /* 0x010ff60000001810 */
[----:B------:R-:W-:Y:S11]  /*20040*/  @!UPT UIADD3 URZ, URZ, URZ, URZ ;  /* 0x0000003f3f3ff290 */ /* 0x000ff6000fffe03f */
[----:B------:R-:W-:Y:S01]  /*20050*/  @!UPT UIADD3 URZ, URZ, URZ, URZ ;  /* 0x0000003f3f3ff290 */ /* 0x000fe2000fffe03f */
[----:B------:R-:W-:Y:S01]  /*20060*/  STL.64 [R1+0xac0], R16 ;  /* 0x000ac01001007387 */ /* 0x000fe20000100a00 */
[----:B------:R0:W-:Y:S03]  /*20070*/  STL.64 [R1+0xac8], R18 ;  /* 0x000ac81201007387 */ /* 0x0001e60000100a00 */
[----:B0-----:R-:W4:Y:S01]  /*20080*/  LDL.LU.64 R18, [R1+0x1568] ;  /* 0x0015680001127983 */ /* 0x001f220000300a00 */
[----:B------:R-:W4:Y:S02]  /*20090*/  LDL.LU.64 R16, [R1+0x1560] ;  /* 0x0015600001107983 */ /* 0x000f240000300a00 */
[----:B------:R0:W-:Y:S02]  /*200a0*/  STL.64 [R1+0x14c0], R26 ;  /* 0x0014c01a01007387 */ /* 0x0001e40000100a00 */
[----:B------:R-:W2:Y:S01]  /*200b0*/  LDL.LU R24, [R1+0x6d0] ;  /* 0x0006d00001187983 */ /* 0x000ea20000300800 */
[----:B------:R-:W2:Y:S04]  /*200c0*/  LDL.LU R25, [R1+0x6d4] ;  /* 0x0006d40001197983 */ /* 0x000ea80000300800 */
[----:B0-----:R-:W2:Y:S01]  /*200d0*/  LDL.LU R26, [R1+0x6d8] ;  /* 0x0006d800011a7983 */ /* 0x001ea20000300800 */
[----:B------:R-:W2:Y:S03]  /*200e0*/  LDL.LU R27, [R1+0x6dc] ;  /* 0x0006dc00011b7983 */ /* 0x000ea60000300800 */
[----:B------:R-:W0:Y:S01]  /*200f0*/  S2R R3, SR_TID.X ;  /* 0x0000000000037919 */ /* 0x000e220000002100 */
[----:B------:R-:W-:-:S02]  /*20100*/  IMAD.MOV.U32 R6, RZ, RZ, R2 ;  /* 0x000000ffff067224 */ /* 0x000fc400078e0002 */
[----:B------:R-:W-:Y:S01]  /*20110*/  IMAD.MOV.U32 R7, RZ, RZ, R0 ;  /* 0x000000ffff077224 */ /* 0x000fe200078e0000 */
[C---:B0-----:R-:W-:Y:S01]  /*20120*/  LOP3.LUT R0, R3.reuse, 0x7, RZ, 0xc0, !PT ;  /* 0x0000000703007812 */ /* 0x041fe200078ec0ff */
[----:B------:R-:W-:-:S04]  /*20130*/  IMAD.SHL.U32 R2, R3, 0x2, RZ ;  /* 0x0000000203027824 */ /* 0x000fc800078e00ff */
[----:B------:R-:W-:Y:S02]  /*20140*/  IMAD R0, R0, 0x110, RZ ;  /* 0x0000011000007824 */ /* 0x000fe400078e02ff */
[----:B------:R-:W-:-:S03]  /*20150*/  IMAD.SHL.U32 R3, R3, 0x80, RZ ;  /* 0x0000008003037824 */ /* 0x000fc600078e00ff */
[----:B------:R-:W-:-:S04]  /*20160*/  LOP3.LUT R0, R0, 0x10, R2, 0x78, !PT ;  /* 0x0000001000007812 */ /* 0x000fc800078e7802 */
[----:B------:R-:W-:-:S04]  /*20170*/  LOP3.LUT R0, R0, 0x800, R3, 0xf8, !PT ;  /* 0x0000080000007812 */ /* 0x000fc800078ef803 */
[----:B------:R-:W-:Y:S01]  /*20180*/  LOP3.LUT R0, R0, 0x40, RZ, 0x3c, !PT ;  /* 0x0000004000007812 */ /* 0x000fe200078e3cff */
[----:B----4-:R-:W-:Y:S04]  /*20190*/  HMMA.16816.F32 R8, R8, R6, R16 ;  /* 0x000000060808723c */ /* 0x010fe80000001810 */
[----:B------:R-:W-:Y:S04]  /*201a0*/  LDSM.16.MT88.4 R4, [R0+0x9000] ;  /* 0x009000000004783b */ /* 0x000fe80000004200 */
[----:B--2---:R-:W-:Y:S01]  /*201b0*/  STL.64 [R1+0x1548], R26 ;  /* 0x0015481a01007387 */ /* 0x004fe20000100a00 */
[----:B------:R0:W-:Y:S03]  /*201c0*/  STL.64 [R1+0x1540], R24 ;  /* 0x0015401801007387 */ /* 0x0001e60000100a00 */
[----:B0-----:R-:W2:Y:S01]  /*201d0*/  LDL.LU R24, [R1+0x700] ;  /* 0x0007000001187983 */ /* 0x001ea20000300800 */
[----:B------:R-:W2:Y:S02]  /*201e0*/  LDL.LU R25, [R1+0x704] ;  /* 0x0007040001197983 */ /* 0x000ea40000300800 */
[----:B------:R-:W2:Y:S02]  /*201f0*/  LDL.LU R26, [R1+0x708] ;  /* 0x00070800011a7983 */ /* 0x000ea40000300800 */
[----:B------:R-:W2:Y:S01]  /*20200*/  LDL.LU R27, [R1+0x70c] ;  /* 0x00070c00011b7983 */ /* 0x000ea20000300800 */
[----:B------:R-:W4:Y:S05]  /*20210*/  LDL.LU.64 R18, [R1+0xc8] ;  /* 0x0000c80001127983 */ /* 0x000f2a0000300a00 */
[----:B------:R-:W-:Y:S02]  /*20220*/  STL.64 [R1+0xab0], R8 ;  /* 0x000ab00801007387 */ /* 0x000fe40000100a00 */
[----:B------:R-:W-:Y:S02]  /*20230*/  STL.64 [R1+0xab8], R10 ;  /* 0x000ab80a01007387 */ /* 0x000fe40000100a00 */
[----:B------:R-:W0:Y:S04]  /*20240*/  LDSM.16.MT88.4 R8, [R0+0x9080] ;  /* 0x009080000008783b */ /* 0x000e280000004200 */
[----:B0-----:R-:W-:Y:S01]  /*20250*/  STL.64 [R1+0x1468], R10 ;  /* 0x0014680a01007387 */ /* 0x001fe20000100a00 */
[----:B------:R0:W-:Y:S03]  /*20260*/  STL.64 [R1+0x1460], R8 ;  /* 0x0014600801007387 */ /* 0x0001e60000100a00 */
[----:B0-----:R-:W2:Y:S01]  /*20270*/  LDL.LU R8, [R1+0x720] ;  /* 0x0007200001087983 */ /* 0x001ea20000300800 */
[----:B------:R-:W2:Y:S02]  /*20280*/  LDL.LU R9, [R1+0x724] ;  /* 0x0007240001097983 */ /* 0x000ea40000300800 */
[----:B------:R-:W2:Y:S02]  /*20290*/  LDL.LU R10, [R1+0x728] ;  /* 0x00072800010a7983 */ /* 0x000ea40000300800 */
[----:B------:R-:W2:Y:S02]  /*202a0*/  LDL.LU R11, [R1+0x72c] ;  /* 0x00072c00010b7983 */ /* 0x000ea40000300800 */
[----:B---3--:R-:W-:Y:S01]  /*202b0*/  IMAD.MOV.U32 R3, RZ, RZ, R15 ;  /* 0x000000ffff037224 */ /* 0x008fe200078e000f */
[C---:B--2---:R-:W-:Y:S11]  /*202c0*/  HMMA.16816.F32 R8, R4.reuse, R14, R8 ;  /* 0x0000000e0408723c */ /* 0x044ff60000001808 */
[----:B------:R-:W-:Y:S11]  /*202d0*/  @!UPT UIADD3 URZ, URZ, URZ, URZ ;  /* 0x0000003f3f3ff290 */ /* 0x000ff6000fffe03f */
[----:B------:R-:W-:Y:S01]  /*202e0*/  @!UPT UIADD3 URZ, URZ, URZ, URZ ;  /* 0x0000003f3f3ff290 */ /* 0x000fe2000fffe03f */
[----:B------:R0:W-:Y:S01]  /*202f0*/  STL.64 [R1+0x2b0], R8 ;  /* 0x0002b00801007387 */ /* 0x0001e20000100a00 */
[----:B------:R-:W-:Y:S02]  /*20300*/  STL.64 [R1+0x2b8], R10 ;  /* 0x0002b80a01007387 */ /* 0x000fe40000100a00 */
[----:B0-----:R-:W-:Y:S02]  /*20310*/  IMAD.MOV.U32 R8, RZ, RZ, R14 ;  /* 0x000000ffff087224 */ /* 0x001fe400078e000e */
[----:B------:R-:W2:Y:S02]  /*20320*/  LDL.LU.64 R14, [R1+0x1558] ;  /* 0x00155800010e7983 */ /* 0x000ea40000300a00 */
[C---:B--2---:R-:W-:Y:S11]  /*20330*/  HMMA.16816.F32 R20, R4.reuse, R14, R20 ;  /* 0x0000000e0414723c */ /* 0x044ff60000001814 */
[----:B------:R-:W-:Y:S11]  /*20340*/  @!UPT UIADD3 URZ, URZ, URZ, URZ ;  /* 0x0000003f3f3ff290 */ /* 0x000ff6000fffe03f */
[----:B------:R-:W-:Y:S01]  /*20350*/  @!UPT UIADD3 URZ, URZ, URZ, URZ ;  /* 0x0000003f3f3ff290 */ /* 0x000fe2000fffe03f */
[----:B------:R-:W-:Y:S01]  /*20360*/  STL.64 [R1+0x2c0], R20 ;  /* 0x0002c01401007387 */ /* 0x000fe20000100a00 */
[----:B------:R0:W-:Y:S03]  /*20370*/  STL.64 [R1+0x2c8], R22 ;  /* 0x0002c81601007387 */ /* 0x0001e60000100a00 */
[----:B0-----:R-:W2:Y:S01]  /*20380*/  LDL.LU.64 R22, [R1+0x1550] ;  /* 0x0015500001167983 */ /* 0x001ea20000300a00 */
[----:B------:R0:W-:Y:S02]  /*20390*/  STL.64 [R1+0x1470], R14 ;  /* 0x0014700e01007387 */ /* 0x0001e40000100a00 */
[----:B------:R-:W3:Y:S02]  /*203a0*/  LDL.LU R12, [R1+0x6f0] ;  /* 0x0006f000010c7983 */ /* 0x000ee40000300800 */
[----:B------:R-:W3:Y:S01]  /*203b0*/  LDL.LU R13, [R1+0x6f4] ;  /* 0x0006f400010d7983 */ /* 0x000ee20000300800 */
[----:B0-----:R-:W3:Y:S01]  /*203c0*/  LDL.LU R14, [R1+0x6f8] ;  /* 0x0006f800010e7983 */ /* 0x001ee20000300800 */
[----:B------:R-:W3:Y:S01]  /*203d0*/  LDL.LU R15, [R1+0x6fc] ;  /* 0x0006fc00010f7983 */ /* 0x000ee20000300800 */
        /* <DEDUP_REMOVED lines=8> */
[----:B------:R-:W3:Y:S02]  /*20460*/  LDL.LU.64 R22, [R1+0x1538] ;  /* 0x0015380001167983 */ /* 0x000ee40000300a00 */
[C---:B---3--:R-:W-:Y:S01]  /*20470*/  HMMA.16816.F32 R12, R4.reuse, R22, R12 ;  /* 0x00000016040c723c */ /* 0x048fe2000000180c */
[----:B------:R-:W-:Y:S11]  /*20480*/  IMAD.MOV.U32 R11, RZ, RZ, R23 ;  /* 0x000000ffff0b7224 */ /* 0x000ff600078e0017 */
[----:B------:R-:W-:Y:S11]  /*20490*/  @!UPT UIADD3 URZ, URZ, URZ, URZ ;  /* 0x0000003f3f3ff290 */ /* 0x000ff6000fffe03f */
[----:B------:R0:W-:Y:S01]  /*204a0*/  STL.64 [R1+0x390], R12 ;  /* 0x0003900c01007387 */ /* 0x0001e20000100a00 */
[----:B------:R-:W-:Y:S02]  /*204b0*/  STL.64 [R1+0x398], R14 ;  /* 0x0003980e01007387 */ /* 0x000fe40000100a00 */
[----:B0-----:R-:W-:Y:S02]  /*204c0*/  IMAD.MOV.U32 R12, RZ, RZ, R22 ;  /* 0x000000ffff0c7224 */ /* 0x001fe400078e0016 */
[----:B------:R-:W3:Y:S01]  /*204d0*/  LDL.LU.64 R22, [R1+0x1530] ;  /* 0x0015300001167983 */ /* 0x000ee20000300a00 */
[----:B------:R-:W-:Y:S02]  /*204e0*/  STL.64 [R1+0x1480], R10 ;  /* 0x0014800a01007387 */ /* 0x000fe40000100a00 */
[----:B------:R0:W-:Y:S02]  /*204f0*/  STL.64 [R1+0x1478], R8 ;  /* 0x0014780801007387 */ /* 0x0001e40000100a00 */
[----:B0-----:R-:W2:Y:S01]  /*20500*/  LDL.LU R8, [R1+0x6e0] ;  /* 0x0006e00001087983 */ /* 0x001ea20000300800 */
[----:B------:R-:W2:Y:S02]  /*20510*/  LDL.LU R9, [R1+0x6e4] ;  /* 0x0006e40001097983 */ /* 0x000ea40000300800 */
[----:B------:R-:W2:Y:S02]  /*20520*/  LDL.LU R10, [R1+0x6e8] ;  /* 0x0006e800010a7983 */ /* 0x000ea40000300800 */
[----:B------:R-:W2:Y:S01]  /*20530*/  LDL.LU R11, [R1+0x6ec] ;  /* 0x0006ec00010b7983 */ /* 0x000ea20000300800 */
[----:B----4-:R-:W-:Y:S01]  /*20540*/  STL.64 [R1+0x1420], R18 ;  /* 0x0014201201007387 */ /* 0x010fe20000100a00 */
[C---:B--2---:R-:W-:Y:S01]  /*20550*/  HMMA.16816.F32 R8, R4.reuse, R18, R8 ;  /* 0x000000120408723c */ /* 0x044fe20000001808 */
[----:B---3--:R-:W-:Y:S11]  /*20560*/  IMAD.MOV.U32 R14, RZ, RZ, R22 ;  /* 0x000000ffff0e7224 */ /* 0x008ff600078e0016 */
[----:B------:R-:W-:Y:S11]  /*20570*/  @!UPT UIADD3 URZ, URZ, URZ, URZ ;  /* 0x0000003f3f3ff290 */ /* 0x000ff6000fffe03f */
[----:B------:R-:W-:Y:S01]  /*20580*/  STL.64 [R1+0x2a0], R8 ;  /* 0x0002a00801007387 */ /* 0x000fe20000100a00 */
[----:B------:R0:W-:Y:S02]  /*20590*/  STL.64 [R1+0x2a8], R10 ;  /* 0x0002a80a01007387 */ /* 0x0001e40000100a00 */
[C---:B0-----:R-:W-:Y:S01]  /*205a0*/  HMMA.16816.F32 R8, R4.reuse, R22, R24 ;  /* 0x000000160408723c */ /* 0x041fe20000001818 */
[----:B------:R-:W-:Y:S11]  /*205b0*/  IMAD.MOV.U32 R13, RZ, RZ, R23 ;  /* 0x000000ffff0d7224 */ /* 0x000ff600078e0017 */
[----:B------:R-:W-:Y:S11]  /*205c0*/  @!UPT UIADD3 URZ, URZ, URZ, URZ ;  /* 0x0000003f3f3ff290 */ /* 0x000ff6000fffe03f */
[----:B------:R0:W-:Y:S01]  /*205d0*/  STL.64 [R1+0x360], R8 ;  /* 0x0003600801007387 */ /* 0x0001e20000100a00 */
[----:B------:R1:W-:Y:S02]  /*205e0*/  STL.64 [R1+0x368], R10 ;  /* 0x0003680a01007387 */ /* 0x0003e40000100a00 */
[----:B------:R-:W-:Y:S02]  /*205f0*/  STL [R1+0x1528], R14 ;  /* 0x0015280e01007387 */ /* 0x000fe40000100800 */
[----:B------:R-:W-:Y:S01]  /*20600*/  STL.64 [R1+0x1520], R12 ;  /* 0x0015200c01007387 */ /* 0x000fe20000100a00 */
[----:B0-----:R-:W2:Y:S01]  /*20610*/  LDL.LU R8, [R1+0x310] ;  /* 0x0003100001087983 */ /* 0x001ea20000300800 */
[----:B------:R-:W2:Y:S02]  /*20620*/  LDL.LU R9, [R1+0x314] ;  /* 0x0003140001097983 */ /* 0x000ea40000300800 */
[----:B-1----:R-:W3:Y:S02]  /*20630*/  LDL.LU R10, [R1+0x318] ;  /* 0x00031800010a7983 */ /* 0x002ee40000300800 */
[----:B------:R-:W3:Y:S02]  /*20640*/  LDL.LU R11, [R1+0x31c] ;  /* 0x00031c00010b7983 */ /* 0x000ee40000300800 */
        /* <DEDUP_REMOVED lines=9> */
[----:B------:R-:W2:Y:S01]  /*206e0*/  LDL.LU R27, [R1+0x5cc] ;  /* 0x0005cc00011b7983 */ /* 0x000ea20000300800 */
[----:B------:R-:W2:Y:S01]  /*206f0*/  LDL.LU R16, [R1+0x6c0] ;  /* 0x0006c00001107983 */ /* 0x000ea20000300800 */
[----:B------:R-:W2:Y:S02]  /*20700*/  LDL.LU R17, [R1+0x6c4] ;  /* 0x0006c40001117983 */ /* 0x000ea40000300800 */
[----:B------:R-:W2:Y:S02]  /*20710*/  LDL.LU R18, [R1+0x6c8] ;  /* 0x0006c80001127983 */ /* 0x000ea40000300800 */
[----:B------:R-:W2:Y:S01]  /*20720*/  LDL.LU R19, [R1+0x6cc] ;  /* 0x0006cc0001137983 */ /* 0x000ea20000300800 */
[----:B------:R-:W2:Y:S04]  /*20730*/  LDL.64 R22, [R1+0x88] ;  /* 0x0000880001167983 */ /* 0x000ea80000100a00 */
[----:B------:R-:W3:Y:S04]  /*20740*/  LDL.64 R14, [R1+0xa8] ;  /* 0x0000a800010e7983 */ /* 0x000ee80000100a00 */
[----:B--2---:R0:W-:Y:S04]  /*20750*/  STL.64 [R1+0x1508], R22 ;  /* 0x0015081601007387 */ /* 0x0041e80000100a00 */
[----:B0-----:R-:W2:Y:S01]  /*20760*/  LDL.64 R22, [R1+0x98] ;  /* 0x0000980001167983 */ /* 0x001ea20000100a00 */
[----:B------:R0:W-:Y:S02]  /*20770*/  STL.64 [R1+0x14d0], R26 ;  /* 0x0014d01a01007387 */ /* 0x0001e40000100a00 */
[----:B----4-:R1:W-:Y:S01]  /*20780*/  STL.64 [R1+0x14c8], R24 ;  /* 0x0014c81801007387 */ /* 0x0103e20000100a00 */
[----:B0-----:R-:W4:Y:S04]  /*20790*/  LDL.64 R26, [R1+0x68] ;  /* 0x00006800011a7983 */ /* 0x001f280000100a00 */
[----:B----4-:R0:W-:Y:S01]  /*207a0*/  STL.64 [R1+0x14e8], R26 ;  /* 0x0014e81a01007387 */ /* 0x0101e20000100a00 */
[----:B-1----:R-:W4:Y:S02]  /*207b0*/  LDL.LU R24, [R1+0x690] ;  /* 0x0006900001187983 */ /* 0x002f240000300800 */
[----:B------:R-:W4:Y:S01]  /*207c0*/  LDL.LU R25, [R1+0x694] ;  /* 0x0006940001197983 */ /* 0x000f220000300800 */
[----:B0-----:R-:W2:Y:S01]  /*207d0*/  LDL.LU R26, [R1+0x698] ;  /* 0x00069800011a7983 */ /* 0x001ea20000300800 */
[----:B------:R-:W2:Y:S03]  /*207e0*/  LDL.LU R27, [R1+0x69c] ;  /* 0x00069c00011b7983 */ /* 0x000ea60000300800 */
[----:B--2---:R-:W-:Y:S01]  /*207f0*/  STL.64 [R1+0x1500], R26 ;  /* 0x0015001a01007387 */ /* 0x004fe20000100a00 */
[----:B----4-:R0:W-:Y:S03]  /*20800*/  STL.64 [R1+0x14f8], R24 ;  /* 0x0014f81801007387 */ /* 0x0101e60000100a00 */
        /* <DEDUP_REMOVED lines=10> */
[----:B---3--:R0:W-:Y:S01]  /*208b0*/  STL.64 [R1+0x14a0], R10 ;  /* 0x0014a00a01007387 */ /* 0x0081e20000100a00 */
[----:B------:R-:W-:Y:S03]  /*208c0*/  STL.64 [R1+0x1498], R8 ;  /* 0x0014980801007387 */ /* 0x000fe60000100a00 */
[----:B0-----:R-:W3:Y:S01]  /*208d0*/  LDL.64 R10, [R1+0x1b8] ;  /* 0x0001b800010a7983 */ /* 0x001ee20000100a00 */
[C---:B------:R-:W-:Y:S03]  /*208e0*/  HMMA.16816.F32 R16, R4.reuse, R14, R16 ;  /* 0x0000000e0410723c */ /* 0x040fe60000001810 */
[----:B---3--:R0:W-:Y:S04]  /*208f0*/  STL.64 [R1+0x14b8], R10 ;  /* 0x0014b80a01007387 */ /* 0x0081e80000100a00 */
[----:B0-----:R-:W3:Y:S01]  /*20900*/  LDL.64 R10, [R1+0x58] ;  /* 0x00005800010a7983 */ /* 0x001ee20000100a00 */
[----:B--2---:R-:W-:Y:S03]  /*20910*/  HMMA.16816.F32 R24, R4, R22, R24 ;  /* 0x000000160418723c */ /* 0x004fe60000001818 */
[----:B---3--:R0:W-:Y:S01]  /*20920*/  STL.64 [R1+0x14d8], R10 ;  /* 0x0014d80a01007387 */ /* 0x0081e20000100a00 */
[----:B------:R-:W2:Y:S02]  /*20930*/  LDL.LU R8, [R1+0x680] ;  /* 0x0006800001087983 */ /* 0x000ea40000300800 */
[----:B------:R-:W2:Y:S01]  /*20940*/  LDL.LU R9, [R1+0x684] ;  /* 0x0006840001097983 */ /* 0x000ea20000300800 */
[----:B0-----:R-:W2:Y:S01]  /*20950*/  LDL.LU R10, [R1+0x688] ;  /* 0x00068800010a7983 */ /* 0x001ea20000300800 */
[----:B------:R-:W2:Y:S07]  /*20960*/  LDL.LU R11, [R1+0x68c] ;  /* 0x00068c00010b7983 */ /* 0x000eae0000300800 */
[----:B------:R0:W-:Y:S02]  /*20970*/  STL.64 [R1+0x370], R16 ;  /* 0x0003701001007387 */ /* 0x0001e40000100a00 */
[----:B------:R1:W-:Y:S02]  /*20980*/  STL.64 [R1+0x378], R18 ;  /* 0x0003781201007387 */ /* 0x0003e40000100a00 */
[----:B0-----:R-:W-:-:S02]  /*20990*/  IMAD.MOV.U32 R16, RZ, RZ, R14 ;  /* 0x000000ffff107224 */ /* 0x001fc400078e000e */
[----:B------:R-:W3:Y:S01]  /*209a0*/  LDL.LU R14, [R1+0x1528] ;  /* 0x00152800010e7983 */ /* 0x000ee20000300800 */
[----:B------:R-:W4:Y:S02]  /*209b0*/  LDL.LU.64 R12, [R1+0x1520] ;  /* 0x00152000010c7983 */ /* 0x000f240000300a00 */
[----:B-1----:R-:W-:Y:S02]  /*209c0*/  IMAD.MOV.U32 R18, RZ, RZ, R22 ;  /* 0x000000ffff127224 */ /* 0x002fe400078e0016 */
[----:B------:R-:W-:Y:S01]  /*209d0*/  IMAD.MOV.U32 R17, RZ, RZ, R23 ;  /* 0x000000ffff117224 */ /* 0x000fe200078e0017 */
[----:B---3--:R-:W-:Y:S01]  /*209e0*/  STL.64 [R1+0x14b0], R14 ;  /* 0x0014b00e01007387 */ /* 0x008fe20000100a00 */
[----:B----4-:R0:W-:Y:S03]  /*209f0*/  STL.64 [R1+0x14a8], R12 ;  /* 0x0014a80c01007387 */ /* 0x0101e60000100a00 */
[----:B0-----:R-:W3:Y:S01]  /*20a00*/  LDL.LU R12, [R1+0x330] ;  /* 0x00033000010c7983 */ /* 0x001ee20000300800 */
[----:B------:R-:W3:Y:S02]  /*20a10*/  LDL.LU R13, [R1+0x334] ;  /* 0x00033400010d7983 */ /* 0x000ee40000300800 */
[----:B------:R-:W3:Y:S02]  /*20a20*/  LDL.LU R14, [R1+0x338] ;  /* 0x00033800010e7983 */ /* 0x000ee40000300800 */
[----:B------:R-:W3:Y:S01]  /*20a30*/  LDL.LU R15, [R1+0x33c] ;  /* 0x00033c00010f7983 */ /* 0x000ee20000300800 */
[----:B------:R-:W-:Y:S01]  /*20a40*/  STL.64 [R1+0x470], R24 ;  /* 0x0004701801007387 */ /* 0x000fe20000100a00 */
[----:B------:R0:W-:Y:S03]  /*20a50*/  STL.64 [R1+0x478], R26 ;  /* 0x0004781a01007387 */ /* 0x0001e60000100a00 */
[----:B0-----:R-:W4:Y:S01]  /*20a60*/  LDL.LU.64 R26, [R1+0x1518] ;  /* 0x00151800011a7983 */ /* 0x001f220000300a00 */
[----:B------:R-:W4:Y:S02]  /*20a70*/  LDL.LU.64 R24, [R1+0x1510] ;  /* 0x0015100001187983 */ /* 0x000f240000300a00 */
[----:B------:R-:W4:Y:S02]  /*20a80*/  LDL.LU.64 R22, [R1+0x1508] ;  /* 0x0015080001167983 */ /* 0x000f240000300a00 */
[----:B----4-:R-:W-:Y:S01]  /*20a90*/  HMMA.16816.F32 R24, R4, R22, R24 ;  /* 0x000000160418723c */ /* 0x010fe20000001818 */
[----:B------:R-:W-:-:S02]  /*20aa0*/  IMAD.MOV.U32 R2, RZ, RZ, R22 ;  /* 0x000000ffff027224 */ /* 0x000fc400078e0016 */
[----:B------:R-:W-:Y:S11]  /*20ab0*/  IMAD.MOV.U32 R0, RZ, RZ, R23 ;  /* 0x000000ffff007224 */ /* 0x000ff600078e0017 */
[----:B------:R-:W-:Y:S09]  /*20ac0*/  @!UPT UIADD3 URZ, URZ, URZ, URZ ;  /* 0x0000003f3f3ff290 */ /* 0x000ff2000fffe03f */
[----:B------:R-:W-:Y:S01]  /*20ad0*/  STL.64 [R1+0x460], R24 ;  /* 0x0004601801007387 */ /* 0x000fe20000100a00 */
[----:B------:R0:W-:Y:S03]  /*20ae0*/  STL.64 [R1+0x468], R26 ;  /* 0x0004681a01007387 */ /* 0x0001e60000100a00 */
[----:B0-----:R-:W4:Y:S01]  /*20af0*/  LDL.LU.64 R26, [R1+0x1500] ;  /* 0x00150000011a7983 */ /* 0x001f220000300a00 */
[----:B------:R-:W4:Y:S02]  /*20b00*/  LDL.LU.64 R24, [R1+0x14f8] ;  /* 0x0014f80001187983 */ /* 0x000f240000300a00 */
[----:B------:R-:W4:Y:S02]  /*20b10*/  LDL.LU.64 R22, [R1+0x14f0] ;  /* 0x0014f00001167983 */ /* 0x000f240000300a00 */
[C---:B----4-:R-:W-:Y:S01]  /*20b20*/  HMMA.16816.F32 R20, R4.reuse, R22, R24 ;  /* 0x000000160414723c */ /* 0x050fe20000001818 */
[----:B------:R-:W2:Y:S11]  /*20b30*/  LDL.LU.64 R26, [R1+0x14e8] ;  /* 0x0014e800011a7983 */ /* 0x000eb60000300a00 */
[----:B------:R-:W-:Y:S11]  /*20b40*/  @!UPT UIADD3 URZ, URZ, URZ, URZ ;  /* 0x0000003f3f3ff290 */ /* 0x000ff6000fffe03f */
[----:B------:R0:W-:Y:S01]  /*20b50*/  STL.64 [R1+0x690], R20 ;  /* 0x0006901401007387 */ /* 0x0001e20000100a00 */
[----:B------:R1:W-:Y:S03]  /*20b60*/  STL.64 [R1+0x698], R22 ;  /* 0x0006981601007387 */ /* 0x0003e60000100a00 */
[----:B0-----:R-:W4:Y:S01]  /*20b70*/  LDL.LU R20, [R1+0x160] ;  /* 0x0001600001147983 */ /* 0x001f220000300800 */
[----:B------:R-:W4:Y:S02]  /*20b80*/  LDL.LU R21, [R1+0x164] ;  /* 0x0001640001157983 */ /* 0x000f240000300800 */
[----:B-1----:R-:W3:Y:S02]  /*20b90*/  LDL.LU R22, [R1+0x168] ;  /* 0x0001680001167983 */ /* 0x002ee40000300800 */
[----:B------:R-:W3:Y:S01]  /*20ba0*/  LDL.LU R23, [R1+0x16c] ;  /* 0x00016c0001177983 */ /* 0x000ee20000300800 */
[----:B--2---:R-:W-:Y:S01]  /*20bb0*/  HMMA.16816.F32 R8, R4, R26, R8 ;  /* 0x0000001a0408723c */ /* 0x004fe20000001808 */
[----:B------:R-:W-:Y:S01]  /*20bc0*/  IMAD.MOV.U32 R19, RZ, RZ, R27 ;  /* 0x000000ffff137224 */ /* 0x000fe200078e001b */
[----:B---3--:R0:W-:Y:S01]  /*20bd0*/  STL.64 [R1+0x1358], R22 ;  /* 0x0013581601007387 */ /* 0x0081e20000100a00 */
[----:B----4-:R1:W-:Y:S02]  /*20be0*/  STL.64 [R1+0x1350], R20 ;  /* 0x0013501401007387 */ /* 0x0103e40000100a00 */
[----:B0-----:R-:W-:-:S02]  /*20bf0*/  IMAD.MOV.U32 R22, RZ, RZ, R28 ;  /* 0x000000ffff167224 */ /* 0x001fc400078e001c */
[----:B------:R-:W2:Y:S11]  /*20c00*/  LDL.LU R28, [R1+0x14e0] ;  /* 0x0014e000011c7983 */ /* 0x000eb60000300800 */
[----:B------:R-:W-:Y:S05]  /*20c10*/  @!UPT UIADD3 URZ, URZ, URZ, URZ ;  /* 0x0000003f3f3ff290 */ /* 0x000fea000fffe03f */
[----:B------:R-:W-:Y:S02]  /*20c20*/  STL.64 [R1+0x680], R8 ;  /* 0x0006800801007387 */ /* 0x000fe40000100a00 */
[----:B------:R0:W-:Y:S02]  /*20c30*/  STL.64 [R1+0x688], R10 ;  /* 0x0006880a01007387 */ /* 0x0001e40000100a00 */
[----:B-1----:R-:W-:Y:S01]  /*20c40*/  IMAD.MOV.U32 R20, RZ, RZ, R26 ;  /* 0x000000ffff147224 */ /* 0x002fe200078e001a */
[----:B0-----:R-:W3:Y:S01]  /*20c50*/  LDL.LU.64 R10, [R1+0x14d8] ;  /* 0x0014d800010a7983 */ /* 0x001ee20000300a00 */
[----:B------:R-:W3:Y:S02]  /*20c60*/  LDL.LU.64 R26, [R1+0x14d0] ;  /* 0x0014d000011a7983 */ /* 0x000ee40000300a00 */
[----:B------:R-:W3:Y:S02]  /*20c70*/  LDL.LU.64 R24, [R1+0x14c8] ;  /* 0x0014c80001187983 */ /* 0x000ee40000300a00 */
[C---:B---3--:R-:W-:Y:S01]  /*20c80*/  HMMA.16816.F32 R24, R4.reuse, R10, R24 ;  /* 0x0000000a0418723c */ /* 0x048fe20000001818 */
[----:B------:R-:W-:Y:S11]  /*20c90*/  IMAD.MOV.U32 R21, RZ, RZ, R11 ;  /* 0x000000ffff157224 */ /* 0x000ff600078e000b */
[----:B------:R-:W-:Y:S11]  /*20ca0*/  @!UPT UIADD3 URZ, URZ, URZ, URZ ;  /* 0x0000003f3f3ff290 */ /* 0x000ff6000fffe03f */
[----:B------:R0:W-:Y:S01]  /*20cb0*/  STL.64 [R1+0x8f0], R24 ;  /* 0x0008f01801007387 */ /* 0x0001e20000100a00 */
[----:B------:R1:W-:Y:S02]  /*20cc0*/  STL.64 [R1+0x8f8], R26 ;  /* 0x0008f81a01007387 */ /* 0x0003e40000100a00 */
[----:B0-----:R-:W-:Y:S01]  /*20cd0*/  IMAD.MOV.U32 R24, RZ, RZ, R10 ;  /* 0x000000ffff187224 */ /* 0x001fe200078e000a */
[----:B-1----:R-:W3:Y:S01]  /*20ce0*/  LDL.LU.64 R26, [R1+0x14c0] ;  /* 0x0014c000011a7983 */ /* 0x002ee20000300a00 */
[----:B------:R-:W4:Y:S02]  /*20cf0*/  LDL.LU.64 R10, [R1+0x14b8] ;  /* 0x0014b800010a7983 */ /* 0x000f240000300a00 */
[----:B------:R-:W-:Y:S01]  /*20d00*/  IMAD.MOV.U32 R23, RZ, RZ, R29 ;  /* 0x000000ffff177224 */ /* 0x000fe200078e001d */
[C---:B----4-:R-:W-:Y:S01]  /*20d10*/  HMMA.16816.F32 R12, R4.reuse, R10, R12 ;  /* 0x0000000a040c723c */ /* 0x050fe2000000180c */
[----:B------:R-:W-:Y:S02]  /*20d20*/  IMAD.MOV.U32 R29, RZ, RZ, R10 ;  /* 0x000000ffff1d7224 */ /* 0x000fe400078e000a */
[----:B------:R-:W-:Y:S11]  /*20d30*/  IMAD.MOV.U32 R25, RZ, RZ, R11 ;  /* 0x000000ffff197224 */ /* 0x000ff600078e000b */
[----:B------:R-:W-:Y:S09]  /*20d40*/  @!UPT UIADD3 URZ, URZ, URZ, URZ ;  /* 0x0000003f3f3ff290 */ /* 0x000ff2000fffe03f */
[----:B------:R-:W-:Y:S01]  /*20d50*/  STL.64 [R1+0x990], R12 ;  /* 0x0009900c01007387 */ /* 0x000fe20000100a00 */
[----:B------:R0:W-:Y:S03]  /*20d60*/  STL.64 [R1+0x998], R14 ;  /* 0x0009980e01007387 */ /* 0x0001e60000100a00 */
[----:B0-----:R-:W4:Y:S01]  /*20d70*/  LDL.LU.64 R14, [R1+0x14b0] ;  /* 0x0014b000010e7983 */ /* 0x001f220000300a00 */
[----:B------:R-:W2:Y:S02]  /*20d80*/  LDL.LU.64 R12, [R1+0x14a8] ;  /* 0x0014a800010c7983 */ /* 0x000ea40000300a00 */
[----:B------:R-:W2:Y:S02]  /*20d90*/  LDL.LU.64 R10, [R1+0x14a0] ;  /* 0x0014a000010a7983 */ /* 0x000ea40000300a00 */
        /* <DEDUP_REMOVED lines=8> */
[----:B------:R0:W-:Y:S02]  /*20e20*/  STL.64 [R1+0x1368], R22 ;  /* 0x0013681601007387 */ /* 0x0001e40000100a00 */
[----:B0-----:R-:W-:Y:S02]  /*20e30*/  IMAD.MOV.U32 R22, RZ, RZ, R29 ;  /* 0x000000ffff167224 */ /* 0x001fe400078e001d */
[----:B------:R-:W-:-:S05]  /*20e40*/  IMAD.MOV.U32 R23, RZ, RZ, R25 ;  /* 0x000000ffff177224 */ /* 0x000fca00078e0019 */
[----:B------:R0:W-:Y:S02]  /*20e50*/  STL.64 [R1+0x1380], R22 ;  /* 0x0013801601007387 */ /* 0x0001e40000100a00 */
[----:B0-----:R-:W-:Y:S02]  /*20e60*/  IMAD.MOV.U32 R22, RZ, RZ, R24 ;  /* 0x000000ffff167224 */ /* 0x001fe400078e0018 */
[----:B------:R-:W-:Y:S01]  /*20e70*/  IMAD.MOV.U32 R23, RZ, RZ, R21 ;  /* 0x000000ffff177224 */ /* 0x000fe200078e0015 */
[----:B---3--:R-:W-:Y:S11]  /*20e80*/  HMMA.16816.F32 R8, R4, R26, R8 ;  /* 0x0000001a0408723c */ /* 0x008ff60000001808 */
[----:B------:R-:W-:Y:S11]  /*20e90*/  @!UPT UIADD3 URZ, URZ, URZ, URZ ;  /* 0x0000003f3f3ff290 */ /* 0x000ff6000fffe03f */
[----:B------:R-:W-:Y:S01]  /*20ea0*/  @!UPT UIADD3 URZ, URZ, URZ, URZ ;  /* 0x0000003f3f3ff290 */ /* 0x000fe2000fffe03f */
[----:B------:R-:W-:Y:S01]  /*20eb0*/  STL.64 [R1+0x970], R8 ;  /* 0x0009700801007387 */ /* 0x000fe20000100a00 */
[----:B------:R0:W-:Y:S03]  /*20ec0*/  STL.64 [R1+0x978], R10 ;  /* 0x0009780a01007387 */ /* 0x0001e60000100a00 */
[----:B0-----:R-:W2:Y:S01]  /*20ed0*/  LDL.LU.64 R10, [R1+0x1480] ;  /* 0x00148000010a7983 */ /* 0x001ea20000300a00 */
[----:B------:R-:W3:Y:S02]  /*20ee0*/  LDL.LU.64 R8, [R1+0x1478] ;  /* 0x0014780001087983 */ /* 0x000ee40000300a00 */
[----:B------:R-:W-:Y:S02]  /*20ef0*/  STL.64 [R1+0x1398], R22 ;  /* 0x0013981601007387 */ /* 0x000fe40000100a00 */
[----:B------:R0:W-:Y:S01]  /*20f00*/  STL.64 [R1+0x1360], R26 ;  /* 0x0013601a01007387 */ /* 0x0001e20000100a00 */
[----:B------:R-:W2:Y:S01]  /*20f10*/  LDL.LU R24, [R1+0x170] ;  /* 0x0001700001187983 */ /* 0x000ea20000300800 */
[----:B------:R-:W2:Y:S03]  /*20f20*/  LDL.LU R25, [R1+0x174] ;  /* 0x0001740001197983 */ /* 0x000ea60000300800 */
[----:B0-----:R-:W2:Y:S01]  /*20f30*/  LDL.LU R26, [R1+0x178] ;  /* 0x00017800011a7983 */ /* 0x001ea20000300800 */
[----:B------:R-:W2:Y:S02]  /*20f40*/  LDL.LU R27, [R1+0x17c] ;  /* 0x00017c00011b7983 */ /* 0x000ea40000300800 */
[----:B------:R-:W-:-:S02]  /*20f50*/  IMAD.MOV.U32 R22, RZ, RZ, R20 ;  /* 0x000000ffff167224 */ /* 0x000fc400078e0014 */
[----:B------:R-:W-:-:S05]  /*20f60*/  IMAD.MOV.U32 R23, RZ, RZ, R19 ;  /* 0x000000ffff177224 */ /* 0x000fca00078e0013 */
[----:B------:R-:W-:Y:S04]  /*20f70*/  STL.64 [R1+0x13b0], R22 ;  /* 0x0013b01601007387 */ /* 0x000fe80000100a00 */
[----:B--2---:R-:W-:Y:S01]  /*20f80*/  STL.64 [R1+0x1378], R26 ;  /* 0x0013781a01007387 */ /* 0x004fe20000100a00 */
[----:B------:R0:W-:Y:S03]  /*20f90*/  STL.64 [R1+0x1370], R24 ;  /* 0x0013701801007387 */ /* 0x0001e60000100a00 */
[----:B0-----:R-:W2:Y:S01]  /*20fa0*/  LDL.LU R24, [R1+0x180] ;  /* 0x0001800001187983 */ /* 0x001ea20000300800 */
[----:B------:R-:W2:Y:S02]  /*20fb0*/  LDL.LU R25, [R1+0x184] ;  /* 0x0001840001197983 */ /* 0x000ea40000300800 */
[----:B------:R-:W2:Y:S02]  /*20fc0*/  LDL.LU R26, [R1+0x188] ;  /* 0x00018800011a7983 */ /* 0x000ea40000300800 */
[----:B------:R-:W2:Y:S02]  /*20fd0*/  LDL.64 R22, [R1+0x78] ;  /* 0x0000780001167983 */ /* 0x000ea40000100a00 */
[----:B--2---:R0:W-:Y:S01]  /*20fe0*/  STL.64 [R1+0x13c8], R22 ;  /* 0x0013c81601007387 */ /* 0x0041e20000100a00 */
[----:B------:R-:W2:Y:S02]  /*20ff0*/  LDL.LU R20, [R1+0x5f0] ;  /* 0x0005f00001147983 */ /* 0x000ea40000300800 */
[----:B------:R-:W2:Y:S01]  /*21000*/  LDL.LU R21, [R1+0x5f4] ;  /* 0x0005f40001157983 */ /* 0x000ea20000300800 */
[----:B0-----:R-:W2:Y:S01]  /*21010*/  LDL.LU R22, [R1+0x5f8] ;  /* 0x0005f80001167983 */ /* 0x001ea20000300800 */
[----:B------:R-:W2:Y:S02]  /*21020*/  LDL.LU R23, [R1+0x5fc] ;  /* 0x0005fc0001177983 */ /* 0x000ea40000300800 */
[----:B------:R-:W-:Y:S01]  /*21030*/  IMAD.MOV.U32 R27, RZ, RZ, R28 ;  /* 0x000000ffff1b7224 */ /* 0x000fe200078e001c */
[----:B--2---:R0:W-:Y:S01]  /*21040*/  STL.64 [R1+0x13d8], R22 ;  /* 0x0013d81601007387 */ /* 0x0041e20000100a00 */
[----:B------:R-:W-:Y:S02]  /*21050*/  STL.64 [R1+0x13d0], R20 ;  /* 0x0013d01401007387 */ /* 0x000fe40000100a00 */
[----:B0-----:R-:W-:-:S02]  /*21060*/  IMAD.MOV.U32 R22, RZ, RZ, R18 ;  /* 0x000000ffff167224 */ /* 0x001fc400078e0012 */
[----:B------:R-:W-:-:S05]  /*21070*/  IMAD.MOV.U32 R23, RZ, RZ, R17 ;  /* 0x000000ffff177224 */ /* 0x000fca00078e0011 */
[----:B------:R-:W-:Y:S01]  /*21080*/  STL.64 [R1+0x13f0], R22 ;  /* 0x0013f01601007387 */ /* 0x000fe20000100a00 */
[----:B------:R-:W-:Y:S02]  /*21090*/  STL.64 [R1+0x1390], R26 ;  /* 0x0013901a01007387 */ /* 0x000fe40000100a00 */
[----:B------:R0:W-:Y:S02]  /*210a0*/  STL.64 [R1+0x1388], R24 ;  /* 0x0013881801007387 */ /* 0x0001e40000100a00 */
[----:B0-----:R-:W2:Y:S01]  /*210b0*/  LDL.LU R24, [R1+0x5b0] ;  /* 0x0005b00001187983 */ /* 0x001ea20000300800 */
[----:B------:R-:W2:Y:S02]  /*210c0*/  LDL.LU R25, [R1+0x5b4] ;  /* 0x0005b40001197983 */ /* 0x000ea40000300800 */
[----:B------:R-:W2:Y:S02]  /*210d0*/  LDL.LU R26, [R1+0x5b8] ;  /* 0x0005b800011a7983 */ /* 0x000ea40000300800 */
[----:B------:R-:W2:Y:S02]  /*210e0*/  LDL.LU R27, [R1+0x5bc] ;  /* 0x0005bc00011b7983 */ /* 0x000ea40000300800 */
[----:B------:R-:W-:-:S02]  /*210f0*/  IMAD.MOV.U32 R22, RZ, RZ, R16 ;  /* 0x000000ffff167224 */ /* 0x000fc400078e0010 */
[----:B----4-:R-:W-:Y:S02]  /*21100*/  IMAD.MOV.U32 R23, RZ, RZ, R15 ;  /* 0x000000ffff177224 */ /* 0x010fe400078e000f */
[----:B------:R-:W-:Y:S02]  /*21110*/  IMAD.MOV.U32 R18, RZ, RZ, R12 ;  /* 0x000000ffff127224 */ /* 0x000fe400078e000c */
[----:B------:R-:W-:Y:S01]  /*21120*/  IMAD.MOV.U32 R19, RZ, RZ, R11 ;  /* 0x000000ffff137224 */ /* 0x000fe200078e000b */
[----:B------:R0:W-:Y:S02]  /*21130*/  STL.64 [R1+0x1408], R22 ;  /* 0x0014081601007387 */ /* 0x0001e40000100a00 */
[----:B0-----:R-:W-:Y:S02]  /*21140*/  IMAD.MOV.U32 R22, RZ, RZ, R14 ;  /* 0x000000ffff167224 */ /* 0x001fe400078e000e */
[----:B------:R-:W-:Y:S01]  /*21150*/  IMAD.MOV.U32 R23, RZ, RZ, R13 ;  /* 0x000000ffff177224 */ /* 0x000fe200078e000d */
[----:B--2---:R-:W-:Y:S01]  /*21160*/  STL.64 [R1+0x13a8], R26 ;  /* 0x0013a81a01007387 */ /* 0x004fe20000100a00 */
[----:B------:R0:W-:Y:S03]  /*21170*/  STL.64 [R1+0x13a0], R24 ;  /* 0x0013a01801007387 */ /* 0x0001e60000100a00 */
[----:B0-----:R-:W2:Y:S01]  /*21180*/  LDL.LU R24, [R1+0x5d0] ;  /* 0x0005d00001187983 */ /* 0x001ea20000300800 */
[----:B------:R-:W2:Y:S02]  /*21190*/  LDL.LU R25, [R1+0x5d4] ;  /* 0x0005d40001197983 */ /* 0x000ea40000300800 */
[----:B------:R-:W4:Y:S02]  /*211a0*/  LDL.LU R26, [R1+0x5d8] ;  /* 0x0005d800011a7983 */ /* 0x000f240000300800 */
[----:B------:R-:W4:Y:S01]  /*211b0*/  LDL.LU R27, [R1+0x5dc] ;  /* 0x0005dc00011b7983 */ /* 0x000f220000300800 */
[----:B------:R0:W-:Y:S01]  /*211c0*/  STL.64 [R1+0x1428], R22 ;  /* 0x0014281601007387 */ /* 0x0001e20000100a00 */
[----:B------:R1:W-:Y:S02]  /*211d0*/  STL.64 [R1+0x1430], R18 ;  /* 0x0014301201007387 */ /* 0x0003e40000100a00 */
[----:B------:R-:W2:Y:S02]  /*211e0*/  LDL.LU R20, [R1+0x640] ;  /* 0x0006400001147983 */ /* 0x000ea40000300800 */
[----:B------:R-:W2:Y:S01]  /*211f0*/  LDL.LU R21, [R1+0x644] ;  /* 0x0006440001157983 */ /* 0x000ea20000300800 */
[----:B0-----:R-:W2:Y:S01]  /*21200*/  LDL.LU R22, [R1+0x648] ;  /* 0x0006480001167983 */ /* 0x001ea20000300800 */
[----:B------:R-:W2:Y:S02]  /*21210*/  LDL.LU R23, [R1+0x64c] ;  /* 0x00064c0001177983 */ /* 0x000ea40000300800 */
[----:B-1----:R-:W-:-:S02]  /*21220*/  IMAD.MOV.U32 R18, RZ, RZ, R10 ;  /* 0x000000ffff127224 */ /* 0x002fc400078e000a */
[----:B---3--:R-:W-:Y:S01]  /*21230*/  IMAD.MOV.U32 R19, RZ, RZ, R9 ;  /* 0x000000ffff137224 */ /* 0x008fe200078e0009 */
[----:B--2---:R-:W-:Y:S01]  /*21240*/  STL.64 [R1+0x1440], R22 ;  /* 0x0014401601007387 */ /* 0x004fe20000100a00 */
[----:B------:R0:W-:Y:S03]  /*21250*/  STL.64 [R1+0x1438], R20 ;  /* 0x0014381401007387 */ /* 0x0001e60000100a00 */
[----:B------:R-:W-:Y:S01]  /*21260*/  STL.64 [R1+0x1448], R18 ;  /* 0x0014481201007387 */ /* 0x000fe20000100a00 */
[----:B0-----:R-:W2:Y:S01]  /*21270*/  LDL.LU R20, [R1+0x650] ;  /* 0x0006500001147983 */ /* 0x001ea20000300800 */
[----:B------:R-:W2:Y:S02]  /*21280*/  LDL.LU R21, [R1+0x654] ;  /* 0x0006540001157983 */ /* 0x000ea40000300800 */
[----:B------:R-:W3:Y:S02]  /*21290*/  LDL.LU R22, [R1+0x658] ;  /* 0x0006580001167983 */ /* 0x000ee40000300800 */
[----:B------:R-:W3:Y:S01]  /*212a0*/  LDL.LU R23, [R1+0x65c] ;  /* 0x00065c0001177983 */ /* 0x000ee20000300800 */
[----:B------:R-:W2:Y:S01]  /*212b0*/  LDL.LU R12, [R1+0x200] ;  /* 0x00020000010c7983 */ /* 0x000ea20000300800 */
[----:B------:R-:W4:Y:S02]  /*212c0*/  LDL.LU R13, [R1+0x204] ;  /* 0x00020400010d7983 */ /* 0x000f240000300800 */
[----:B------:R-:W4:Y:S02]  /*212d0*/  LDL.LU R14, [R1+0x208] ;  /* 0x00020800010e7983 */ /* 0x000f240000300800 */
[----:B------:R-:W4:Y:S01]  /*212e0*/  LDL.LU R15, [R1+0x20c] ;  /* 0x00020c00010f7983 */ /* 0x000f220000300800 */
[----:B------:R-:W4:Y:S04]  /*212f0*/  LDL.64 R10, [R1+0x28] ;  /* 0x00002800010a7983 */ /* 0x000f280000100a00 */
[----:B---3--:R-:W-:Y:S01]  /*21300*/  STL.64 [R1+0x1458], R22 ;  /* 0x0014581601007387 */ /* 0x008fe20000100a00 */
[----:B--2---:R0:W-:Y:S03]  /*21310*/  STL.64 [R1+0x1450], R20 ;  /* 0x0014501401007387 */ /* 0x0041e60000100a00 */
[----:B0-----:R-:W2:Y:S01]  /*21320*/  LDL.LU R20, [R1+0x670] ;  /* 0x0006700001147983 */ /* 0x001ea20000300800 */
[----:B------:R-:W2:Y:S02]  /*21330*/  LDL.LU R21, [R1+0x674] ;  /* 0x0006740001157983 */ /* 0x000ea40000300800 */
[----:B------:R-:W2:Y:S02]  /*21340*/  LDL.LU R22, [R1+0x678] ;  /* 0x0006780001167983 */ /* 0x000ea40000300800 */
[----:B------:R-:W2:Y:S01]  /*21350*/  LDL.LU R23, [R1+0x67c] ;  /* 0x00067c0001177983 */ /* 0x000ea20000300800 */
[----:B----4-:R-:W-:Y:S01]  /*21360*/  STL.64 [R1+0x13c0], R26 ;  /* 0x0013c01a01007387 */ /* 0x010fe20000100a00 */
        /* <DEDUP_REMOVED lines=9> */
[----:B------:R-:W4:Y:S02]  /*21400*/  LDL.LU R26, [R1+0x608] ;  /* 0x00060800011a7983 */ /* 0x000f240000300800 */
[----:B------:R-:W4:Y:S01]  /*21410*/  LDL.LU R27, [R1+0x60c] ;  /* 0x00060c00011b7983 */ /* 0x000f220000300800 */
[----:B------:R-:W-:Y:S01]  /*21420*/  HMMA.16816.F32 R4, R4, R10, R12 ;  /* 0x0000000a0404723c */ /* 0x000fe2000000180c */
[----:B----4-:R-:W-:Y:S01]  /*21430*/  STL.64 [R1+0x1400], R26 ;  /* 0x0014001a01007387 */ /* 0x010fe20000100a00 */
[----:B---3--:R0:W-:Y:S03]  /*21440*/  STL.64 [R1+0x13f8], R24 ;  /* 0x0013f81801007387 */ /* 0x0081e60000100a00 */
[----:B0-----:R-:W3:Y:S01]  /*21450*/  LDL.LU R24, [R1+0x610] ;  /* 0x0006100001187983 */ /* 0x001ee20000300800 */
[----:B------:R-:W3:Y:S02]  /*21460*/  LDL.LU R25, [R1+0x614] ;  /* 0x0006140001197983 */ /* 0x000ee40000300800 */
[----:B------:R-:W4:Y:S02]  /*21470*/  LDL.LU R26, [R1+0x618] ;  /* 0x00061800011a7983 */ /* 0x000f240000300800 */
[----:B------:R-:W4:Y:S02]  /*21480*/  LDL.LU R27, [R1+0x61c] ;  /* 0x00061c00011b7983 */ /* 0x000f240000300800 */
[----:B------:R-:W-:-:S02]  /*21490*/  IMAD.MOV.U32 R19, RZ, RZ, R3 ;  /* 0x000000ffff137224 */ /* 0x000fc400078e0003 */
[----:B------:R-:W-:Y:S02]  /*214a0*/  IMAD.MOV.U32 R12, RZ, RZ, R10 ;  /* 0x000000ffff0c7224 */ /* 0x000fe400078e000a */
[----:B------:R-:W-:Y:S02]  /*214b0*/  IMAD.MOV.U32 R3, RZ, RZ, R11 ;  /* 0x000000ffff037224 */ /* 0x000fe400078e000b */
[----:B------:R-:W-:Y:S01]  /*214c0*/  IMAD.MOV.U32 R18, RZ, RZ, R8 ;  /* 0x000000ffff127224 */ /* 0x000fe200078e0008 */
[----:B----4-:R-:W-:Y:S01]  /*214d0*/  STL.64 [R1+0x1418], R26 ;  /* 0x0014181a01007387 */ /* 0x010fe20000100a00 */
[----:B---3--:R0:W-:Y:S03]  /*214e0*/  STL.64 [R1+0x1410], R24 ;  /* 0x0014101801007387 */ /* 0x0081e60000100a00 */
[----:B0-----:R-:W3:Y:S01]  /*214f0*/  LDL.LU R24, [R1+0x620] ;  /* 0x0006200001187983 */ /* 0x001ee20000300800 */
[----:B------:R-:W3:Y:S02]  /*21500*/  LDL.LU R25, [R1+0x624] ;  /* 0x0006240001197983 */ /* 0x000ee40000300800 */
[----:B------:R-:W3:Y:S02]  /*21510*/  LDL.LU R26, [R1+0x628] ;  /* 0x00062800011a7983 */ /* 0x000ee40000300800 */
[----:B------:R-:W3:Y:S01]  /*21520*/  LDL.LU R27, [R1+0x62c] ;  /* 0x00062c00011b7983 */ /* 0x000ee20000300800 */
[----:B------:R-:W4:Y:S01]  /*21530*/  LDL.LU.64 R14, [R1+0x1470] ;  /* 0x00147000010e7983 */ /* 0x000f220000300a00 */
[----:B------:R0:W-:Y:S02]  /*21540*/  STL.64 [R1+0x950], R4 ;  /* 0x0009500401007387 */ /* 0x0001e40000100a00 */
[----:B------:R1:W-:Y:S02]  /*21550*/  STL.64 [R1+0x958], R6 ;  /* 0x0009580601007387 */ /* 0x0003e40000100a00 */
[----:B------:R-:W2:Y:S01]  /*21560*/  LDL.LU.64 R10, [R1+0x1468] ;  /* 0x00146800010a7983 */ /* 0x000ea20000300a00 */
[----:B------:R-:W2:Y:S04]  /*21570*/  LDL.LU.64 R8, [R1+0x1460] ;  /* 0x0014600001087983 */ /* 0x000ea80000300a00 */
[----:B0-----:R-:W4:Y:S01]  /*21580*/  LDL.LU R4, [R1+0x660] ;  /* 0x0006600001047983 */ /* 0x001f220000300800 */
[----:B------:R-:W4:Y:S02]  /*21590*/  LDL.LU R5, [R1+0x664] ;  /* 0x0006640001057983 */ /* 0x000f240000300800 */
[----:B-1----:R-:W4:Y:S02]  /*215a0*/  LDL.LU R6, [R1+0x668] ;  /* 0x0006680001067983 */ /* 0x002f240000300800 */
[----:B------:R-:W4:Y:S01]  /*215b0*/  LDL.LU R7, [R1+0x66c] ;  /* 0x00066c0001077983 */ /* 0x000f220000300800 */
[C---:B--2---:R-:W-:Y:S01]  /*215c0*/  HMMA.16816.F32 R16, R8.reuse, R18, R20 ;  /* 0x000000120810723c */ /* 0x044fe20000001814 */
[----:B------:R-:W2:Y:S01]  /*215d0*/  LDL.LU.64 R22, [R1+0x1458] ;  /* 0x0014580001167983 */ /* 0x000ea20000300a00 */
[----:B------:R-:W2:Y:S11]  /*215e0*/  LDL.LU.64 R20, [R1+0x1450] ;  /* 0x0014500001147983 */ /* 0x000eb60000300a00 */
[----:B------:R-:W-:Y:S10]  /*215f0*/  @!UPT UIADD3 URZ, URZ, URZ, URZ ;  /* 0x0000003f3f3ff290 */ /* 0x000ff4000fffe03f */
[----:B------:R-:W-:Y:S01]  /*21600*/  STL.64 [R1+0x200], R16 ;  /* 0x0002001001007387 */ /* 0x000fe20000100a00 */
[----:B------:R0:W-:Y:S03]  /*21610*/  STL.64 [R1+0x208], R18 ;  /* 0x0002081201007387 */ /* 0x0001e60000100a00 */
[----:B0-----:R-:W2:Y:S01]  /*21620*/  LDL.LU.64 R18, [R1+0x1448] ;  /* 0x0014480001127983 */ /* 0x001ea20000300a00 */
[C---:B----4-:R-:W-:Y:S11]  /*21630*/  HMMA.16816.F32 R4, R8.reuse, R14, R4 ;  /* 0x0000000e0804723c */ /* 0x050ff60000001804 */
[----:B------:R-:W-:Y:S11]  /*21640*/  @!UPT UIADD3 URZ, URZ, URZ, URZ ;  /* 0x0000003f3f3ff290 */ /* 0x000ff6000fffe03f */
[----:B------:R-:W-:Y:S01]  /*21650*/  @!UPT UIADD3 URZ, URZ, URZ, URZ ;  /* 0x0000003f3f3ff290 */ /* 0x000fe2000fffe03f */
[----:B------:R-:W-:Y:S01]  /*21660*/  STL.64 [R1+0x230], R4 ;  /* 0x0002300401007387 */ /* 0x000fe20000100a00 */
[----:B------:R0:W-:Y:S02]  /*21670*/  STL.64 [R1+0x238], R6 ;  /* 0x0002380601007387 */ /* 0x0001e40000100a00 */
[----:B------:R1:W-:Y:S02]  /*21680*/  STL.64 [R1+0x1338], R14 ;  /* 0x0013380e01007387 */ /* 0x0003e40000100a00 */
[----:B0-----:R-:W-:Y:S02]  /*21690*/  IMAD.MOV.U32 R6, RZ, RZ, R12 ;  /* 0x000000ffff067224 */ /* 0x001fe400078e000c */
[----:B------:R-:W4:Y:S01]  /*216a0*/  LDL.LU R12, [R1+0x630] ;  /* 0x00063000010c7983 */ /* 0x000f220000300800 */
        /* <DEDUP_REMOVED lines=9> */
[----:B0-----:R-:W2:Y:S02]  /*21740*/  LDL.LU.64 R18, [R1+0x1430] ;  /* 0x0014300001127983 */ /* 0x001ea40000300a00 */
[C---:B--2---:R-:W-:Y:S02]  /*21750*/  HMMA.16816.F32 R16, R8.reuse, R18, R20 ;  /* 0x000000120810723c */ /* 0x044fe40000001814 */
[----:B------:R-:W3:Y:S11]  /*21760*/  LDL.LU.64 R22, [R1+0x1428] ;  /* 0x0014280001167983 */ /* 0x000ef60000300a00 */
[----:B------:R-:W-:Y:S10]  /*21770*/  @!UPT UIADD3 URZ, URZ, URZ, URZ ;  /* 0x0000003f3f3ff290 */ /* 0x000ff4000fffe03f */
[----:B------:R-:W-:Y:S01]  /*21780*/  STL.64 [R1+0x290], R16 ;  /* 0x0002901001007387 */ /* 0x000fe20000100a00 */
[----:B------:R0:W-:Y:S03]  /*21790*/  STL.64 [R1+0x298], R18 ;  /* 0x0002981201007387 */ /* 0x0001e60000100a00 */
[----:B0-----:R-:W4:Y:S01]  /*217a0*/  LDL.LU.64 R18, [R1+0x1420] ;  /* 0x0014200001127983 */ /* 0x001f220000300a00 */
[C---:B---3--:R-:W-:Y:S08]  /*217b0*/  HMMA.16816.F32 R20, R8.reuse, R22, R24 ;  /* 0x000000160814723c */ /* 0x048ff00000001818 */
[C---:B----4-:R-:W-:Y:S11]  /*217c0*/  HMMA.16816.F32 R12, R8.reuse, R18, R12 ;  /* 0x00000012080c723c */ /* 0x050ff6000000180c */
[----:B------:R-:W-:Y:S11]  /*217d0*/  @!UPT UIADD3 URZ, URZ, URZ, URZ ;  /* 0x0000003f3f3ff290 */ /* 0x000ff6000fffe03f */
[----:B------:R-:W-:Y:S01]  /*217e0*/  @!UPT UIADD3 URZ, URZ, URZ, URZ ;  /* 0x0000003f3f3ff290 */ /* 0x000fe2000fffe03f */
[----:B------:R-:W-:Y:S01]  /*217f0*/  STL.64 [R1+0x250], R12 ;  /* 0x0002500c01007387 */ /* 0x000fe20000100a00 */
[----:B------:R0:W-:Y:S03]  /*21800*/  STL.64 [R1+0x258], R14 ;  /* 0x0002580e01007387 */ /* 0x0001e60000100a00 */
[----:B0-----:R-:W2:Y:S01]  /*21810*/  LDL.LU.64 R14, [R1+0x108] ;  /* 0x00010800010e7983 */ /* 0x001ea20000300a00 */
[----:B------:R-:W-:Y:S02]  /*21820*/  STL.64 [R1+0x1328], R18 ;  /* 0x0013281201007387 */ /* 0x000fe40000100a00 */
[----:B------:R-:W3:Y:S02]  /*21830*/  LDL.LU.64 R26, [R1+0x1418] ;  /* 0x00141800011a7983 */ /* 0x000ee40000300a00 */
[----:B------:R-:W3:Y:S01]  /*21840*/  LDL.LU.64 R24, [R1+0x1410] ;  /* 0x0014100001187983 */ /* 0x000ee20000300a00 */
        /* <DEDUP_REMOVED lines=10> */
[----:B---3--:R-:W-:Y:S02]  /*218f0*/  HMMA.16816.F32 R20, R8, R22, R24 ;  /* 0x000000160814723c */ /* 0x008fe40000001818 */
[----:B------:R-:W3:Y:S01]  /*21900*/  LDL.LU.64 R26, [R1+0x13e8] ;  /* 0x0013e800011a7983 */ /* 0x000ee20000300a00 */
[----:B------:R-:W3:Y:S11]  /*21910*/  LDL.LU.64 R24, [R1+0x13e0] ;  /* 0x0013e00001187983 */ /* 0x000ef60000300a00 */
[----:B------:R-:W-:Y:S09]  /*21920*/  @!UPT UIADD3 URZ, URZ, URZ, URZ ;  /* 0x0000003f3f3ff290 */ /* 0x000ff2000fffe03f */
[----:B------:R-:W-:Y:S01]  /*21930*/  STL.64 [R1+0x350], R20 ;  /* 0x0003501401007387 */ /* 0x000fe20000100a00 */
[----:B------:R0:W-:Y:S03]  /*21940*/  STL.64 [R1+0x358], R22 ;  /* 0x0003581601007387 */ /* 0x0001e60000100a00 */
[----:B0-----:R-:W4:Y:S01]  /*21950*/  LDL.LU.64 R22, [R1+0x13d8] ;  /* 0x0013d80001167983 */ /* 0x001f220000300a00 */
[----:B------:R-:W4:Y:S02]  /*21960*/  LDL.LU.64 R20, [R1+0x13d0] ;  /* 0x0013d00001147983 */ /* 0x000f240000300a00 */
[----:B------:R-:W-:Y:S02]  /*21970*/  IMAD.MOV.U32 R18, RZ, RZ, R2 ;  /* 0x000000ffff127224 */ /* 0x000fe400078e0002 */
[----:B------:R-:W-:-:S07]  /*21980*/  IMAD.MOV.U32 R19, RZ, RZ, R0 ;  /* 0x000000ffff137224 */ /* 0x000fce00078e0000 */
[C---:B----4-:R-:W-:Y:S01]  /*21990*/  HMMA.16816.F32 R16, R8.reuse, R18, R20 ;  /* 0x000000120810723c */ /* 0x050fe20000001814 */
[----:B------:R-:W3:Y:S11]  /*219a0*/  LDL.LU.64 R22, [R1+0x13c8] ;  /* 0x0013c80001167983 */ /* 0x000ef60000300a00 */
[----:B------:R-:W-:Y:S11]  /*219b0*/  @!UPT UIADD3 URZ, URZ, URZ, URZ ;  /* 0x0000003f3f3ff290 */ /* 0x000ff6000fffe03f */
[----:B------:R-:W-:Y:S01]  /*219c0*/  STL.64 [R1+0x430], R16 ;  /* 0x0004301001007387 */ /* 0x000fe20000100a00 */
[----:B------:R0:W-:Y:S03]  /*219d0*/  STL.64 [R1+0x438], R18 ;  /* 0x0004381201007387 */ /* 0x0001e60000100a00 */
[----:B0-----:R-:W4:Y:S01]  /*219e0*/  LDL.LU.64 R18, [R1+0xd8] ;  /* 0x0000d80001127983 */ /* 0x001f220000300a00 */
[----:B------:R-:W-:Y:S01]  /*219f0*/  IMAD.MOV.U32 R7, RZ, RZ, R3 ;  /* 0x000000ffff077224 */ /* 0x000fe200078e0003 */
[C---:B---3--:R-:W-:Y:S01]  /*21a00*/  HMMA.16816.F32 R24, R8.reuse, R22, R24 ;  /* 0x000000160818723c */ /* 0x048fe20000001818 */
[----:B------:R-:W-:Y:S02]  /*21a10*/  IMAD.MOV.U32 R3, RZ, RZ, R22 ;  /* 0x000000ffff037224 */ /* 0x000fe400078e0016 */
[----:B------:R-:W-:Y:S01]  /*21a20*/  IMAD.MOV.U32 R0, RZ, RZ, R23 ;  /* 0x000000ffff007224 */ /* 0x000fe200078e0017 */
[----:B----4-:R0:W-:Y:S04]  /*21a30*/  STL.64 [R1+0x1330], R18 ;  /* 0x0013301201007387 */ /* 0x0101e80000100a00 */
[----:B0-----:R-:W3:Y:S11]  /*21a40*/  LDL.LU.64 R18, [R1+0xe8] ;  /* 0x0000e80001127983 */ /* 0x001ef60000300a00 */
[----:B------:R-:W-:Y:S04]  /*21a50*/  @!UPT UIADD3 URZ, URZ, URZ, URZ ;  /* 0x0000003f3f3ff290 */ /* 0x000fe8000fffe03f */
[----:B------:R-:W-:Y:S02]  /*21a60*/  STL.64 [R1+0x500], R24 ;  /* 0x0005001801007387 */ /* 0x000fe40000100a00 */
[----:B------:R0:W-:Y:S02]  /*21a70*/  STL.64 [R1+0x508], R26 ;  /* 0x0005081a01007387 */ /* 0x0001e40000100a00 */
[----:B0-----:R-:W4:Y:S01]  /*21a80*/  LDL.LU.64 R26, [R1+0x13c0] ;  /* 0x0013c000011a7983 */ /* 0x001f220000300a00 */
[----:B------:R-:W4:Y:S02]  /*21a90*/  LDL.LU.64 R24, [R1+0x13b8] ;  /* 0x0013b80001187983 */ /* 0x000f240000300a00 */
[----:B------:R-:W4:Y:S02]  /*21aa0*/  LDL.LU.64 R22, [R1+0x13b0] ;  /* 0x0013b00001167983 */ /* 0x000f240000300a00 */
[C---:B----4-:R-:W-:Y:S01]  /*21ab0*/  HMMA.16816.F32 R20, R8.reuse, R22, R24 ;  /* 0x000000160814723c */ /* 0x050fe20000001818 */
[----:B------:R-:W4:Y:S01]  /*21ac0*/  LDL.LU.64 R26, [R1+0x13a8] ;  /* 0x0013a800011a7983 */ /* 0x000f220000300a00 */
[----:B------:R-:W4:Y:S11]  /*21ad0*/  LDL.LU.64 R24, [R1+0x13a0] ;  /* 0x0013a00001187983 */ /* 0x000f360000300a00 */
[----:B------:R-:W-:Y:S10]  /*21ae0*/  @!UPT UIADD3 URZ, URZ, URZ, URZ ;  /* 0x0000003f3f3ff290 */ /* 0x000ff4000fffe03f */
        /* <DEDUP_REMOVED lines=18> */
[----:B------:R-:W4:Y:S11]  /*21c10*/  LDL.LU.64 R26, [R1+0x1360] ;  /* 0x00136000011a7983 */ /* 0x000f360000300a00 */
[----:B------:R-:W-:Y:S10]  /*21c20*/  @!UPT UIADD3 URZ, URZ, URZ, URZ ;  /* 0x0000003f3f3ff290 */ /* 0x000ff4000fffe03f */
[----:B------:R-:W-:Y:S01]  /*21c30*/  STL.64 [R1+0xa80], R20 ;  /* 0x000a801401007387 */ /* 0x000fe20000100a00 */
[----:B------:R0:W-:Y:S03]  /*21c40*/  STL.64 [R1+0xa88], R22 ;  /* 0x000a881601007387 */ /* 0x0001e60000100a00 */
[----:B0-----:R-:W4:Y:S01]  /*21c50*/  LDL.LU.64 R22, [R1+0x1358] ;  /* 0x0013580001167983 */ /* 0x001f220000300a00 */
[----:B------:R-:W4:Y:S03]  /*21c60*/  LDL.LU.64 R20, [R1+0x1350] ;  /* 0x0013500001147983 */ /* 0x000f260000300a00 */
[----:B------:R-:W0:Y:S01]  /*21c70*/  S2R R29, SR_TID.X ;  /* 0x00000000001d7919 */ /* 0x000e220000002100 */
[----:B----4-:R-:W-:Y:S11]  /*21c80*/  HMMA.16816.F32 R20, R8, R26, R20 ;  /* 0x0000001a0814723c */ /* 0x010ff60000001814 */
[----:B------:R-:W-:Y:S11]  /*21c90*/  @!UPT UIADD3 URZ, URZ, URZ, URZ ;  /* 0x0000003f3f3ff290 */ /* 0x000ff6000fffe03f */
[----:B------:R-:W-:Y:S01]  /*21ca0*/  @!UPT UIADD3 URZ, URZ, URZ, URZ ;  /* 0x0000003f3f3ff290 */ /* 0x000fe2000fffe03f */
[----:B------:R-:W-:Y:S01]  /*21cb0*/  STL.64 [R1+0xa70], R20 ;  /* 0x000a701401007387 */ /* 0x000fe20000100a00 */
[----:B------:R1:W-:Y:S03]  /*21cc0*/  STL.64 [R1+0xa78], R22 ;  /* 0x000a781601007387 */ /* 0x0003e60000100a00 */
[----:B-1----:R-:W4:Y:S01]  /*21cd0*/  LDL.LU.64 R22, [R1+0x1348] ;  /* 0x0013480001167983 */ /* 0x002f220000300a00 */
[----:B------:R-:W4:Y:S01]  /*21ce0*/  LDL.LU.64 R20, [R1+0x1340] ;  /* 0x0013400001147983 */ /* 0x000f220000300a00 */
[C---:B0-----:R-:W-:Y:S01]  /*21cf0*/  LOP3.LUT R28, R29.reuse, 0x7, RZ, 0xc0, !PT ;  /* 0x000000071d1c7812 */ /* 0x041fe200078ec0ff */
[----:B------:R-:W-:-:S04]  /*21d00*/  IMAD.SHL.U32 R2, R29, 0x2, RZ ;  /* 0x000000021d027824 */ /* 0x000fc800078e00ff */
[----:B------:R-:W-:Y:S02]  /*21d10*/  IMAD R28, R28, 0x110, RZ ;  /* 0x000001101c1c7824 */ /* 0x000fe400078e02ff */
[----:B------:R-:W-:-:S03]  /*21d20*/  IMAD.SHL.U32 R29, R29, 0x80, RZ ;  /* 0x000000801d1d7824 */ /* 0x000fc600078e00ff */
[----:B------:R-:W-:-:S04]  /*21d30*/  LOP3.LUT R28, R28, 0x10, R2, 0x78, !PT ;  /* 0x000000101c1c7812 */ /* 0x000fc800078e7802 */
[----:B------:R-:W-:-:S04]  /*21d40*/  LOP3.LUT R28, R28, 0x800, R29, 0xf8, !PT ;  /* 0x000008001c1c7812 */ /* 0x000fc800078ef81d */
[----:B------:R-:W-:Y:S01]  /*21d50*/  LOP3.LUT R28, R28, 0x60, RZ, 0x3c, !PT ;  /* 0x000000601c1c7812 */ /* 0x000fe200078e3cff */
[----:B------:R0:W-:Y:S01]  /*21d60*/  STL [R1+0x127c], R26 ;  /* 0x00127c1a01007387 */ /* 0x0001e20000100800 */
[----:B------:R1:W-:Y:S02]  /*21d70*/  STL [R1+0x1278], R27 ;  /* 0x0012781b01007387 */ /* 0x0003e40000100800 */
[----:B------:R-:W2:Y:S02]  /*21d80*/  LDL.LU R24, [R1+0x850] ;  /* 0x0008500001187983 */ /* 0x000ea40000300800 */
[----:B------:R-:W2:Y:S01]  /*21d90*/  LDL.LU R25, [R1+0x854] ;  /* 0x0008540001197983 */ /* 0x000ea20000300800 */
[----:B0-----:R-:W2:Y:S01]  /*21da0*/  LDL.LU R26, [R1+0x858] ;  /* 0x00085800011a7983 */ /* 0x001ea20000300800 */
[----:B-1----:R-:W2:Y:S01]  /*21db0*/  LDL.LU R27, [R1+0x85c] ;  /* 0x00085c00011b7983 */ /* 0x002ea20000300800 */
[----:B----4-:R-:W-:Y:S02]  /*21dc0*/  HMMA.16816.F32 R4, R8, R6, R20 ;  /* 0x000000060804723c */ /* 0x010fe40000001814 */
[----:B------:R-:W0:Y:S04]  /*21dd0*/  LDSM.16.MT88.4 R8, [R28+0x9080] ;  /* 0x009080001c08783b */ /* 0x000e280000004200 */
[----:B------:R-:W3:Y:S11]  /*21de0*/  LDL.LU R20, [R1+0x860] ;  /* 0x0008600001147983 */ /* 0x000ef60000300800 */
[----:B------:R-:W-:Y:S06]  /*21df0*/  @!UPT UIADD3 URZ, URZ, URZ, URZ ;  /* 0x0000003f3f3ff290 */ /* 0x000fec000fffe03f */
[----:B------:R-:W-:Y:S01]  /*21e00*/  STL.64 [R1+0xa20], R4 ;  /* 0x000a200401007387 */ /* 0x000fe20000100a00 */
[----:B------:R-:W-:Y:S02]  /*21e10*/  STL.64 [R1+0xa28], R6 ;  /* 0x000a280601007387 */ /* 0x000fe40000100a00 */
[----:B------:R-:W3:Y:S02]  /*21e20*/  LDL.LU R21, [R1+0x864] ;  /* 0x0008640001157983 */ /* 0x000ee40000300800 */
[----:B------:R-:W3:Y:S01]  /*21e30*/  LDL.LU R22, [R1+0x868] ;  /* 0x0008680001167983 */ /* 0x000ee20000300800 */
[----:B------:R-:W3:Y:S04]  /*21e40*/  LDL.LU R23, [R1+0x86c] ;  /* 0x00086c0001177983 */ /* 0x000ee80000300800 */
[----:B------:R-:W1:Y:S04]  /*21e50*/  LDSM.16.MT88.4 R4, [R28+0x9000] ;  /* 0x009000001c04783b */ /* 0x000e680000004200 */
[----:B0-----:R-:W-:Y:S01]  /*21e60*/  STL.64 [R1+0x1250], R10 ;  /* 0x0012500a01007387 */ /* 0x001fe20000100a00 */
[----:B------:R0:W-:Y:S03]  /*21e70*/  STL.64 [R1+0x1248], R8 ;  /* 0x0012480801007387 */ /* 0x0001e60000100a00 */
[----:B0-----:R-:W1:Y:S01]  /*21e80*/  LDL.LU R8, [R1+0x880] ;  /* 0x0008800001087983 */ /* 0x001e620000300800 */
[----:B------:R-:W1:Y:S02]  /*21e90*/  LDL.LU R9, [R1+0x884] ;  /* 0x0008840001097983 */ /* 0x000e640000300800 */
[----:B------:R-:W1:Y:S02]  /*21ea0*/  LDL.LU R10, [R1+0x888] ;  /* 0x00088800010a7983 */ /* 0x000e640000300800 */
[----:B------:R-:W1:Y:S02]  /*21eb0*/  LDL.LU R11, [R1+0x88c] ;  /* 0x00088c00010b7983 */ /* 0x000e640000300800 */
[----:B--2---:R-:W-:Y:S01]  /*21ec0*/  IMAD.MOV.U32 R2, RZ, RZ, R15 ;  /* 0x000000ffff027224 */ /* 0x004fe200078e000f */
[C---:B-1----:R-:W-:Y:S11]  /*21ed0*/  HMMA.16816.F32 R8, R4.reuse, R14, R8 ;  /* 0x0000000e0408723c */ /* 0x042ff60000001808 */
[----:B------:R-:W-:Y:S11]  /*21ee0*/  @!UPT UIADD3 URZ, URZ, URZ, URZ ;  /* 0x0000003f3f3ff290 */ /* 0x000ff6000fffe03f */
[----:B------:R-:W-:Y:S01]  /*21ef0*/  @!UPT UIADD3 URZ, URZ, URZ, URZ ;  /* 0x0000003f3f3ff290 */ /* 0x000fe2000fffe03f */
[----:B------:R0:W-:Y:S01]  /*21f00*/  STL.64 [R1+0x190], R8 ;  /* 0x0001900801007387 */ /* 0x0001e20000100a00 */
[----:B------:R-:W-:Y:S02]  /*21f10*/  STL.64 [R1+0x198], R10 ;  /* 0x0001980a01007387 */ /* 0x000fe40000100a00 */
[----:B0-----:R-:W-:Y:S02]  /*21f20*/  IMAD.MOV.U32 R8, RZ, RZ, R14 ;  /* 0x000000ffff087224 */ /* 0x001fe400078e000e */
[----:B------:R-:W2:Y:S01]  /*21f30*/  LDL.LU.64 R14, [R1+0x1338] ;  /* 0x00133800010e7983 */ /* 0x000ea20000300a00 */
[----:B------:R-:W-:Y:S02]  /*21f40*/  STL [R1+0x1284], R2 ;  /* 0x0012840201007387 */ /* 0x000fe40000100800 */
[----:B------:R0:W-:Y:S02]  /*21f50*/  STL [R1+0x1280], R8 ;  /* 0x0012800801007387 */ /* 0x0001e40000100800 */
[----:B0-----:R-:W2:Y:S01]  /*21f60*/  LDL.LU R8, [R1+0x870] ;  /* 0x0008700001087983 */ /* 0x001ea20000300800 */
[----:B------:R-:W2:Y:S02]  /*21f70*/  LDL.LU R9, [R1+0x874] ;  /* 0x0008740001097983 */ /* 0x000ea40000300800 */
[----:B------:R-:W2:Y:S02]  /*21f80*/  LDL.LU R10, [R1+0x878] ;  /* 0x00087800010a7983 */ /* 0x000ea40000300800 */
[----:B------:R-:W2:Y:S01]  /*21f90*/  LDL.LU R11, [R1+0x87c] ;  /* 0x00087c00010b7983 */ /* 0x000ea20000300800 */
[C---:B---3--:R-:W-:Y:S08]  /*21fa0*/  HMMA.16816.F32 R20, R4.reuse, R18, R20 ;  /* 0x000000120414723c */ /* 0x048ff00000001814 */
[----:B--2---:R-:W-:Y:S11]  /*21fb0*/  HMMA.16816.F32 R8, R4, R14, R8 ;  /* 0x0000000e0408723c */ /* 0x004ff60000001808 */
[----:B------:R-:W-:Y:S11]  /*21fc0*/  @!UPT UIADD3 URZ, URZ, URZ, URZ ;  /* 0x0000003f3f3ff290 */ /* 0x000ff6000fffe03f */
[----:B------:R-:W-:Y:S01]  /*21fd0*/  @!UPT UIADD3 URZ, URZ, URZ, URZ ;  /* 0x0000003f3f3ff290 */ /* 0x000fe2000fffe03f */
[----:B------:R0:W-:Y:S01]  /*21fe0*/  STL.64 [R1+0x1c0], R8 ;  /* 0x0001c00801007387 */ /* 0x0001e20000100a00 */
[----:B------:R1:W-:Y:S02]  /*21ff0*/  STL.64 [R1+0x1c8], R10 ;  /* 0x0001c80a01007387 */ /* 0x0003e40000100a00 */
[----:B------:R-:W2:Y:S02]  /*22000*/  LDL.LU R12, [R1+0x820] ;  /* 0x00082000010c7983 */ /* 0x000ea40000300800 */
[----:B------:R-:W2:Y:S02]  /*22010*/  LDL.LU R13, [R1+0x824] ;  /* 0x00082400010d7983 */ /* 0x000ea40000300800 */
[----:B0-----:R-:W-:Y:S02]  /*22020*/  IMAD.MOV.U32 R9, RZ, RZ, R15 ;  /* 0x000000ffff097224 */ /* 0x001fe400078e000f */
[----:B-1----:R-:W-:Y:S02]  /*22030*/  IMAD.MOV.U32 R10, RZ, RZ, R14 ;  /* 0x000000ffff0a7224 */ /* 0x002fe400078e000e */
[----:B------:R-:W2:Y:S01]  /*22040*/  LDL.LU R14, [R1+0x828] ;  /* 0x00082800010e7983 */ /* 0x000ea20000300800 */
[----:B------:R-:W2:Y:S02]  /*22050*/  LDL.LU R15, [R1+0x82c] ;  /* 0x00082c00010f7983 */ /* 0x000ea40000300800 */
[----:B------:R-:W-:Y:S02]  /*22060*/  STL.64 [R1+0x1f0], R20 ;  /* 0x0001f01401007387 */ /* 0x000fe40000100a00 */
[----:B------:R0:W-:Y:S02]  /*22070*/  STL.64 [R1+0x1f8], R22 ;  /* 0x0001f81601007387 */ /* 0x0001e40000100a00 */
[----:B------:R-:W-:-:S02]  /*22080*/  IMAD.MOV.U32 R11, RZ, RZ, R19 ;  /* 0x000000ffff0b7224 */ /* 0x000fc400078e0013 */
[----:B0-----:R-:W-:Y:S02]  /*22090*/  IMAD.MOV.U32 R23, RZ, RZ, R18 ;  /* 0x000000ffff177224 */ /* 0x001fe400078e0012 */
[----:B------:R-:W3:Y:S03]  /*220a0*/  LDL.LU.64 R18, [R1+0x1330] ;  /* 0x0013300001127983 */ /* 0x000ee60000300a00 */
[----:B------:R0:W-:Y:S02]  /*220b0*/  STL [R1+0x1298], R23 ;  /* 0x0012981701007387 */ /* 0x0001e40000100800 */
[----:B0-----:R-:W4:Y:S01]  /*220c0*/  LDL.LU.64 R22, [R1+0xb8] ;  /* 0x0000b80001167983 */ /* 0x001f220000300a00 */
[C---:B---3--:R-:W-:Y:S01]  /*220d0*/  HMMA.16816.F32 R24, R4.reuse, R18, R24 ;  /* 0x000000120418723c */ /* 0x048fe20000001818 */
[----:B------:R-:W-:Y:S11]  /*220e0*/  IMAD.MOV.U32 R28, RZ, RZ, R19 ;  /* 0x000000ffff1c7224 */ /* 0x000ff600078e0013 */
[----:B------:R-:W-:Y:S11]  /*220f0*/  @!UPT UIADD3 URZ, URZ, URZ, URZ ;  /* 0x0000003f3f3ff290 */ /* 0x000ff6000fffe03f */
[----:B------:R-:W-:Y:S01]  /*22100*/  STL.64 [R1+0x240], R24 ;  /* 0x0002401801007387 */ /* 0x000fe20000100a00 */
[----:B------:R0:W-:Y:S02]  /*22110*/  STL.64 [R1+0x248], R26 ;  /* 0x0002481a01007387 */ /* 0x0001e40000100a00 */
[----:B0-----:R-:W-:Y:S02]  /*22120*/  IMAD.MOV.U32 R27, RZ, RZ, R18 ;  /* 0x000000ffff1b7224 */ /* 0x001fe400078e0012 */
[----:B------:R-:W3:Y:S01]  /*22130*/  LDL.LU.64 R18, [R1+0x1328] ;  /* 0x0013280001127983 */ /* 0x000ee20000300a00 */
[----:B------:R-:W-:Y:S02]  /*22140*/  STL [R1+0x12a0], R28 ;  /* 0x0012a01c01007387 */ /* 0x000fe40000100800 */
[----:B------:R0:W-:Y:S02]  /*22150*/  STL [R1+0x129c], R27 ;  /* 0x00129c1b01007387 */ /* 0x0001e40000100800 */
[----:B------:R-:W3:Y:S01]  /*22160*/  LDL.LU R24, [R1+0x840] ;  /* 0x0008400001187983 */ /* 0x000ee20000300800 */
[----:B------:R-:W3:Y:S01]  /*22170*/  LDL.LU R25, [R1+0x844] ;  /* 0x0008440001197983 */ /* 0x000ee20000300800 */
[----:B------:R-:W3:Y:S03]  /*22180*/  LDL.LU R26, [R1+0x848] ;  /* 0x00084800011a7983 */ /* 0x000ee60000300800 */
[----:B0-----:R-:W3:Y:S02]  /*22190*/  LDL.LU R27, [R1+0x84c] ;  /* 0x00084c00011b7983 */ /* 0x001ee40000300800 */
[----:B---3--:R-:W-:Y:S11]  /*221a0*/  HMMA.16816.F32 R24, R4, R18, R24 ;  /* 0x000000120418723c */ /* 0x008ff60000001818 */
[----:B------:R-:W-:Y:S11]  /*221b0*/  @!UPT UIADD3 URZ, URZ, URZ, URZ ;  /* 0x0000003f3f3ff290 */ /* 0x000ff6000fffe03f */
[----:B------:R-:W-:Y:S01]  /*221c0*/  @!UPT UIADD3 URZ, URZ, URZ, URZ ;  /* 0x0000003f3f3ff290 */ /* 0x000fe2000fffe03f */
[----:B------:R-:W-:Y:S01]  /*221d0*/  STL.64 [R1+0x1e0], R24 ;  /* 0x0001e01801007387 */ /* 0x000fe20000100a00 */
[----:B------:R0:W-:Y:S02]  /*221e0*/  STL.64 [R1+0x1e8], R26 ;  /* 0x0001e81a01007387 */ /* 0x0001e40000100a00 */
[----:B0-----:R-:W-:Y:S02]  /*221f0*/  IMAD.MOV.U32 R26, RZ, RZ, R18 ;  /* 0x000000ffff1a7224 */ /* 0x001fe400078e0012 */
[----:B------:R-:W-:-:S05]  /*22200*/  IMAD.MOV.U32 R18, RZ, RZ, R19 ;  /* 0x000000ffff127224 */ /* 0x000fca00078e0013 */
[----:B------:R0:W-:Y:S04]  /*22210*/  STL [R1+0x1320], R18 ;  /* 0x0013201201007387 */ /* 0x0001e80000100800 */
[----:B0-----:R-:W2:Y:S01]  /*22220*/  LDL.LU.64 R18, [R1+0xa8] ;  /* 0x0000a80001127983 */ /* 0x001ea20000300a00 */
[----:B------:R0:W-:Y:S02]  /*22230*/  STL [R1+0x12a4], R26 ;  /* 0x0012a41a01007387 */ /* 0x0001e40000100800 */
[----:B------:R-:W3:Y:S02]  /*22240*/  LDL.LU R24, [R1+0x830] ;  /* 0x0008300001187983 */ /* 0x000ee40000300800 */
[----:B------:R-:W3:Y:S01]  /*22250*/  LDL.LU R25, [R1+0x834] ;  /* 0x0008340001197983 */ /* 0x000ee20000300800 */
[----:B0-----:R-:W3:Y:S01]  /*22260*/  LDL.LU R26, [R1+0x838] ;  /* 0x00083800011a7983 */ /* 0x001ee20000300800 */
[----:B------:R-:W3:Y:S02]  /*22270*/  LDL.LU R27, [R1+0x83c] ;  /* 0x00083c00011b7983 */ /* 0x000ee40000300800 */
[----:B----4-:R-:W-:Y:S01]  /*22280*/  IMAD.MOV.U32 R8, RZ, RZ, R23 ;  /* 0x000000ffff087224 */ /* 0x010fe200078e0017 */
[----:B---3--:R-:W-:Y:S11]  /*22290*/  HMMA.16816.F32 R24, R4, R22, R24 ;  /* 0x000000160418723c */ /* 0x008ff60000001818 */
[----:B------:R-:W-:Y:S11]  /*222a0*/  @!UPT UIADD3 URZ, URZ, URZ, URZ ;  /* 0x0000003f3f3ff290 */ /* 0x000ff6000fffe03f */
[----:B------:R-:W-:Y:S01]  /*222b0*/  @!UPT UIADD3 URZ, URZ, URZ, URZ ;  /* 0x0000003f3f3ff290 */ /* 0x000fe2000fffe03f */
[----:B------:R0:W-:Y:S01]  /*222c0*/  STL.64 [R1+0x210], R24 ;  /* 0x0002101801007387 */ /* 0x0001e20000100a00 */
[----:B------:R1:W-:Y:S03]  /*222d0*/  STL.64 [R1+0x218], R26 ;  /* 0x0002181a01007387 */ /* 0x0003e60000100a00 */
[----:B0-----:R-:W3:Y:S01]  /*222e0*/  LDL.LU R24, [R1+0x810] ;  /* 0x0008100001187983 */ /* 0x001ee20000300800 */
[----:B------:R-:W3:Y:S02]  /*222f0*/  LDL.LU R25, [R1+0x814] ;  /* 0x0008140001197983 */ /* 0x000ee40000300800 */
[----:B-1----:R-:W3:Y:S02]  /*22300*/  LDL.LU R26, [R1+0x818] ;  /* 0x00081800011a7983 */ /* 0x002ee40000300800 */
[----:B------:R-:W3:Y:S01]  /*22310*/  LDL.LU R27, [R1+0x81c] ;  /* 0x00081c00011b7983 */ /* 0x000ee20000300800 */
[----:B------:R0:W-:Y:S01]  /*22320*/  STL.64 [R1+0x1290], R10 ;  /* 0x0012900a01007387 */ /* 0x0001e20000100a00 */
[----:B------:R-:W-:Y:S03]  /*22330*/  STL.64 [R1+0x1288], R8 ;  /* 0x0012880801007387 */ /* 0x000fe60000100a00 */
[----:B0-----:R-:W4:Y:S04]  /*22340*/  LDL.LU.64 R10, [R1+0x68] ;  /* 0x00006800010a7983 */ /* 0x001f280000300a00 */
[----:B----4-:R0:W-:Y:S02]  /*22350*/  STL.64 [R1+0x12e8], R10 ;  /* 0x0012e80a01007387 */ /* 0x0101e40000100a00 */
[----:B0-----:R-:W-:-:S02]  /*22360*/  IMAD.MOV.U32 R10, RZ, RZ, R3 ;  /* 0x000000ffff0a7224 */ /* 0x001fc400078e0003 */
[----:B------:R-:W-:-:S05]  /*22370*/  IMAD.MOV.U32 R11, RZ, RZ, R0 ;  /* 0x000000ffff0b7224 */ /* 0x000fca00078e0000 */
[----:B------:R0:W-:Y:S04]  /*22380*/  STL.64 [R1+0x1300], R10 ;  /* 0x0013000a01007387 */ /* 0x0001e80000100a00 */
[----:B0-----:R-:W4:Y:S01]  /*22390*/  LDL.LU.64 R10, [R1+0x88] ;  /* 0x00008800010a7983 */ /* 0x001f220000300a00 */
[C---:B--2---:R-:W-:Y:S01]  /*223a0*/  HMMA.16816.F32 R12, R4.reuse, R18, R12 ;  /* 0x00000012040c723c */ /* 0x044fe2000000180c */
[----:B------:R-:W-:Y:S02]  /*223b0*/  IMAD.MOV.U32 R21, RZ, RZ, R18 ;  /* 0x000000ffff157224 */ /* 0x000fe400078e0012 */
[----:B----4-:R0:W-:Y:S04]  /*223c0*/  STL.64 [R1+0x1318], R10 ;  /* 0x0013180a01007387 */ /* 0x0101e80000100a00 */
[----:B0-----:R-:W2:Y:S01]  /*223d0*/  LDL.LU.64 R10, [R1+0x98] ;  /* 0x00009800010a7983 */ /* 0x001ea20000300a00 */
[----:B------:R-:W4:Y:S02]  /*223e0*/  LDL.LU R18, [R1+0x1320] ;  /* 0x0013200001127983 */ /* 0x000f240000300800 */
[----:B------:R-:W-:Y:S11]  /*223f0*/  IMAD.MOV.U32 R17, RZ, RZ, R19 ;  /* 0x000000ffff117224 */ /* 0x000ff600078e0013 */
[----:B------:R-:W-:Y:S02]  /*22400*/  @!UPT UIADD3 URZ, URZ, URZ, URZ ;  /* 0x0000003f3f3ff290 */ /* 0x000fe4000fffe03f */
[----:B------:R-:W-:Y:S01]  /*22410*/  STL.64 [R1+0x260], R12 ;  /* 0x0002600c01007387 */ /* 0x000fe20000100a00 */
[----:B------:R-:W-:Y:S04]  /*22420*/  STL.64 [R1+0x268], R14 ;  /* 0x0002680e01007387 */ /* 0x000fe80000100a00 */
[----:B----4-:R-:W-:Y:S01]  /*22430*/  STL [R1+0x12e4], R18 ;  /* 0x0012e41201007387 */ /* 0x010fe20000100800 */
[----:B------:R0:W-:Y:S02]  /*22440*/  STL [R1+0x12e0], R17 ;  /* 0x0012e01101007387 */ /* 0x0001e40000100800 */
[----:B------:R-:W4:Y:S01]  /*22450*/  LDL.LU R16, [R1+0x7e0] ;  /* 0x0007e00001107983 */ /* 0x000f220000300800 */
[----:B0-----:R-:W4:Y:S01]  /*22460*/  LDL.LU R17, [R1+0x7e4] ;  /* 0x0007e40001117983 */ /* 0x001f220000300800 */
[----:B------:R-:W2:Y:S02]  /*22470*/  LDL.LU R18, [R1+0x7e8] ;  /* 0x0007e80001127983 */ /* 0x000ea40000300800 */
[----:B------:R-:W2:Y:S02]  /*22480*/  LDL.LU R19, [R1+0x7ec] ;  /* 0x0007ec0001137983 */ /* 0x000ea40000300800 */
[----:B--2---:R-:W-:Y:S01]  /*22490*/  STL.64 [R1+0x12f8], R18 ;  /* 0x0012f81201007387 */ /* 0x004fe20000100a00 */
[----:B----4-:R0:W-:Y:S03]  /*224a0*/  STL.64 [R1+0x12f0], R16 ;  /* 0x0012f01001007387 */ /* 0x0101e60000100a00 */
[----:B0-----:R-:W2:Y:S01]  /*224b0*/  LDL.LU R16, [R1+0x7f0] ;  /* 0x0007f00001107983 */ /* 0x001ea20000300800 */
[----:B------:R-:W2:Y:S02]  /*224c0*/  LDL.LU R17, [R1+0x7f4] ;  /* 0x0007f40001117983 */ /* 0x000ea40000300800 */
[----:B------:R-:W4:Y:S02]  /*224d0*/  LDL.LU R18, [R1+0x7f8] ;  /* 0x0007f80001127983 */ /* 0x000f240000300800 */
[----:B------:R-:W4:Y:S02]  /*224e0*/  LDL.LU R19, [R1+0x7fc] ;  /* 0x0007fc0001137983 */ /* 0x000f240000300800 */
[----:B------:R-:W-:Y:S01]  /*224f0*/  IMAD.MOV.U32 R23, RZ, RZ, R11 ;  /* 0x000000ffff177224 */ /* 0x000fe200078e000b */
[----:B----4-:R-:W-:Y:S01]  /*22500*/  STL.64 [R1+0x1310], R18 ;  /* 0x0013101201007387 */ /* 0x010fe20000100a00 */
[----:B--2---:R0:W-:Y:S03]  /*22510*/  STL.64 [R1+0x1308], R16 ;  /* 0x0013081001007387 */ /* 0x0041e60000100a00 */
[----:B0-----:R-:W2:Y:S01]  /*22520*/  LDL.LU R16, [R1+0x800] ;  /* 0x0008000001107983 */ /* 0x001ea20000300800 */
[----:B------:R-:W2:Y:S02]  /*22530*/  LDL.LU R17, [R1+0x804] ;  /* 0x0008040001117983 */ /* 0x000ea40000300800 */
[----:B------:R-:W2:Y:S02]  /*22540*/  LDL.LU R18, [R1+0x808] ;  /* 0x0008080001127983 */ /* 0x000ea40000300800 */
[----:B------:R-:W2:Y:S01]  /*22550*/  LDL.LU R19, [R1+0x80c] ;  /* 0x00080c0001137983 */ /* 0x000ea20000300800 */
[----:B------:R3:W-:Y:S02]  /*22560*/  STL [R1+0x1134], R14 ;  /* 0x0011340e01007387 */ /* 0x0007e40000100800 */
[----:B---3--:R-:W-:Y:S07]  /*22570*/  HMMA.16816.F32 R12, R4, R10, R24 ;  /* 0x0000000a040c723c */ /* 0x008fee0000001818 */
[----:B------:R-:W-:-:S02]  /*22580*/  IMAD.MOV.U32 R27, RZ, RZ, R10 ;  /* 0x000000ffff1b7224 */ /* 0x000fc400078e000a */
[----:B------:R-:W2:Y:S11]  /*22590*/  LDL.LU.64 R10, [R1+0x1318] ;  /* 0x00131800010a7983 */ /* 0x000eb60000300a00 */
[----:B------:R-:W-:Y:S03]  /*225a0*/  @!UPT UIADD3 URZ, URZ, URZ, URZ ;  /* 0x0000003f3f3ff290 */ /* 0x000fe6000fffe03f */
[----:B------:R-:W-:Y:S01]  /*225b0*/  STL.64 [R1+0x310], R12 ;  /* 0x0003100c01007387 */ /* 0x000fe20000100a00 */
[----:B------:R-:W-:Y:S01]  /*225c0*/  STL.64 [R1+0x318], R14 ;  /* 0x0003180e01007387 */ /* 0x000fe20000100a00 */
[C---:B--2---:R-:W-:Y:S01]  /*225d0*/  HMMA.16816.F32 R16, R4.reuse, R10, R16 ;  /* 0x0000000a0410723c */ /* 0x044fe20000001810 */
[----:B------:R-:W-:Y:S02]  /*225e0*/  IMAD.MOV.U32 R26, RZ, RZ, R10 ;  /* 0x000000ffff1a7224 */ /* 0x000fe400078e000a */
        /* <DEDUP_REMOVED lines=8> */
[----:B------:R-:W2:Y:S01]  /*22670*/  LDL.LU.64 R18, [R1+0x12f8] ;  /* 0x0012f80001127983 */ /* 0x000ea20000300a00 */
[----:B------:R-:W2:Y:S11]  /*22680*/  LDL.LU.64 R16, [R1+0x12f0] ;  /* 0x0012f00001107983 */ /* 0x000eb60000300a00 */
[----:B------:R-:W-:Y:S10]  /*22690*/  @!UPT UIADD3 URZ, URZ, URZ, URZ ;  /* 0x0000003f3f3ff290 */ /* 0x000ff4000fffe03f */
[----:B------:R-:W-:Y:S01]  /*226a0*/  STL.64 [R1+0x3f0], R8 ;  /* 0x0003f00801007387 */ /* 0x000fe20000100a00 */
[----:B------:R0:W-:Y:S03]  /*226b0*/  STL.64 [R1+0x3f8], R10 ;  /* 0x0003f80a01007387 */ /* 0x0001e60000100a00 */
[----:B0-----:R-:W2:Y:S01]  /*226c0*/  LDL.LU.64 R10, [R1+0x12e8] ;  /* 0x0012e800010a7983 */ /* 0x001ea20000300a00 */
[----:B------:R-:W-:Y:S01]  /*226d0*/  IMAD.MOV.U32 R2, RZ, RZ, R22 ;  /* 0x000000ffff027224 */ /* 0x000fe200078e0016 */
[----:B--2---:R-:W-:Y:S01]  /*226e0*/  HMMA.16816.F32 R16, R4, R10, R16 ;  /* 0x0000000a0410723c */ /* 0x004fe20000001810 */
[----:B------:R-:W-:Y:S02]  /*226f0*/  IMAD.MOV.U32 R22, RZ, RZ, R10 ;  /* 0x000000ffff167224 */ /* 0x000fe400078e000a */
[----:B------:R-:W-:Y:S11]  /*22700*/  IMAD.MOV.U32 R20, RZ, RZ, R11 ;  /* 0x000000ffff147224 */ /* 0x000ff600078e000b */
[----:B------:R-:W-:Y:S09]  /*22710*/  @!UPT UIADD3 URZ, URZ, URZ, URZ ;  /* 0x0000003f3f3ff290 */ /* 0x000ff2000fffe03f */
[----:B------:R-:W-:Y:S01]  /*22720*/  STL.64 [R1+0x440], R16 ;  /* 0x0004401001007387 */ /* 0x000fe20000100a00 */
[----:B------:R0:W-:Y:S03]  /*22730*/  STL.64 [R1+0x448], R18 ;  /* 0x0004481201007387 */ /* 0x0001e60000100a00 */
[----:B0-----:R-:W2:Y:S01]  /*22740*/  LDL.LU R18, [R1+0x12e4] ;  /* 0x0012e40001127983 */ /* 0x001ea20000300800 */
[----:B------:R-:W3:Y:S02]  /*22750*/  LDL.LU R17, [R1+0x12e0] ;  /* 0x0012e00001117983 */ /* 0x000ee40000300800 */
[----:B------:R0:W-:Y:S02]  /*22760*/  STL.64 [R1+0x12b0], R22 ;  /* 0x0012b01601007387 */ /* 0x0001e40000100a00 */
[----:B------:R-:W-:Y:S01]  /*22770*/  STL.64 [R1+0x12a8], R20 ;  /* 0x0012a81401007387 */ /* 0x000fe20000100a00 */
[----:B0-----:R-:W4:Y:S04]  /*22780*/  LDL.LU.64 R22, [R1+0x1b8] ;  /* 0x0001b80001167983 */ /* 0x001f280000300a00 */
[----:B----4-:R0:W-:Y:S04]  /*22790*/  STL.64 [R1+0x12c8], R22 ;  /* 0x0012c81601007387 */ /* 0x0101e80000100a00 */
[----:B0-----:R-:W4:Y:S01]  /*227a0*/  LDL.LU.64 R22, [R1+0x58] ;  /* 0x0000580001167983 */ /* 0x001f220000300a00 */
[----:B------:R-:W2:Y:S02]  /*227b0*/  LDL.LU R8, [R1+0x410] ;  /* 0x0004100001087983 */ /* 0x000ea40000300800 */
[----:B------:R-:W2:Y:S02]  /*227c0*/  LDL.LU R9, [R1+0x414] ;  /* 0x0004140001097983 */ /* 0x000ea40000300800 */
[----:B------:R-:W2:Y:S01]  /*227d0*/  LDL.LU R10, [R1+0x418] ;  /* 0x00041800010a7983 */ /* 0x000ea20000300800 */
[----:B------:R-:W2:Y:S04]  /*227e0*/  LDL.LU R11, [R1+0x41c] ;  /* 0x00041c00010b7983 */ /* 0x000ea80000300800 */
[----:B--2---:R-:W-:Y:S01]  /*227f0*/  STL.64 [R1+0x12c0], R10 ;  /* 0x0012c00a01007387 */ /* 0x004fe20000100a00 */
[----:B------:R0:W-:Y:S03]  /*22800*/  STL.64 [R1+0x12b8], R8 ;  /* 0x0012b80801007387 */ /* 0x0001e60000100a00 */
[----:B0-----:R-:W2:Y:S01]  /*22810*/  LDL.LU R8, [R1+0x420] ;  /* 0x0004200001087983 */ /* 0x001ea20000300800 */
[----:B------:R-:W2:Y:S02]  /*22820*/  LDL.LU R9, [R1+0x424] ;  /* 0x0004240001097983 */ /* 0x000ea40000300800 */
[----:B------:R-:W2:Y:S02]  /*22830*/  LDL.LU R10, [R1+0x428] ;  /* 0x00042800010a7983 */ /* 0x000ea40000300800 */
[----:B------:R-:W2:Y:S02]  /*22840*/  LDL.LU R11, [R1+0x42c] ;  /* 0x00042c00010b7983 */ /* 0x000ea40000300800 */
[----:B--2---:R-:W-:Y:S01]  /*22850*/  STL.64 [R1+0x12d8], R10 ;  /* 0x0012d80a01007387 */ /* 0x004fe20000100a00 */
[----:B------:R0:W-:Y:S03]  /*22860*/  STL.64 [R1+0x12d0], R8 ;  /* 0x0012d00801007387 */ /* 0x0001e60000100a00 */
[----:B0-----:R-:W2:Y:S01]  /*22870*/  LDL.LU R8, [R1+0x730] ;  /* 0x0007300001087983 */ /* 0x001ea20000300800 */
[----:B------:R-:W2:Y:S02]  /*22880*/  LDL.LU R9, [R1+0x734] ;  /* 0x0007340001097983 */ /* 0x000ea40000300800 */
[----:B------:R-:W2:Y:S02]  /*22890*/  LDL.LU R10, [R1+0x738] ;  /* 0x00073800010a7983 */ /* 0x000ea40000300800 */
[----:B------:R-:W2:Y:S01]  /*228a0*/  LDL.LU R11, [R1+0x73c] ;  /* 0x00073c00010b7983 */ /* 0x000ea20000300800 */
[----:B------:R-:W3:Y:S01]  /*228b0*/  LDL.LU R16, [R1+0xc5c] ;  /* 0x000c5c0001107983 */ /* 0x000ee20000300800 */
[----:B------:R-:W3:Y:S02]  /*228c0*/  LDL.LU R19, [R1+0xd04] ;  /* 0x000d040001137983 */ /* 0x000ee40000300800 */
[----:B------:R-:W3:Y:S02]  /*228d0*/  LDL.LU R12, [R1+0xd08] ;  /* 0x000d0800010c7983 */ /* 0x000ee40000300800 */
[----:B------:R-:W3:Y:S01]  /*228e0*/  LDL.LU R13, [R1+0xe5c] ;  /* 0x000e5c00010d7983 */ /* 0x000ee20000300800 */
[----:B------:R-:W3:Y:S01]  /*228f0*/  LDL.LU R24, [R1+0xe60] ;  /* 0x000e600001187983 */ /* 0x000ee20000300800 */
[----:B------:R-:W3:Y:S02]  /*22900*/  LDL.LU R25, [R1+0xfb4] ;  /* 0x000fb40001197983 */ /* 0x000ee40000300800 */
[----:B----4-:R-:W-:-:S02]  /*22910*/  IMAD.MOV.U32 R3, RZ, RZ, R22 ;  /* 0x000000ffff037224 */ /* 0x010fc400078e0016 */
        /* <DEDUP_REMOVED lines=8> */
[----:B------:R-:W2:Y:S02]  /*229a0*/  LDL.LU.64 R22, [R1+0x12c8] ;  /* 0x0012c80001167983 */ /* 0x000ea40000300a00 */
[----:B------:R-:W-:Y:S01]  /*229b0*/  IMAD.MOV.U32 R15, RZ, RZ, R14 ;  /* 0x000000ffff0f7224 */ /* 0x000fe200078e000e */
        /* <DEDUP_REMOVED lines=8> */
[----:B------:R-:W4:Y:S02]  /*22a40*/  LDL.LU.64 R22, [R1+0x12b0] ;  /* 0x0012b00001167983 */ /* 0x000f240000300a00 */
[----:B------:R-:W2:Y:S01]  /*22a50*/  LDL.LU.64 R20, [R1+0x12a8] ;  /* 0x0012a80001147983 */ /* 0x000ea20000300a00 */
[----:B------:R-:W-:Y:S01]  /*22a60*/  STL.64 [R1+0x1160], R14 ;  /* 0x0011600e01007387 */ /* 0x000fe20000100a00 */
[----:B---3--:R0:W-:Y:S03]  /*22a70*/  STL.64 [R1+0x1158], R12 ;  /* 0x0011580c01007387 */ /* 0x0081e60000100a00 */
[----:B0-----:R-:W3:Y:S01]  /*22a80*/  LDL.LU R12, [R1+0x740] ;  /* 0x00074000010c7983 */ /* 0x001ee20000300800 */
[----:B------:R-:W3:Y:S02]  /*22a90*/  LDL.LU R13, [R1+0x744] ;  /* 0x00074400010d7983 */ /* 0x000ee40000300800 */
[----:B------:R-:W2:Y:S02]  /*22aa0*/  LDL.LU R14, [R1+0x748] ;  /* 0x00074800010e7983 */ /* 0x000ea40000300800 */
[----:B------:R-:W2:Y:S02]  /*22ab0*/  LDL.LU R15, [R1+0x74c] ;  /* 0x00074c00010f7983 */ /* 0x000ea40000300800 */
[----:B--2---:R0:W-:Y:S01]  /*22ac0*/  STL.64 [R1+0x1170], R14 ;  /* 0x0011700e01007387 */ /* 0x0041e20000100a00 */
[----:B---3--:R-:W-:Y:S02]  /*22ad0*/  STL.64 [R1+0x1168], R12 ;  /* 0x0011680c01007387 */ /* 0x008fe40000100a00 */
[----:B0-----:R-:W-:-:S02]  /*22ae0*/  IMAD.MOV.U32 R14, RZ, RZ, R26 ;  /* 0x000000ffff0e7224 */ /* 0x001fc400078e001a */
[----:B------:R-:W-:Y:S01]  /*22af0*/  IMAD.MOV.U32 R15, RZ, RZ, R28 ;  /* 0x000000ffff0f7224 */ /* 0x000fe200078e001c */
[----:B------:R-:W2:Y:S01]  /*22b00*/  LDL.LU R26, [R1+0x12a4] ;  /* 0x0012a400011a7983 */ /* 0x000ea20000300800 */
[----:B------:R-:W3:Y:S03]  /*22b10*/  LDL.LU R28, [R1+0x12a0] ;  /* 0x0012a000011c7983 */ /* 0x000ee60000300800 */
[----:B------:R0:W-:Y:S02]  /*22b20*/  STL.64 [R1+0x1188], R14 ;  /* 0x0011880e01007387 */ /* 0x0001e40000100a00 */
[----:B0-----:R-:W-:Y:S02]  /*22b30*/  IMAD.MOV.U32 R14, RZ, RZ, R27 ;  /* 0x000000ffff0e7224 */ /* 0x001fe400078e001b */
[----:B----4-:R-:W-:Y:S01]  /*22b40*/  IMAD.MOV.U32 R15, RZ, RZ, R23 ;  /* 0x000000ffff0f7224 */ /* 0x010fe200078e0017 */
[----:B------:R-:W4:Y:S01]  /*22b50*/  LDL.LU R27, [R1+0x129c] ;  /* 0x00129c00011b7983 */ /* 0x000f220000300800 */
[----:B------:R-:W2:Y:S03]  /*22b60*/  LDL.LU R23, [R1+0x1298] ;  /* 0x0012980001177983 */ /* 0x000ea60000300800 */
[----:B------:R0:W-:Y:S02]  /*22b70*/  STL.64 [R1+0x11a0], R14 ;  /* 0x0011a00e01007387 */ /* 0x0001e40000100a00 */
[----:B0-----:R-:W-:-:S02]  /*22b80*/  IMAD.MOV.U32 R14, RZ, RZ, R21 ;  /* 0x000000ffff0e7224 */ /* 0x001fc400078e0015 */
[----:B------:R-:W-:-:S05]  /*22b90*/  IMAD.MOV.U32 R15, RZ, RZ, R17 ;  /* 0x000000ffff0f7224 */ /* 0x000fca00078e0011 */
[----:B------:R0:W-:Y:S04]  /*22ba0*/  STL.64 [R1+0x11b8], R14 ;  /* 0x0011b80e01007387 */ /* 0x0001e80000100a00 */
[----:B0-----:R-:W2:Y:S02]  /*22bb0*/  LDL.LU.64 R14, [R1+0x48] ;  /* 0x00004800010e7983 */ /* 0x001ea40000300a00 */
        /* <DEDUP_REMOVED lines=10> */
[----:B------:R-:W3:Y:S01]  /*22c60*/  LDL.LU R2, [R1+0x1284] ;  /* 0x0012840001027983 */ /* 0x000ee20000300800 */
[----:B--2---:R-:W-:-:S03]  /*22c70*/  IMAD.MOV.U32 R15, RZ, RZ, R8 ;  /* 0x000000ffff0f7224 */ /* 0x004fc600078e0008 */
[----:B------:R-:W2:Y:S02]  /*22c80*/  LDL.LU R8, [R1+0x1280] ;  /* 0x0012800001087983 */ /* 0x000ea40000300800 */
[----:B------:R0:W-:Y:S02]  /*22c90*/  STL.64 [R1+0x11d0], R14 ;  /* 0x0011d00e01007387 */ /* 0x0001e40000100a00 */
[----:B0-----:R-:W-:Y:S02]  /*22ca0*/  IMAD.MOV.U32 R14, RZ, RZ, R26 ;  /* 0x000000ffff0e7224 */ /* 0x001fe400078e001a */
[----:B------:R-:W-:Y:S01]  /*22cb0*/  IMAD.MOV.U32 R15, RZ, RZ, R18 ;  /* 0x000000ffff0f7224 */ /* 0x000fe200078e0012 */
[----:B------:R-:W2:Y:S04]  /*22cc0*/  LDL.LU R26, [R1+0x127c] ;  /* 0x00127c00011a7983 */ /* 0x000ea80000300800 */
[----:B------:R-:W-:Y:S01]  /*22cd0*/  STL.64 [R1+0x11e8], R14 ;  /* 0x0011e80e01007387 */ /* 0x000fe20000100a00 */
[----:B------:R-:W-:Y:S02]  /*22ce0*/  STL [R1+0x1198], R19 ;  /* 0x0011981301007387 */ /* 0x000fe40000100800 */
[----:B------:R0:W-:Y:S02]  /*22cf0*/  STL.64 [R1+0x1190], R16 ;  /* 0x0011901001007387 */ /* 0x0001e40000100a00 */
[----:B0-----:R-:W2:Y:S01]  /*22d00*/  LDL.LU R16, [R1+0x760] ;  /* 0x0007600001107983 */ /* 0x001ea20000300800 */
[----:B------:R-:W2:Y:S02]  /*22d10*/  LDL.LU R17, [R1+0x764] ;  /* 0x0007640001117983 */ /* 0x000ea40000300800 */
[----:B------:R-:W2:Y:S02]  /*22d20*/  LDL.LU R18, [R1+0x768] ;  /* 0x0007680001127983 */ /* 0x000ea40000300800 */
[----:B------:R-:W2:Y:S02]  /*22d30*/  LDL.LU R19, [R1+0x76c] ;  /* 0x00076c0001137983 */ /* 0x000ea40000300800 */
[----:B----4-:R-:W-:-:S02]  /*22d40*/  IMAD.MOV.U32 R14, RZ, RZ, R27 ;  /* 0x000000ffff0e7224 */ /* 0x010fc400078e001b */
[----:B---3--:R-:W-:Y:S01]  /*22d50*/  IMAD.MOV.U32 R15, RZ, RZ, R28 ;  /* 0x000000ffff0f7224 */ /* 0x008fe200078e001c */
[----:B------:R-:W3:Y:S01]  /*22d60*/  LDL.LU R27, [R1+0x1278] ;  /* 0x00127800011b7983 */ /* 0x000ee20000300800 */
[----:B------:R-:W4:Y:S03]  /*22d70*/  LDL.LU R28, [R1+0x1274] ;  /* 0x00127400011c7983 */ /* 0x000f260000300800 */
[----:B------:R-:W-:Y:S04]  /*22d80*/  STL.64 [R1+0x1200], R14 ;  /* 0x0012000e01007387 */ /* 0x000fe80000100a00 */
[----:B--2---:R-:W-:Y:S01]  /*22d90*/  STL.64 [R1+0x11b0], R18 ;  /* 0x0011b01201007387 */ /* 0x004fe20000100a00 */
[----:B------:R0:W-:Y:S03]  /*22da0*/  STL.64 [R1+0x11a8], R16 ;  /* 0x0011a81001007387 */ /* 0x0001e60000100a00 */
[----:B0-----:R-:W2:Y:S01]  /*22db0*/  LDL.LU R16, [R1+0x770] ;  /* 0x0007700001107983 */ /* 0x001ea20000300800 */
[----:B------:R-:W2:Y:S02]  /*22dc0*/  LDL.LU R17, [R1+0x774] ;  /* 0x0007740001117983 */ /* 0x000ea40000300800 */
[----:B------:R-:W2:Y:S02]  /*22dd0*/  LDL.LU R18, [R1+0x778] ;  /* 0x0007780001127983 */ /* 0x000ea40000300800 */
        /* <DEDUP_REMOVED lines=12> */
[----:B------:R0:W-:Y:S02]  /*22ea0*/  STL.64 [R1+0x1230], R14 ;  /* 0x0012300e01007387 */ /* 0x0001e40000100a00 */
[----:B0-----:R-:W-:Y:S02]  /*22eb0*/  IMAD.MOV.U32 R14, RZ, RZ, R8 ;  /* 0x000000ffff0e7224 */ /* 0x001fe400078e0008 */
[----:B------:R-:W-:Y:S01]  /*22ec0*/  IMAD.MOV.U32 R15, RZ, RZ, R2 ;  /* 0x000000ffff0f7224 */ /* 0x000fe200078e0002 */
[----:B--2---:R-:W-:Y:S01]  /*22ed0*/  STL.64 [R1+0x11e0], R18 ;  /* 0x0011e01201007387 */ /* 0x004fe20000100a00 */
[----:B------:R0:W-:Y:S03]  /*22ee0*/  STL.64 [R1+0x11d8], R16 ;  /* 0x0011d81001007387 */ /* 0x0001e60000100a00 */
[----:B0-----:R-:W2:Y:S01]  /*22ef0*/  LDL.LU R16, [R1+0x790] ;  /* 0x0007900001107983 */ /* 0x001ea20000300800 */
[----:B------:R-:W2:Y:S02]  /*22f00*/  LDL.LU R17, [R1+0x794] ;  /* 0x0007940001117983 */ /* 0x000ea40000300800 */
[----:B------:R-:W2:Y:S02]  /*22f10*/  LDL.LU R18, [R1+0x798] ;  /* 0x0007980001127983 */ /* 0x000ea40000300800 */
[----:B------:R-:W2:Y:S01]  /*22f20*/  LDL.LU R19, [R1+0x79c] ;  /* 0x00079c0001137983 */ /* 0x000ea20000300800 */
[----:B------:R0:W-:Y:S01]  /*22f30*/  STL.64 [R1+0x1258], R14 ;  /* 0x0012580e01007387 */ /* 0x0001e20000100a00 */
[----:B------:R-:W2:Y:S02]  /*22f40*/  LDL.LU R12, [R1+0x300] ;  /* 0x00030000010c7983 */ /* 0x000ea40000300800 */
[----:B------:R-:W2:Y:S01]  /*22f50*/  LDL.LU R13, [R1+0x304] ;  /* 0x00030400010d7983 */ /* 0x000ea20000300800 */
[----:B0-----:R-:W2:Y:S01]  /*22f60*/  LDL.LU R14, [R1+0x308] ;  /* 0x00030800010e7983 */ /* 0x001ea20000300800 */
[----:B------:R-:W2:Y:S03]  /*22f70*/  LDL.LU R15, [R1+0x30c] ;  /* 0x00030c00010f7983 */ /* 0x000ea60000300800 */
[----:B--2---:R-:W-:Y:S01]  /*22f80*/  STL.64 [R1+0x1268], R14 ;  /* 0x0012680e01007387 */ /* 0x004fe20000100a00 */
[----:B------:R0:W-:Y:S03]  /*22f90*/  STL.64 [R1+0x1260], R12 ;  /* 0x0012600c01007387 */ /* 0x0001e60000100a00 */
[----:B0-----:R-:W3:Y:S01]  /*22fa0*/  LDL.LU R12, [R1+0x400] ;  /* 0x00040000010c7983 */ /* 0x001ee20000300800 */
[----:B------:R-:W3:Y:S02]  /*22fb0*/  LDL.LU R13, [R1+0x404] ;  /* 0x00040400010d7983 */ /* 0x000ee40000300800 */
[----:B------:R-:W3:Y:S02]  /*22fc0*/  LDL.LU R14, [R1+0x408] ;  /* 0x00040800010e7983 */ /* 0x000ee40000300800 */
[----:B----4-:R-:W-:-:S02]  /*22fd0*/  IMAD.MOV.U32 R15, RZ, RZ, R28 ;  /* 0x000000ffff0f7224 */ /* 0x010fc400078e001c */
[----:B------:R-:W2:Y:S01]  /*22fe0*/  LDL.LU R28, [R1+0x1270] ;  /* 0x00127000011c7983 */ /* 0x000ea20000300800 */
[----:B------:R-:W4:Y:S02]  /*22ff0*/  LDL.LU.64 R10, [R1+0x28] ;  /* 0x00002800010a7983 */ /* 0x000f240000300a00 */
[----:B------:R-:W-:Y:S02]  /*23000*/  STL.64 [R1+0x11f8], R18 ;  /* 0x0011f81201007387 */ /* 0x000fe40000100a00 */
[----:B------:R0:W-:Y:S02]  /*23010*/  STL.64 [R1+0x11f0], R16 ;  /* 0x0011f01001007387 */ /* 0x0001e40000100a00 */
        /* <DEDUP_REMOVED lines=10> */
[----:B---3--:R-:W-:Y:S01]  /*230c0*/  HMMA.16816.F32 R12, R4, R26, R12 ;  /* 0x0000001a040c723c */ /* 0x008fe2000000180c */
[----:B--2---:R-:W-:Y:S01]  /*230d0*/  STL.64 [R1+0x1228], R18 ;  /* 0x0012281201007387 */ /* 0x004fe20000100a00 */
[----:B------:R0:W-:Y:S03]  /*230e0*/  STL.64 [R1+0x1220], R16 ;  /* 0x0012201001007387 */ /* 0x0001e60000100a00 */
        /* <DEDUP_REMOVED lines=10> */
[----:B------:R-:W-:Y:S01]  /*23190*/  STL [R1+0x1180], R22 ;  /* 0x0011801601007387 */ /* 0x000fe20000100800 */
[----:B------:R0:W-:Y:S03]  /*231a0*/  STL.64 [R1+0x1178], R20 ;  /* 0x0011781401007387 */ /* 0x0001e60000100a00 */
[----:B0-----:R-:W3:Y:S01]  /*231b0*/  LDL.LU R20, [R1+0x750] ;  /* 0x0007500001147983 */ /* 0x001ee20000300800 */
[----:B------:R-:W3:Y:S02]  /*231c0*/  LDL.LU R21, [R1+0x754] ;  /* 0x0007540001157983 */ /* 0x000ee40000300800 */
[----:B------:R-:W3:Y:S02]  /*231d0*/  LDL.LU R22, [R1+0x758] ;  /* 0x0007580001167983 */ /* 0x000ee40000300800 */
[----:B------:R-:W-:Y:S01]  /*231e0*/  STL.64 [R1+0x400], R12 ;  /* 0x0004000c01007387 */ /* 0x000fe20000100a00 */
[----:B------:R0:W-:Y:S04]  /*231f0*/  STL.64 [R1+0x408], R14 ;  /* 0x0004080e01007387 */ /* 0x0001e80000100a00 */
[----:B0-----:R-:W2:Y:S01]  /*23200*/  LDL.LU.64 R14, [R1+0x1268] ;  /* 0x00126800010e7983 */ /* 0x001ea20000300a00 */
[----:B------:R-:W2:Y:S02]  /*23210*/  LDL.LU.64 R12, [R1+0x1260] ;  /* 0x00126000010c7983 */ /* 0x000ea40000300a00 */
[----:B------:R-:W-:Y:S02]  /*23220*/  STL.64 [R1+0x10f0], R26 ;  /* 0x0010f01a01007387 */ /* 0x000fe40000100a00 */
[----:B------:R-:W-:-:S02]  /*23230*/  IMAD.MOV.U32 R23, RZ, RZ, R28 ;  /* 0x000000ffff177224 */ /* 0x000fc400078e001c */
[----:B----4-:R-:W-:Y:S02]  /*23240*/  IMAD.MOV.U32 R2, RZ, RZ, R10 ;  /* 0x000000ffff027224 */ /* 0x010fe400078e000a */
[----:B------:R-:W-:Y:S01]  /*23250*/  IMAD.MOV.U32 R28, RZ, RZ, R11 ;  /* 0x000000ffff1c7224 */ /* 0x000fe200078e000b */
[----:B--2---:R-:W-:Y:S01]  /*23260*/  HMMA.16816.F32 R4, R4, R10, R12 ;  /* 0x0000000a0404723c */ /* 0x004fe2000000180c */
[----:B------:R-:W2:Y:S11]  /*23270*/  LDL.LU.64 R14, [R1+0x1258] ;  /* 0x00125800010e7983 */ /* 0x000eb60000300a00 */
[----:B------:R-:W-:Y:S11]  /*23280*/  @!UPT UIADD3 URZ, URZ, URZ, URZ ;  /* 0x0000003f3f3ff290 */ /* 0x000ff6000fffe03f */
[----:B------:R-:W-:Y:S01]  /*23290*/  STL.64 [R1+0x910], R4 ;  /* 0x0009100401007387 */ /* 0x000fe20000100a00 */
[----:B------:R0:W-:Y:S02]  /*232a0*/  STL.64 [R1+0x918], R6 ;  /* 0x0009180601007387 */ /* 0x0001e40000100a00 */
[----:B------:R-:W2:Y:S02]  /*232b0*/  LDL.LU.64 R10, [R1+0x1250] ;  /* 0x00125000010a7983 */ /* 0x000ea40000300a00 */
[----:B------:R-:W2:Y:S01]  /*232c0*/  LDL.LU.64 R8, [R1+0x1248] ;  /* 0x0012480001087983 */ /* 0x000ea20000300a00 */
[----:B0-----:R-:W4:Y:S01]  /*232d0*/  LDL.LU R6, [R1+0x78] ;  /* 0x0000780001067983 */ /* 0x001f220000300800 */
[----:B------:R-:W4:Y:S01]  /*232e0*/  LDL.LU R7, [R1+0x7c] ;  /* 0x00007c0001077983 */ /* 0x000f220000300800 */
[C---:B--2---:R-:W-:Y:S02]  /*232f0*/  HMMA.16816.F32 R12, R8.reuse, R14, R16 ;  /* 0x0000000e080c723c */ /* 0x044fe40000001810 */
[----:B------:R-:W2:Y:S01]  /*23300*/  LDL.LU.64 R18, [R1+0x1240] ;  /* 0x0012400001127983 */ /* 0x000ea20000300a00 */
[----:B------:R-:W2:Y:S11]  /*23310*/  LDL.LU.64 R16, [R1+0x1238] ;  /* 0x0012380001107983 */ /* 0x000eb60000300a00 */
[----:B------:R-:W-:Y:S09]  /*23320*/  @!UPT UIADD3 URZ, URZ, URZ, URZ ;  /* 0x0000003f3f3ff290 */ /* 0x000ff2000fffe03f */
[----:B------:R-:W-:Y:S01]  /*23330*/  STL.64 [R1+0x140], R12 ;  /* 0x0001400c01007387 */ /* 0x000fe20000100a00 */
[----:B------:R0:W-:Y:S03]  /*23340*/  STL.64 [R1+0x148], R14 ;  /* 0x0001480e01007387 */ /* 0x0001e60000100a00 */
[----:B0-----:R-:W2:Y:S02]  /*23350*/  LDL.LU.64 R14, [R1+0x1230] ;  /* 0x00123000010e7983 */ /* 0x001ea40000300a00 */
        /* <DEDUP_REMOVED lines=43> */
[----:B------:R-:W2:Y:S01]  /*23610*/  LDL.LU R19, [R1+0x1198] ;  /* 0x0011980001137983 */ /* 0x000ea20000300800 */
[----:B------:R-:W2:Y:S11]  /*23620*/  LDL.LU.64 R16, [R1+0x1190] ;  /* 0x0011900001107983 */ /* 0x000eb60000300a00 */
[----:B------:R-:W-:Y:S09]  /*23630*/  @!UPT UIADD3 URZ, URZ, URZ, URZ ;  /* 0x0000003f3f3ff290 */ /* 0x000ff2000fffe03f */
[----:B------:R-:W-:Y:S01]  /*23640*/  STL.64 [R1+0x220], R12 ;  /* 0x0002200c01007387 */ /* 0x000fe20000100a00 */
[----:B------:R0:W-:Y:S03]  /*23650*/  STL.64 [R1+0x228], R14 ;  /* 0x0002280e01007387 */ /* 0x0001e60000100a00 */
[----:B0-----:R-:W3:Y:S02]  /*23660*/  LDL.LU.64 R14, [R1+0x1188] ;  /* 0x00118800010e7983 */ /* 0x001ee40000300a00 */
[C---:B---3--:R-:W-:Y:S02]  /*23670*/  HMMA.16816.F32 R12, R8.reuse, R14, R20 ;  /* 0x0000000e080c723c */ /* 0x048fe40000001814 */
[----:B------:R-:W3:Y:S01]  /*23680*/  LDL.LU R22, [R1+0x1180] ;  /* 0x0011800001167983 */ /* 0x000ee20000300800 */
[----:B------:R-:W2:Y:S11]  /*23690*/  LDL.LU.64 R20, [R1+0x1178] ;  /* 0x0011780001147983 */ /* 0x000eb60000300a00 */
[----:B------:R-:W-:Y:S09]  /*236a0*/  @!UPT UIADD3 URZ, URZ, URZ, URZ ;  /* 0x0000003f3f3ff290 */ /* 0x000ff2000fffe03f */
[----:B------:R-:W-:Y:S01]  /*236b0*/  STL.64 [R1+0x300], R12 ;  /* 0x0003000c01007387 */ /* 0x000fe20000100a00 */
[----:B------:R0:W-:Y:S03]  /*236c0*/  STL.64 [R1+0x308], R14 ;  /* 0x0003080e01007387 */ /* 0x0001e60000100a00 */
[----:B0-----:R-:W4:Y:S01]  /*236d0*/  LDL.LU.64 R14, [R1+0x1170] ;  /* 0x00117000010e7983 */ /* 0x001f220000300a00 */
[----:B------:R-:W4:Y:S02]  /*236e0*/  LDL.LU.64 R12, [R1+0x1168] ;  /* 0x00116800010c7983 */ /* 0x000f240000300a00 */
[----:B------:R-:W-:Y:S01]  /*236f0*/  IMAD.MOV.U32 R18, RZ, RZ, c[0x0][0x18c] ;  /* 0x00006300ff127624 */ /* 0x000fe200078e00ff */
[----:B----4-:R-:W-:Y:S01]  /*23700*/  HMMA.16816.F32 R4, R8, R6, R12 ;  /* 0x000000060804723c */ /* 0x010fe2000000180c */
[----:B------:R-:W4:Y:S01]  /*23710*/  LDL.LU.64 R14, [R1+0x1160] ;  /* 0x00116000010e7983 */ /* 0x000f220000300a00 */
[----:B------:R-:W3:Y:S02]  /*23720*/  LDL.LU.64 R12, [R1+0x1158] ;  /* 0x00115800010c7983 */ /* 0x000ee40000300a00 */
[----:B------:R-:W4:Y:S02]  /*23730*/  LDL.LU R23, [R1+0xfbc] ;  /* 0x000fbc0001177983 */ /* 0x000f240000300800 */
[----:B------:R-:W-:Y:S11]  /*23740*/  IMAD.SHL.U32 R18, R18, 0x20, RZ ;  /* 0x0000002012127824 */ /* 0x000ff600078e00ff */
[----:B------:R-:W-:Y:S06]  /*23750*/  @!UPT UIADD3 URZ, URZ, URZ, URZ ;  /* 0x0000003f3f3ff290 */ /* 0x000fec000fffe03f */
[----:B------:R2:W-:Y:S01]  /*23760*/  STL.64 [R1+0x340], R4 ;  /* 0x0003400401007387 */ /* 0x0005e20000100a00 */
[----:B------:R-:W-:Y:S02]  /*23770*/  STL.64 [R1+0x348], R6 ;  /* 0x0003480601007387 */ /* 0x000fe40000100a00 */
[----:B--2---:R-:W-:Y:S02]  /*23780*/  IMAD.MOV.U32 R4, RZ, RZ, R19 ;  /* 0x000000ffff047224 */ /* 0x004fe400078e0013 */
[----:B------:R-:W-:-:S04]  /*23790*/  IMAD.MOV.U32 R5, RZ, RZ, R16 ;  /* 0x000000ffff057224 */ /* 0x000fc800078e0010 */
[----:B------:R-:W-:-:S05]  /*237a0*/  IMAD.WIDE R4, R18, 0x2, R4 ;  /* 0x0000000212047825 */ /* 0x000fca00078e0204 */
[----:B------:R0:W-:Y:S01]  /*237b0*/  STL [R1+0xd04], R4 ;  /* 0x000d040401007387 */ /* 0x0001e20000100800 */
[----:B------:R1:W-:Y:S03]  /*237c0*/  STL [R1+0xc5c], R5 ;  /* 0x000c5c0501007387 */ /* 0x0003e60000100800 */
[----:B0-----:R-:W2:Y:S01]  /*237d0*/  LDL.LU R4, [R1+0xc60] ;  /* 0x000c600001047983 */ /* 0x001ea20000300800 */
[----:B-1----:R-:W2:Y:S02]  /*237e0*/  LDL.LU R5, [R1+0xd0c] ;  /* 0x000d0c0001057983 */ /* 0x002ea40000300800 */
[----:B---3--:R-:W-:Y:S02]  /*237f0*/  IMAD.MOV.U32 R6, RZ, RZ, R13 ;  /* 0x000000ffff067224 */ /* 0x008fe400078e000d */
[----:B------:R-:W-:-:S04]  /*23800*/  IMAD.MOV.U32 R7, RZ, RZ, R12 ;  /* 0x000000ffff077224 */ /* 0x000fc800078e000c */
[----:B------:R-:W-:-:S04]  /*23810*/  IMAD.WIDE R6, R18, 0x2, R6 ;  /* 0x0000000212067825 */ /* 0x000fc800078e0206 */
[----:B------:R-:W-:Y:S02]  /*23820*/  IMAD.MOV.U32 R12, RZ, RZ, R25 ;  /* 0x000000ffff0c7224 */ /* 0x000fe400078e0019 */
[----:B------:R-:W-:Y:S01]  /*23830*/  IMAD.MOV.U32 R13, RZ, RZ, R24 ;  /* 0x000000ffff0d7224 */ /* 0x000fe200078e0018 */
[----:B------:R0:W-:Y:S01]  /*23840*/  STL [R1+0xe5c], R6 ;  /* 0x000e5c0601007387 */ /* 0x0001e20000100800 */
[----:B------:R1:W-:Y:S02]  /*23850*/  STL [R1+0xd08], R7 ;  /* 0x000d080701007387 */ /* 0x0003e40000100800 */
[----:B------:R-:W-:Y:S01]  /*23860*/  IMAD.WIDE R12, R18, 0x2, R12 ;  /* 0x00000002120c7825 */ /* 0x000fe200078e020c */
[----:B0-----:R-:W3:Y:S03]  /*23870*/  LDL.LU R6, [R1+0xd10] ;  /* 0x000d100001067983 */ /* 0x001ee60000300800 */
[----:B-1----:R-:W3:Y:S02]  /*23880*/  LDL.LU R7, [R1+0xe64] ;  /* 0x000e640001077983 */ /* 0x002ee40000300800 */
[----:B------:R0:W-:Y:S02]  /*23890*/  STL [R1+0xfb4], R12 ;  /* 0x000fb40c01007387 */ /* 0x0001e40000100800 */
[----:B------:R-:W4:Y:S01]  /*238a0*/  LDL.LU R26, [R1+0xc68] ;  /* 0x000c6800011a7983 */ /* 0x000f220000300800 */
[----:B------:R-:W4:Y:S01]  /*238b0*/  LDL.LU R27, [R1+0xd1c] ;  /* 0x000d1c00011b7983 */ /* 0x000f220000300800 */
[----:B------:R-:W4:Y:S02]  /*238c0*/  LDL.LU R16, [R1+0xd20] ;  /* 0x000d200001107983 */ /* 0x000f240000300800 */
[----:B------:R-:W4:Y:S02]  /*238d0*/  LDL.LU R19, [R1+0xe74] ;  /* 0x000e740001137983 */ /* 0x000f240000300800 */
[----:B------:R-:W4:Y:S01]  /*238e0*/  LDL.LU R24, [R1+0xe78] ;  /* 0x000e780001187983 */ /* 0x000f220000300800 */
[----:B------:R-:W4:Y:S01]  /*238f0*/  LDL.LU R25, [R1+0xfc0] ;  /* 0x000fc00001197983 */ /* 0x000f220000300800 */
[----:B------:R1:W-:Y:S03]  /*23900*/  STL [R1+0xe60], R13 ;  /* 0x000e600d01007387 */ /* 0x0003e60000100800 */
[----:B0-----:R-:W4:Y:S04]  /*23910*/  LDL.LU R12, [R1+0xe68] ;  /* 0x000e6800010c7983 */ /* 0x001f280000300800 */
[----:B-1----:R-:W4:Y:S01]  /*23920*/  LDL.LU R13, [R1+0xfb8] ;  /* 0x000fb800010d7983 */ /* 0x002f220000300800 */
[----:B--2---:R-:W-:-:S04]  /*23930*/  LOP3.LUT R5, R5, R4, RZ, 0x3c, !PT ;  /* 0x0000000405057212 */ /* 0x004fc800078e3cff */
[----:B------:R-:W-:-:S04]  /*23940*/  LOP3.LUT R4, R5, R4, RZ, 0x3c, !PT ;  /* 0x0000000405047212 */ /* 0x000fc800078e3cff */
[----:B------:R-:W-:-:S05]  /*23950*/  LOP3.LUT R5, R5, R4, RZ, 0x3c, !PT ;  /* 0x0000000405057212 */ /* 0x000fca00078e3cff */
[----:B------:R-:W-:-:S05]  /*23960*/  IMAD.WIDE R4, R18, 0x2, R4 ;  /* 0x0000000212047825 */ /* 0x000fca00078e0204 */
[----:B------:R0:W-:Y:S01]  /*23970*/  STL [R1+0xd0c], R4 ;  /* 0x000d0c0401007387 */ /* 0x0001e20000100800 */
[----:B------:R1:W-:Y:S03]  /*23980*/  STL [R1+0xc60], R5 ;  /* 0x000c600501007387 */ /* 0x0003e60000100800 */
[----:B0-----:R-:W2:Y:S01]  /*23990*/  LDL.LU R4, [R1+0xc64] ;  /* 0x000c640001047983 */ /* 0x001ea20000300800 */
[----:B-1----:R-:W2:Y:S01]  /*239a0*/  LDL.LU R5, [R1+0xd14] ;  /* 0x000d140001057983 */ /* 0x002ea20000300800 */
[----:B---3--:R-:W-:-:S04]  /*239b0*/  LOP3.LUT R7, R7, R6, RZ, 0x3c, !PT ;  /* 0x0000000607077212 */ /* 0x008fc800078e3cff */
[----:B------:R-:W-:-:S04]  /*239c0*/  LOP3.LUT R6, R7, R6, RZ, 0x3c, !PT ;  /* 0x0000000607067212 */ /* 0x000fc800078e3cff */
[----:B------:R-:W-:-:S05]  /*239d0*/  LOP3.LUT R7, R7, R6, RZ, 0x3c, !PT ;  /* 0x0000000607077212 */ /* 0x000fca00078e3cff */
[----:B------:R-:W-:Y:S01]  /*239e0*/  IMAD.WIDE R6, R18, 0x2, R6 ;  /* 0x0000000212067825 */ /* 0x000fe200078e0206 */
[----:B----4-:R-:W-:-:S04]  /*239f0*/  LOP3.LUT R13, R13, R12, RZ, 0x3c, !PT ;  /* 0x0000000c0d0d7212 */ /* 0x010fc800078e3cff */
[----:B------:R0:W-:Y:S01]  /*23a00*/  STL [R1+0xe64], R6 ;  /* 0x000e640601007387 */ /* 0x0001e20000100800 */
[----:B------:R1:W-:Y:S01]  /*23a10*/  STL [R1+0xd10], R7 ;  /* 0x000d100701007387 */ /* 0x0003e20000100800 */
[C---:B------:R-:W-:Y:S02]  /*23a20*/  LOP3.LUT R12, R13.reuse, R12, RZ, 0x3c, !PT ;  /* 0x0000000c0d0c7212 */ /* 0x040fe400078e3cff */
[----:B0-----:R-:W3:Y:S01]  /*23a30*/  LDL.LU R6, [R1+0xd18] ;  /* 0x000d180001067983 */ /* 0x001ee20000300800 */
[----:B-1----:R-:W3:Y:S01]  /*23a40*/  LDL.LU R7, [R1+0xe6c] ;  /* 0x000e6c0001077983 */ /* 0x002ee20000300800 */
[----:B------:R-:W-:-:S05]  /*23a50*/  LOP3.LUT R13, R13, R12, RZ, 0x3c, !PT ;  /* 0x0000000c0d0d7212 */ /* 0x000fca00078e3cff */
[----:B------:R-:W-:-:S05]  /*23a60*/  IMAD.WIDE R12, R18, 0x2, R12 ;  /* 0x00000002120c7825 */ /* 0x000fca00078e020c */
[----:B------:R-:W-:Y:S01]  /*23a70*/  STL [R1+0xfb8], R12 ;  /* 0x000fb80c01007387 */ /* 0x000fe20000100800 */
[----:B------:R0:W-:Y:S03]  /*23a80*/  STL [R1+0xe68], R13 ;  /* 0x000e680d01007387 */ /* 0x0001e60000100800 */
[----:B0-----:R-:W4:Y:S01]  /*23a90*/  LDL.LU R13, [R1+0xe70] ;  /* 0x000e7000010d7983 */ /* 0x001f220000300800 */
[----:B--2---:R-:W-:-:S04]  /*23aa0*/  LOP3.LUT R5, R5, R4, RZ, 0x3c, !PT ;  /* 0x0000000405057212 */ /* 0x004fc800078e3cff */
[----:B------:R-:W-:-:S04]  /*23ab0*/  LOP3.LUT R4, R5, R4, RZ, 0x3c, !PT ;  /* 0x0000000405047212 */ /* 0x000fc800078e3cff */
[----:B------:R-:W-:Y:S01]  /*23ac0*/  LOP3.LUT R5, R5, R4, RZ, 0x3c, !PT ;  /* 0x0000000405057212 */ /* 0x000fe200078e3cff */
[----:B------:R-:W-:-:S04]  /*23ad0*/  IMAD.MOV.U32 R12, RZ, RZ, R23 ;  /* 0x000000ffff0c7224 */ /* 0x000fc800078e0017 */
[----:B------:R-:W-:-:S05]  /*23ae0*/  IMAD.WIDE R4, R18, 0x2, R4 ;  /* 0x0000000212047825 */ /* 0x000fca00078e0204 */
[----:B------:R0:W-:Y:S01]  /*23af0*/  STL [R1+0xd14], R4 ;  /* 0x000d140401007387 */ /* 0x0001e20000100800 */
[----:B------:R1:W-:Y:S02]  /*23b00*/  STL [R1+0xc64], R5 ;  /* 0x000c640501007387 */ /* 0x0003e40000100800 */
[----:B0-----:R-:W-:Y:S02]  /*23b10*/  IMAD.MOV.U32 R4, RZ, RZ, R27 ;  /* 0x000000ffff047224 */ /* 0x001fe400078e001b */
[----:B-1----:R-:W-:-:S04]  /*23b20*/  IMAD.MOV.U32 R5, RZ, RZ, R26 ;  /* 0x000000ffff057224 */ /* 0x002fc800078e001a */
[----:B------:R-:W-:Y:S01]  /*23b30*/  IMAD.WIDE R4, R18, 0x2, R4 ;  /* 0x0000000212047825 */ /* 0x000fe200078e0204 */
[----:B---3--:R-:W-:-:S04]  /*23b40*/  LOP3.LUT R7, R7, R6, RZ, 0x3c, !PT ;  /* 0x0000000607077212 */ /* 0x008fc800078e3cff */
[----:B------:R-:W-:-:S04]  /*23b50*/  LOP3.LUT R6, R7, R6, RZ, 0x3c, !PT ;  /* 0x0000000607067212 */ /* 0x000fc800078e3cff */
[----:B------:R-:W-:-:S05]  /*23b60*/  LOP3.LUT R7, R7, R6, RZ, 0x3c, !PT ;  /* 0x0000000607077212 */ /* 0x000fca00078e3cff */
[----:B------:R-:W-:-:S05]  /*23b70*/  IMAD.WIDE R6, R18, 0x2, R6 ;  /* 0x0000000212067825 */ /* 0x000fca00078e0206 */
[----:B------:R0:W-:Y:S01]  /*23b80*/  STL [R1+0xe6c], R6 ;  /* 0x000e6c0601007387 */ /* 0x0001e20000100800 */
[----:B------:R1:W-:Y:S02]  /*23b90*/  STL [R1+0xd18], R7 ;  /* 0x000d180701007387 */ /* 0x0003e40000100800 */
[----:B----4-:R-:W-:-:S05]  /*23ba0*/  IMAD.WIDE R12, R18, 0x2, R12 ;  /* 0x00000002120c7825 */ /* 0x010fca00078e020c */
[----:B------:R2:W-:Y:S01]  /*23bb0*/  STL [R1+0xfbc], R12 ;  /* 0x000fbc0c01007387 */ /* 0x0005e20000100800 */
[----:B0-----:R-:W-:Y:S02]  /*23bc0*/  IMAD.MOV.U32 R6, RZ, RZ, R19 ;  /* 0x000000ffff067224 */ /* 0x001fe400078e0013 */
[----:B-1----:R-:W-:Y:S01]  /*23bd0*/  IMAD.MOV.U32 R7, RZ, RZ, R16 ;  /* 0x000000ffff077224 */ /* 0x002fe200078e0010 */
[----:B------:R-:W-:Y:S01]  /*23be0*/  STL [R1+0xe70], R13 ;  /* 0x000e700d01007387 */ /* 0x000fe20000100800 */
[----:B------:R-:W3:Y:S02]  /*23bf0*/  LDL.LU R23, [R1+0xfc8] ;  /* 0x000fc80001177983 */ /* 0x000ee40000300800 */
[----:B------:R0:W-:Y:S02]  /*23c00*/  STL [R1+0xd1c], R4 ;  /* 0x000d1c0401007387 */ /* 0x0001e40000100800 */
[----:B------:R-:W-:Y:S01]  /*23c10*/  IMAD.WIDE R6, R18, 0x2, R6 ;  /* 0x0000000212067825 */ /* 0x000fe200078e0206 */
[----:B------:R1:W-:Y:S03]  /*23c20*/  STL [R1+0xc68], R5 ;  /* 0x000c680501007387 */ /* 0x0003e60000100800 */
[----:B--2---:R-:W-:Y:S01]  /*23c30*/  IMAD.MOV.U32 R12, RZ, RZ, R25 ;  /* 0x000000ffff0c7224 */ /* 0x004fe200078e0019 */
[----:B0-----:R-:W2:Y:S01]  /*23c40*/  LDL.LU R4, [R1+0xc6c] ;  /* 0x000c6c0001047983 */ /* 0x001ea20000300800 */
[----:B-1----:R-:W2:Y:S02]  /*23c50*/  LDL.LU R5, [R1+0xd24] ;  /* 0x000d240001057983 */ /* 0x002ea40000300800 */
[----:B------:R0:W-:Y:S02]  /*23c60*/  STL [R1+0xe74], R6 ;  /* 0x000e740601007387 */ /* 0x0001e40000100800 */
[----:B------:R1:W-:Y:S02]  /*23c70*/  STL [R1+0xd20], R7 ;  /* 0x000d200701007387 */ /* 0x0003e40000100800 */
[----:B------:R-:W-:-:S04]  /*23c80*/  IMAD.MOV.U32 R13, RZ, RZ, R24 ;  /* 0x000000ffff0d7224 */ /* 0x000fc800078e0018 */
[----:B------:R-:W-:Y:S01]  /*23c90*/  IMAD.WIDE R12, R18, 0x2, R12 ;  /* 0x00000002120c7825 */ /* 0x000fe200078e020c */
[----:B0-----:R-:W4:Y:S03]  /*23ca0*/  LDL.LU R6, [R1+0xd28] ;  /* 0x000d280001067983 */ /* 0x001f260000300800 */
[----:B-1----:R-:W4:Y:S02]  /*23cb0*/  LDL.LU R7, [R1+0xe7c] ;  /* 0x000e7c0001077983 */ /* 0x002f240000300800 */
[----:B------:R0:W-:Y:S02]  /*23cc0*/  STL [R1+0xfc0], R12 ;  /* 0x000fc00c01007387 */ /* 0x0001e40000100800 */
[----:B------:R-:W3:Y:S01]  /*23cd0*/  LDL.LU R26, [R1+0xc74] ;  /* 0x000c7400011a7983 */ /* 0x000ee20000300800 */
[----:B------:R-:W3:Y:S01]  /*23ce0*/  LDL.LU R27, [R1+0xd34] ;  /* 0x000d3400011b7983 */ /* 0x000ee20000300800 */
[----:B------:R-:W3:Y:S02]  /*23cf0*/  LDL.LU R16, [R1+0xd38] ;  /* 0x000d380001107983 */ /* 0x000ee40000300800 */
[----:B------:R-:W3:Y:S02]  /*23d00*/  LDL.LU R19, [R1+0xe8c] ;  /* 0x000e8c0001137983 */ /* 0x000ee40000300800 */
[----:B------:R-:W3:Y:S01]  /*23d10*/  LDL.LU R24, [R1+0xe90] ;  /* 0x000e900001187983 */ /* 0x000ee20000300800 */
[----:B------:R-:W3:Y:S01]  /*23d20*/  LDL.LU R25, [R1+0xfcc] ;  /* 0x000fcc0001197983 */ /* 0x000ee20000300800 */
[----:B------:R1:W-:Y:S03]  /*23d30*/  STL [R1+0xe78], R13 ;  /* 0x000e780d01007387 */ /* 0x0003e60000100800 */
[----:B0-----:R-:W3:Y:S04]  /*23d40*/  LDL.LU R12, [R1+0xe80] ;  /* 0x000e8000010c7983 */ /* 0x001ee80000300800 */
[----:B-1----:R-:W3:Y:S01]  /*23d50*/  LDL.LU R13, [R1+0xfc4] ;  /* 0x000fc400010d7983 */ /* 0x002ee20000300800 */
[----:B--2---:R-:W-:-:S04]  /*23d60*/  LOP3.LUT R5, R5, R4, RZ, 0x3c, !PT ;  /* 0x0000000405057212 */ /* 0x004fc800078e3cff */
[----:B------:R-:W-:-:S04]  /*23d70*/  LOP3.LUT R4, R5, R4, RZ, 0x3c, !PT ;  /* 0x0000000405047212 */ /* 0x000fc800078e3cff */
[----:B------:R-:W-:Y:S02]  /*23d80*/  LOP3.LUT R5, R5, R4, RZ, 0x3c, !PT ;  /* 0x0000000405057212 */ /* 0x000fe400078e3cff */
[----:B----4-:R-:W-:-:S04]  /*23d90*/  LOP3.LUT R7, R7, R6, RZ, 0x3c, !PT ;  /* 0x0000000607077212 */ /* 0x010fc800078e3cff */
[----:B------:R-:W-:Y:S01]  /*23da0*/  LOP3.LUT R6, R7, R6, RZ, 0x3c, !PT ;  /* 0x0000000607067212 */ /* 0x000fe200078e3cff */
[----:B------:R-:W-:-:S03]  /*23db0*/  IMAD.WIDE R4, R18, 0x2, R4 ;  /* 0x0000000212047825 */ /* 0x000fc600078e0204 */
[----:B------:R-:W-:Y:S02]  /*23dc0*/  LOP3.LUT R7, R7, R6, RZ, 0x3c, !PT ;  /* 0x0000000607077212 */ /* 0x000fe400078e3cff */
[----:B------:R0:W-:Y:S01]  /*23dd0*/  STL [R1+0xd24], R4 ;  /* 0x000d240401007387 */ /* 0x0001e20000100800 */
[----:B------:R1:W-:Y:S02]  /*23de0*/  STL [R1+0xc6c], R5 ;  /* 0x000c6c0501007387 */ /* 0x0003e40000100800 */
[----:B------:R-:W-:Y:S01]  /*23df0*/  IMAD.WIDE R6, R18, 0x2, R6 ;  /* 0x0000000212067825 */ /* 0x000fe200078e0206 */
[-C--:B---3--:R-:W-:Y:S01]  /*23e00*/  LOP3.LUT R13, R13, R12.reuse, RZ, 0x3c, !PT ;  /* 0x0000000c0d0d7212 */ /* 0x088fe200078e3cff */
[----:B0-----:R-:W2:Y:S02]  /*23e10*/  LDL.LU R4, [R1+0xc70] ;  /* 0x000c700001047983 */ /* 0x001ea40000300800 */
[----:B-1----:R-:W2:Y:S02]  /*23e20*/  LDL.LU R5, [R1+0xd2c] ;  /* 0x000d2c0001057983 */ /* 0x002ea40000300800 */
[----:B------:R0:W-:Y:S02]  /*23e30*/  STL [R1+0xe7c], R6 ;  /* 0x000e7c0601007387 */ /* 0x0001e40000100800 */
[----:B------:R1:W-:Y:S01]  /*23e40*/  STL [R1+0xd28], R7 ;  /* 0x000d280701007387 */ /* 0x0003e20000100800 */
[----:B------:R-:W-:-:S04]  /*23e50*/  LOP3.LUT R12, R13, R12, RZ, 0x3c, !PT ;  /* 0x0000000c0d0c7212 */ /* 0x000fc800078e3cff */
[----:B------:R-:W-:Y:S01]  /*23e60*/  LOP3.LUT R13, R13, R12, RZ, 0x3c, !PT ;  /* 0x0000000c0d0d7212 */ /* 0x000fe200078e3cff */
[----:B0-----:R-:W3:Y:S01]  /*23e70*/  LDL.LU R6, [R1+0xd30] ;  /* 0x000d300001067983 */ /* 0x001ee20000300800 */
[----:B-1----:R-:W3:Y:S03]  /*23e80*/  LDL.LU R7, [R1+0xe84] ;  /* 0x000e840001077983 */ /* 0x002ee60000300800 */
[----:B------:R-:W-:-:S05]  /*23e90*/  IMAD.WIDE R12, R18, 0x2, R12 ;  /* 0x00000002120c7825 */ /* 0x000fca00078e020c */
[----:B------:R-:W-:Y:S01]  /*23ea0*/  STL [R1+0xfc4], R12 ;  /* 0x000fc40c01007387 */ /* 0x000fe20000100800 */
[----:B------:R0:W-:Y:S03]  /*23eb0*/  STL [R1+0xe80], R13 ;  /* 0x000e800d01007387 */ /* 0x0001e60000100800 */
[----:B0-----:R-:W4:Y:S01]  /*23ec0*/  LDL.LU R13, [R1+0xe88] ;  /* 0x000e8800010d7983 */ /* 0x001f220000300800 */
[----:B------:R-:W-:Y:S01]  /*23ed0*/  IMAD.MOV.U32 R12, RZ, RZ, R23 ;  /* 0x000000ffff0c7224 */ /* 0x000fe200078e0017 */
[----:B--2---:R-:W-:-:S04]  /*23ee0*/  LOP3.LUT R5, R5, R4, RZ, 0x3c, !PT ;  /* 0x0000000405057212 */ /* 0x004fc800078e3cff */
[----:B------:R-:W-:-:S04]  /*23ef0*/  LOP3.LUT R4, R5, R4, RZ, 0x3c, !PT ;  /* 0x0000000405047212 */ /* 0x000fc800078e3cff */
[----:B------:R-:W-:Y:S02]  /*23f00*/  LOP3.LUT R5, R5, R4, RZ, 0x3c, !PT ;  /* 0x0000000405057212 */ /* 0x000fe400078e3cff */
[----:B---3--:R-:W-:-:S04]  /*23f10*/  LOP3.LUT R7, R7, R6, RZ, 0x3c, !PT ;  /* 0x0000000607077212 */ /* 0x008fc800078e3cff */
[----:B------:R-:W-:Y:S01]  /*23f20*/  LOP3.LUT R6, R7, R6, RZ, 0x3c, !PT ;  /* 0x0000000607067212 */ /* 0x000fe200078e3cff */
[----:B------:R-:W-:-:S03]  /*23f30*/  IMAD.WIDE R4, R18, 0x2, R4 ;  /* 0x0000000212047825 */ /* 0x000fc600078e0204 */
[----:B------:R-:W-:Y:S02]  /*23f40*/  LOP3.LUT R7, R7, R6, RZ, 0x3c, !PT ;  /* 0x0000000607077212 */ /* 0x000fe400078e3cff */
[----:B------:R0:W-:Y:S01]  /*23f50*/  STL [R1+0xd2c], R4 ;  /* 0x000d2c0401007387 */ /* 0x0001e20000100800 */
[----:B------:R1:W-:Y:S02]  /*23f60*/  STL [R1+0xc70], R5 ;  /* 0x000c700501007387 */ /* 0x0003e40000100800 */
[----:B------:R-:W-:-:S04]  /*23f70*/  IMAD.WIDE R6, R18, 0x2, R6 ;  /* 0x0000000212067825 */ /* 0x000fc800078e0206 */
[C---:B----4-:R-:W-:Y:S01]  /*23f80*/  IMAD.WIDE R12, R18.reuse, 0x2, R12 ;  /* 0x00000002120c7825 */ /* 0x050fe200078e020c */
[----:B------:R2:W-:Y:S03]  /*23f90*/  STL [R1+0xe84], R6 ;  /* 0x000e840601007387 */ /* 0x0005e60000100800 */
[----:B0-----:R-:W-:Y:S02]  /*23fa0*/  IMAD.MOV.U32 R4, RZ, RZ, R27 ;  /* 0x000000ffff047224 */ /* 0x001fe400078e001b */
[----:B-1----:R-:W-:Y:S01]  /*23fb0*/  IMAD.MOV.U32 R5, RZ, RZ, R26 ;  /* 0x000000ffff057224 */ /* 0x002fe200078e001a */
[----:B------:R0:W-:Y:S01]  /*23fc0*/  STL [R1+0xd30], R7 ;  /* 0x000d300701007387 */ /* 0x0001e20000100800 */
[----:B------:R1:W-:Y:S02]  /*23fd0*/  STL [R1+0xfc8], R12 ;  /* 0x000fc80c01007387 */ /* 0x0003e40000100800 */
[----:B------:R-:W-:Y:S01]  /*23fe0*/  IMAD.WIDE R4, R18, 0x2, R4 ;  /* 0x0000000212047825 */ /* 0x000fe200078e0204 */
[----:B------:R3:W-:Y:S03]  /*23ff0*/  STL [R1+0xe88], R13 ;  /* 0x000e880d01007387 */ /* 0x0007e60000100800 */
[----:B------:R-:W4:Y:S02]  /*24000*/  LDL.LU R23, [R1+0xfd4] ;  /* 0x000fd40001177983 */ /* 0x000f240000300800 */
[----:B--2---:R-:W-:-:S02]  /*24010*/  IMAD.MOV.U32 R6, RZ, RZ, R19 ;  /* 0x000000ffff067224 */ /* 0x004fc400078e0013 */
[----:B0-----:R-:W-:Y:S01]  /*24020*/  IMAD.MOV.U32 R7, RZ, RZ, R16 ;  /* 0x000000ffff077224 */ /* 0x001fe200078e0010 */
[----:B------:R0:W-:Y:S01]  /*24030*/  STL [R1+0xd34], R4 ;  /* 0x000d340401007387 */ /* 0x0001e20000100800 */
[----:B------:R2:W-:Y:S02]  /*24040*/  STL [R1+0xc74], R5 ;  /* 0x000c740501007387 */ /* 0x0005e40000100800 */
[----:B------:R-:W-:-:S04]  /*24050*/  IMAD.WIDE R6, R18, 0x2, R6 ;  /* 0x0000000212067825 */ /* 0x000fc800078e0206 */
[----:B-1----:R-:W-:Y:S02]  /*24060*/  IMAD.MOV.U32 R12, RZ, RZ, R25 ;  /* 0x000000ffff0c7224 */ /* 0x002fe400078e0019 */
[----:B---3--:R-:W-:Y:S01]  /*24070*/  IMAD.MOV.U32 R13, RZ, RZ, R24 ;  /* 0x000000ffff0d7224 */ /* 0x008fe200078e0018 */
[----:B0-----:R-:W3:Y:S01]  /*24080*/  LDL.LU R4, [R1+0xc78] ;  /* 0x000c780001047983 */ /* 0x001ee20000300800 */
[----:B--2---:R-:W3:Y:S02]  /*24090*/  LDL.LU R5, [R1+0xd3c] ;  /* 0x000d3c0001057983 */ /* 0x004ee40000300800 */
[----:B------:R0:W-:Y:S02]  /*240a0*/  STL [R1+0xe8c], R6 ;  /* 0x000e8c0601007387 */ /* 0x0001e40000100800 */
[----:B------:R1:W-:Y:S02]  /*240b0*/  STL [R1+0xd38], R7 ;  /* 0x000d380701007387 */ /* 0x0003e40000100800 */
[----:B------:R-:W-:Y:S01]  /*240c0*/  IMAD.WIDE R12, R18, 0x2, R12 ;  /* 0x00000002120c7825 */ /* 0x000fe200078e020c */
[----:B0-----:R-:W2:Y:S03]  /*240d0*/  LDL.LU R6, [R1+0xd40] ;  /* 0x000d400001067983 */ /* 0x001ea60000300800 */
[----:B-1----:R-:W2:Y:S02]  /*240e0*/  LDL.LU R7, [R1+0xe94] ;  /* 0x000e940001077983 */ /* 0x002ea40000300800 */
        /* <DEDUP_REMOVED lines=10> */
[----:B---3--:R-:W-:-:S04]  /*24190*/  LOP3.LUT R5, R5, R4, RZ, 0x3c, !PT ;  /* 0x0000000405057212 */ /* 0x008fc800078e3cff */
[----:B------:R-:W-:-:S04]  /*241a0*/  LOP3.LUT R4, R5, R4, RZ, 0x3c, !PT ;  /* 0x0000000405047212 */ /* 0x000fc800078e3cff */
[----:B------:R-:W-:Y:S02]  /*241b0*/  LOP3.LUT R5, R5, R4, RZ, 0x3c, !PT ;  /* 0x0000000405057212 */ /* 0x000fe400078e3cff */
[----:B--2---:R-:W-:-:S04]  /*241c0*/  LOP3.LUT R7, R7, R6, RZ, 0x3c, !PT ;  /* 0x0000000607077212 */ /* 0x004fc800078e3cff */
[----:B------:R-:W-:Y:S01]  /*241d0*/  LOP3.LUT R6, R7, R6, RZ, 0x3c, !PT ;  /* 0x0000000607067212 */ /* 0x000fe200078e3cff */
[----:B------:R-:W-:-:S03]  /*241e0*/  IMAD.WIDE R4, R18, 0x2, R4 ;  /* 0x0000000212047825 */ /* 0x000fc600078e0204 */
[----:B------:R-:W-:Y:S02]  /*241f0*/  LOP3.LUT R7, R7, R6, RZ, 0x3c, !PT ;  /* 0x0000000607077212 */ /* 0x000fe400078e3cff */
[----:B------:R0:W-:Y:S01]  /*24200*/  STL [R1+0xd3c], R4 ;  /* 0x000d3c0401007387 */ /* 0x0001e20000100800 */
[----:B------:R1:W-:Y:S02]  /*24210*/  STL [R1+0xc78], R5 ;  /* 0x000c780501007387 */ /* 0x0003e40000100800 */
[----:B------:R-:W-:Y:S01]  /*24220*/  IMAD.WIDE R6, R18, 0x2, R6 ;  /* 0x0000000212067825 */ /* 0x000fe200078e0206 */
[-C--:B----4-:R-:W-:Y:S01]  /*24230*/  LOP3.LUT R13, R13, R12.reuse, RZ, 0x3c, !PT ;  /* 0x0000000c0d0d7212 */ /* 0x090fe200078e3cff */
        /* <DEDUP_REMOVED lines=564> */
[----:B------:R-:W-:Y:S02]  /*26580*/  STL [R1+0x1034], R12 ;  /* 0x0010340c01007387 */ /* 0x000fe40000100800 */
[----:B------:R-:W-:Y:S01]  /*26590*/  IMAD.WIDE R4, R18, 0x2, R4 ;  /* 0x0000000212047825 */ /* 0x000fe200078e0204 */
[----:B------:R-:W-:Y:S03]  /*265a0*/  STL [R1+0xf60], R13 ;  /* 0x000f600d01007387 */ /* 0x000fe60000100800 */
[----:B------:R-:W3:Y:S02]  /*265b0*/  LDL.LU R23, [R1+0x1040] ;  /* 0x0010400001177983 */ /* 0x000ee40000300800 */
[----:B--2---:R-:W-:-:S02]  /*265c0*/  IMAD.MOV.U32 R6, RZ, RZ, R19 ;  /* 0x000000ffff067224 */ /* 0x004fc400078e0013 */
[----:B0-----:R-:W-:Y:S01]  /*265d0*/  IMAD.MOV.U32 R7, RZ, RZ, R16 ;  /* 0x000000ffff077224 */ /* 0x001fe200078e0010 */
[----:B------:R0:W-:Y:S01]  /*265e0*/  STL [R1+0xe0c], R4 ;  /* 0x000e0c0401007387 */ /* 0x0001e20000100800 */
[----:B------:R1:W-:Y:S02]  /*265f0*/  STL [R1+0xce0], R5 ;  /* 0x000ce00501007387 */ /* 0x0003e40000100800 */
[----:B------:R-:W-:Y:S01]  /*26600*/  IMAD.WIDE R6, R18, 0x2, R6 ;  /* 0x0000000212067825 */ /* 0x000fe200078e0206 */
[----:B0-----:R-:W2:Y:S03]  /*26610*/  LDL.LU R4, [R1+0xce4] ;  /* 0x000ce40001047983 */ /* 0x001ea60000300800 */
[----:B-1----:R-:W2:Y:S02]  /*26620*/  LDL.LU R5, [R1+0xe14] ;  /* 0x000e140001057983 */ /* 0x002ea40000300800 */
[----:B------:R0:W-:Y:S02]  /*26630*/  STL [R1+0xf64], R6 ;  /* 0x000f640601007387 */ /* 0x0001e40000100800 */
[----:B------:R1:W-:Y:S01]  /*26640*/  STL [R1+0xe10], R7 ;  /* 0x000e100701007387 */ /* 0x0003e20000100800 */
[----:B0-----:R-:W4:Y:S01]  /*26650*/  LDL.LU R6, [R1+0xe18] ;  /* 0x000e180001067983 */ /* 0x001f220000300800 */
[----:B-1----:R-:W4:Y:S02]  /*26660*/  LDL.LU R7, [R1+0xf6c] ;  /* 0x000f6c0001077983 */ /* 0x002f240000300800 */
[----:B------:R-:W-:-:S02]  /*26670*/  IMAD.MOV.U32 R12, RZ, RZ, R25 ;  /* 0x000000ffff0c7224 */ /* 0x000fc400078e0019 */
[----:B------:R-:W-:-:S04]  /*26680*/  IMAD.MOV.U32 R13, RZ, RZ, R24 ;  /* 0x000000ffff0d7224 */ /* 0x000fc800078e0018 */
[----:B------:R-:W-:-:S05]  /*26690*/  IMAD.WIDE R12, R18, 0x2, R12 ;  /* 0x00000002120c7825 */ /* 0x000fca00078e020c */
[----:B------:R0:W-:Y:S01]  /*266a0*/  STL [R1+0x1038], R12 ;  /* 0x0010380c01007387 */ /* 0x0001e20000100800 */
[----:B------:R1:W-:Y:S03]  /*266b0*/  STL [R1+0xf68], R13 ;  /* 0x000f680d01007387 */ /* 0x0003e60000100800 */
[----:B0-----:R-:W3:Y:S01]  /*266c0*/  LDL.LU R12, [R1+0xf70] ;  /* 0x000f7000010c7983 */ /* 0x001ee20000300800 */
[----:B-1----:R-:W3:Y:S02]  /*266d0*/  LDL.LU R13, [R1+0x103c] ;  /* 0x00103c00010d7983 */ /* 0x002ee40000300800 */
[----:B------:R-:W3:Y:S02]  /*266e0*/  LDL.LU R26, [R1+0xcec] ;  /* 0x000cec00011a7983 */ /* 0x000ee40000300800 */
[----:B------:R-:W3:Y:S01]  /*266f0*/  LDL.LU R27, [R1+0xe24] ;  /* 0x000e2400011b7983 */ /* 0x000ee20000300800 */
[----:B------:R-:W3:Y:S01]  /*26700*/  LDL.LU R16, [R1+0xe28] ;  /* 0x000e280001107983 */ /* 0x000ee20000300800 */
[----:B------:R-:W3:Y:S02]  /*26710*/  LDL.LU R19, [R1+0xf7c] ;  /* 0x000f7c0001137983 */ /* 0x000ee40000300800 */
[----:B------:R-:W3:Y:S02]  /*26720*/  LDL.LU R24, [R1+0xf80] ;  /* 0x000f800001187983 */ /* 0x000ee40000300800 */
[----:B------:R-:W3:Y:S01]  /*26730*/  LDL.LU R25, [R1+0x1044] ;  /* 0x0010440001197983 */ /* 0x000ee20000300800 */
        /* <DEDUP_REMOVED lines=15> */
[----:B-1----:R-:W4:Y:S01]  /*26830*/  LDL.LU R7, [R1+0xf74] ;  /* 0x000f740001077983 */ /* 0x002f220000300800 */
[----:B---3--:R-:W-:-:S04]  /*26840*/  LOP3.LUT R13, R13, R12, RZ, 0x3c, !PT ;  /* 0x0000000c0d0d7212 */ /* 0x008fc800078e3cff */
[----:B------:R-:W-:-:S04]  /*26850*/  LOP3.LUT R12, R13, R12, RZ, 0x3c, !PT ;  /* 0x0000000c0d0c7212 */ /* 0x000fc800078e3cff */
[----:B------:R-:W-:-:S05]  /*26860*/  LOP3.LUT R13, R13, R12, RZ, 0x3c, !PT ;  /* 0x0000000c0d0d7212 */ /* 0x000fca00078e3cff */
[----:B------:R-:W-:-:S05]  /*26870*/  IMAD.WIDE R12, R18, 0x2, R12 ;  /* 0x00000002120c7825 */ /* 0x000fca00078e020c */
[----:B------:R-:W-:Y:S01]  /*26880*/  STL [R1+0x103c], R12 ;  /* 0x00103c0c01007387 */ /* 0x000fe20000100800 */
[----:B------:R0:W-:Y:S03]  /*26890*/  STL [R1+0xf70], R13 ;  /* 0x000f700d01007387 */ /* 0x0001e60000100800 */
[----:B0-----:R-:W3:Y:S01]  /*268a0*/  LDL.LU R13, [R1+0xf78] ;  /* 0x000f7800010d7983 */ /* 0x001ee20000300800 */
[----:B------:R-:W-:Y:S01]  /*268b0*/  IMAD.MOV.U32 R12, RZ, RZ, R23 ;  /* 0x000000ffff0c7224 */ /* 0x000fe200078e0017 */
[----:B--2---:R-:W-:-:S04]  /*268c0*/  LOP3.LUT R5, R5, R4, RZ, 0x3c, !PT ;  /* 0x0000000405057212 */ /* 0x004fc800078e3cff */
[----:B------:R-:W-:-:S04]  /*268d0*/  LOP3.LUT R4, R5, R4, RZ, 0x3c, !PT ;  /* 0x0000000405047212 */ /* 0x000fc800078e3cff */
[----:B------:R-:W-:Y:S02]  /*268e0*/  LOP3.LUT R5, R5, R4, RZ, 0x3c, !PT ;  /* 0x0000000405057212 */ /* 0x000fe400078e3cff */
[----:B----4-:R-:W-:-:S04]  /*268f0*/  LOP3.LUT R7, R7, R6, RZ, 0x3c, !PT ;  /* 0x0000000607077212 */ /* 0x010fc800078e3cff */
[----:B------:R-:W-:Y:S01]  /*26900*/  LOP3.LUT R6, R7, R6, RZ, 0x3c, !PT ;  /* 0x0000000607067212 */ /* 0x000fe200078e3cff */
[----:B------:R-:W-:-:S03]  /*26910*/  IMAD.WIDE R4, R18, 0x2, R4 ;  /* 0x0000000212047825 */ /* 0x000fc600078e0204 */
[----:B------:R-:W-:Y:S02]  /*26920*/  LOP3.LUT R7, R7, R6, RZ, 0x3c, !PT ;  /* 0x0000000607077212 */ /* 0x000fe400078e3cff */
[----:B------:R0:W-:Y:S03]  /*26930*/  STL [R1+0xe1c], R4 ;  /* 0x000e1c0401007387 */ /* 0x0001e60000100800 */
[----:B------:R-:W-:Y:S01]  /*26940*/  IMAD.WIDE R6, R18, 0x2, R6 ;  /* 0x0000000212067825 */ /* 0x000fe200078e0206 */
[----:B------:R1:W-:Y:S04]  /*26950*/  STL [R1+0xce8], R5 ;  /* 0x000ce80501007387 */ /* 0x0003e80000100800 */
[----:B------:R2:W-:Y:S01]  /*26960*/  STL [R1+0xf74], R6 ;  /* 0x000f740601007387 */ /* 0x0005e20000100800 */
[----:B0-----:R-:W-:-:S02]  /*26970*/  IMAD.MOV.U32 R4, RZ, RZ, R22 ;  /* 0x000000ffff047224 */ /* 0x001fc400078e0016 */
[----:B-1----:R-:W-:Y:S02]  /*26980*/  IMAD.MOV.U32 R5, RZ, RZ, R20 ;  /* 0x000000ffff057224 */ /* 0x002fe400078e0014 */
[----:B------:R-:W4:Y:S01]  /*26990*/  LDL.LU R20, [R1+0xf84] ;  /* 0x000f840001147983 */ /* 0x000f220000300800 */
[----:B------:R-:W4:Y:S02]  /*269a0*/  LDL.LU R22, [R1+0xf88] ;  /* 0x000f880001167983 */ /* 0x000f240000300800 */
[----:B------:R-:W4:Y:S02]  /*269b0*/  LDL.LU R23, [R1+0x1048] ;  /* 0x0010480001177983 */ /* 0x000f240000300800 */
[----:B---3--:R-:W-:-:S04]  /*269c0*/  IMAD.WIDE R12, R18, 0x2, R12 ;  /* 0x00000002120c7825 */ /* 0x008fc800078e020c */
[----:B--2---:R-:W-:Y:S01]  /*269d0*/  IMAD.MOV.U32 R6, RZ, RZ, R19 ;  /* 0x000000ffff067224 */ /* 0x004fe200078e0013 */
[----:B----4-:R0:W-:Y:S01]  /*269e0*/  STL.64 [R1+0x1140], R22 ;  /* 0x0011401601007387 */ /* 0x0101e20000100a00 */
[----:B------:R-:W-:Y:S02]  /*269f0*/  STL.64 [R1+0x1138], R20 ;  /* 0x0011381401007387 */ /* 0x000fe40000100a00 */
[----:B------:R1:W-:Y:S02]  /*26a00*/  STL [R1+0xe20], R7 ;  /* 0x000e200701007387 */ /* 0x0003e40000100800 */
[----:B------:R-:W-:Y:S02]  /*26a10*/  STL [R1+0x1040], R12 ;  /* 0x0010400c01007387 */ /* 0x000fe40000100800 */
[----:B0-----:R-:W-:Y:S02]  /*26a20*/  IMAD.MOV.U32 R22, RZ, RZ, R4 ;  /* 0x000000ffff167224 */ /* 0x001fe400078e0004 */
[----:B------:R-:W-:-:S02]  /*26a30*/  IMAD.MOV.U32 R23, RZ, RZ, R5 ;  /* 0x000000ffff177224 */ /* 0x000fc400078e0005 */
[----:B------:R-:W-:Y:S02]  /*26a40*/  IMAD.MOV.U32 R4, RZ, RZ, R27 ;  /* 0x000000ffff047224 */ /* 0x000fe400078e001b */
[----:B------:R-:W-:Y:S02]  /*26a50*/  IMAD.MOV.U32 R5, RZ, RZ, R26 ;  /* 0x000000ffff057224 */ /* 0x000fe400078e001a */
[----:B-1----:R-:W-:Y:S02]  /*26a60*/  IMAD.MOV.U32 R7, RZ, RZ, R16 ;  /* 0x000000ffff077224 */ /* 0x002fe400078e0010 */
[C---:B------:R-:W-:Y:S01]  /*26a70*/  IMAD.WIDE R4, R18.reuse, 0x2, R4 ;  /* 0x0000000212047825 */ /* 0x040fe200078e0204 */
[----:B------:R-:W-:Y:S03]  /*26a80*/  STL [R1+0xf78], R13 ;  /* 0x000f780d01007387 */ /* 0x000fe60000100800 */
[----:B------:R-:W-:Y:S01]  /*26a90*/  IMAD.WIDE R6, R18, 0x2, R6 ;  /* 0x0000000212067825 */ /* 0x000fe200078e0206 */
[----:B------:R0:W-:Y:S03]  /*26aa0*/  STL [R1+0xe24], R4 ;  /* 0x000e240401007387 */ /* 0x0001e60000100800 */
[----:B------:R1:W-:Y:S01]  /*26ab0*/  STL [R1+0xcec], R5 ;  /* 0x000cec0501007387 */ /* 0x0003e20000100800 */
[----:B0-----:R-:W2:Y:S01]  /*26ac0*/  LDL.LU R4, [R1+0xcf0] ;  /* 0x000cf00001047983 */ /* 0x001ea20000300800 */
[----:B-1----:R-:W2:Y:S02]  /*26ad0*/  LDL.LU R5, [R1+0xe2c] ;  /* 0x000e2c0001057983 */ /* 0x002ea40000300800 */
[----:B------:R-:W-:Y:S02]  /*26ae0*/  STL [R1+0xf7c], R6 ;  /* 0x000f7c0601007387 */ /* 0x000fe40000100800 */
[----:B------:R0:W-:Y:S02]  /*26af0*/  STL [R1+0xe28], R7 ;  /* 0x000e280701007387 */ /* 0x0001e40000100800 */
[----:B0-----:R-:W3:Y:S04]  /*26b00*/  LDL.LU R7, [R1+0xe30] ;  /* 0x000e300001077983 */ /* 0x001ee80000300800 */
[----:B---3--:R-:W-:Y:S01]  /*26b10*/  STL [R1+0x1150], R7 ;  /* 0x0011500701007387 */ /* 0x008fe20000100800 */
[----:B--2---:R0:W-:Y:S03]  /*26b20*/  STL.64 [R1+0x1148], R4 ;  /* 0x0011480401007387 */ /* 0x0041e60000100a00 */
[----:B0-----:R-:W2:Y:S01]  /*26b30*/  LDL.LU R4, [R1+0x8c0] ;  /* 0x0008c00001047983 */ /* 0x001ea20000300800 */
[----:B------:R-:W2:Y:S02]  /*26b40*/  LDL.LU R5, [R1+0x8c4] ;  /* 0x0008c40001057983 */ /* 0x000ea40000300800 */
[----:B------:R-:W2:Y:S02]  /*26b50*/  LDL.LU R6, [R1+0x8c8] ;  /* 0x0008c80001067983 */ /* 0x000ea40000300800 */
[----:B------:R-:W2:Y:S02]  /*26b60*/  LDL.LU R7, [R1+0x8cc] ;  /* 0x0008cc0001077983 */ /* 0x000ea40000300800 */
[----:B------:R-:W-:-:S02]  /*26b70*/  IMAD.MOV.U32 R12, RZ, RZ, R25 ;  /* 0x000000ffff0c7224 */ /* 0x000fc400078e0019 */
[----:B------:R-:W-:-:S04]  /*26b80*/  IMAD.MOV.U32 R13, RZ, RZ, R24 ;  /* 0x000000ffff0d7224 */ /* 0x000fc800078e0018 */
[----:B------:R-:W-:-:S05]  /*26b90*/  IMAD.WIDE R12, R18, 0x2, R12 ;  /* 0x00000002120c7825 */ /* 0x000fca00078e020c */
[----:B------:R-:W-:Y:S01]  /*26ba0*/  STL [R1+0x1044], R12 ;  /* 0x0010440c01007387 */ /* 0x000fe20000100800 */
[----:B------:R-:W3:Y:S02]  /*26bb0*/  LDL.LU R16, [R1+0xe38] ;  /* 0x000e380001107983 */ /* 0x000ee40000300800 */
[----:B------:R-:W4:Y:S02]  /*26bc0*/  LDL.LU R19, [R1+0xf8c] ;  /* 0x000f8c0001137983 */ /* 0x000f240000300800 */
[----:B------:R-:W3:Y:S01]  /*26bd0*/  LDL.LU R24, [R1+0xf90] ;  /* 0x000f900001187983 */ /* 0x000ee20000300800 */
[----:B------:R-:W3:Y:S01]  /*26be0*/  LDL.LU R25, [R1+0x104c] ;  /* 0x00104c0001197983 */ /* 0x000ee20000300800 */
[----:B------:R-:W-:Y:S01]  /*26bf0*/  STL [R1+0xf80], R13 ;  /* 0x000f800d01007387 */ /* 0x000fe20000100800 */
[----:B--2---:R-:W-:Y:S02]  /*26c00*/  HMMA.16816.F32 R20, R8, R22, R4 ;  /* 0x000000160814723c */ /* 0x004fe40000001804 */
[----:B------:R-:W2:Y:S01]  /*26c10*/  LDL.LU R7, [R1+0x1150] ;  /* 0x0011500001077983 */ /* 0x000ea20000300800 */
[----:B------:R-:W2:Y:S11]  /*26c20*/  LDL.LU.64 R4, [R1+0x1148] ;  /* 0x0011480001047983 */ /* 0x000eb60000300a00 */
[----:B------:R-:W-:Y:S09]  /*26c30*/  @!UPT UIADD3 URZ, URZ, URZ, URZ ;  /* 0x0000003f3f3ff290 */ /* 0x000ff2000fffe03f */
[----:B------:R-:W-:Y:S01]  /*26c40*/  STL.64 [R1+0x120], R20 ;  /* 0x0001201401007387 */ /* 0x000fe20000100a00 */
[----:B------:R0:W-:Y:S03]  /*26c50*/  STL.64 [R1+0x128], R22 ;  /* 0x0001281601007387 */ /* 0x0001e60000100a00 */
[----:B0-----:R-:W2:Y:S01]  /*26c60*/  LDL.LU.64 R22, [R1+0x1140] ;  /* 0x0011400001167983 */ /* 0x001ea20000300a00 */
[----:B------:R-:W2:Y:S02]  /*26c70*/  LDL.LU.64 R20, [R1+0x1138] ;  /* 0x0011380001147983 */ /* 0x000ea40000300a00 */
[----:B------:R-:W-:Y:S02]  /*26c80*/  IMAD.MOV.U32 R26, RZ, RZ, R14 ;  /* 0x000000ffff1a7224 */ /* 0x000fe400078e000e */
[----:B------:R-:W-:Y:S01]  /*26c90*/  IMAD.MOV.U32 R27, RZ, RZ, R0 ;  /* 0x000000ffff1b7224 */ /* 0x000fe200078e0000 */
[----:B------:R0:W5:Y:S01]  /*26ca0*/  LDL.LU R14, [R1+0x1134] ;  /* 0x00113400010e7983 */ /* 0x0001620000300800 */
[----:B------:R-:W2:Y:S03]  /*26cb0*/  LDL.LU R0, [R1+0x1130] ;  /* 0x0011300001007983 */ /* 0x000ea60000300800 */
[----:B------:R1:W-:Y:S01]  /*26cc0*/  STL.64 [R1+0x1110], R26 ;  /* 0x0011101a01007387 */ /* 0x0003e20000100a00 */
[----:B---3--:R-:W-:Y:S02]  /*26cd0*/  STL.64 [R1+0x1108], R24 ;  /* 0x0011081801007387 */ /* 0x008fe40000100a00 */
[----:B-1----:R-:W-:-:S02]  /*26ce0*/  IMAD.MOV.U32 R26, RZ, RZ, R3 ;  /* 0x000000ffff1a7224 */ /* 0x002fc400078e0003 */
[----:B------:R-:W-:Y:S01]  /*26cf0*/  IMAD.MOV.U32 R27, RZ, RZ, R29 ;  /* 0x000000ffff1b7224 */ /* 0x000fe200078e001d */
[----:B------:R-:W3:Y:S01]  /*26d00*/  LDL.LU R3, [R1+0x112c] ;  /* 0x00112c0001037983 */ /* 0x000ee20000300800 */
[----:B------:R-:W3:Y:S02]  /*26d10*/  LDL.LU R29, [R1+0x1128] ;  /* 0x00112800011d7983 */ /* 0x000ee40000300800 */
[----:B----4-:R-:W-:Y:S02]  /*26d20*/  STL.64 [R1+0x1120], R18 ;  /* 0x0011201201007387 */ /* 0x010fe40000100a00 */
[----:B------:R1:W-:Y:S02]  /*26d30*/  STL.64 [R1+0x1118], R16 ;  /* 0x0011181001007387 */ /* 0x0003e40000100a00 */
[----:B-1----:R-:W4:Y:S01]  /*26d40*/  LDL.LU R16, [R1+0x8d0] ;  /* 0x0008d00001107983 */ /* 0x002f220000300800 */
[----:B------:R-:W4:Y:S01]  /*26d50*/  LDL.LU R17, [R1+0x8d4] ;  /* 0x0008d40001117983 */ /* 0x000f220000300800 */
[----:B--2---:R-:W-:-:S04]  /*26d60*/  LOP3.LUT R5, R5, R4, RZ, 0x3c, !PT ;  /* 0x0000000405057212 */ /* 0x004fc800078e3cff */
[----:B------:R-:W-:-:S04]  /*26d70*/  LOP3.LUT R4, R5, R4, RZ, 0x3c, !PT ;  /* 0x0000000405047212 */ /* 0x000fc800078e3cff */
[----:B------:R-:W-:-:S05]  /*26d80*/  LOP3.LUT R5, R5, R4, RZ, 0x3c, !PT ;  /* 0x0000000405057212 */ /* 0x000fca00078e3cff */
[----:B------:R-:W-:-:S04]  /*26d90*/  IMAD.WIDE R4, R18, 0x2, R4 ;  /* 0x0000000212047825 */ /* 0x000fc800078e0204 */
[----:B------:R-:W-:Y:S02]  /*26da0*/  IMAD.MOV.U32 R12, RZ, RZ, R23 ;  /* 0x000000ffff0c7224 */ /* 0x000fe400078e0017 */
[----:B------:R-:W-:Y:S02]  /*26db0*/  IMAD.MOV.U32 R6, RZ, RZ, R20 ;  /* 0x000000ffff067224 */ /* 0x000fe400078e0014 */
[----:B------:R-:W-:Y:S02]  /*26dc0*/  IMAD.MOV.U32 R13, RZ, RZ, R22 ;  /* 0x000000ffff0d7224 */ /* 0x000fe400078e0016 */
[----:B------:R-:W-:-:S04]  /*26dd0*/  IMAD.WIDE R6, R18, 0x2, R6 ;  /* 0x0000000212067825 */ /* 0x000fc800078e0206 */
[----:B------:R-:W-:Y:S02]  /*26de0*/  IMAD.WIDE R12, R18, 0x2, R12 ;  /* 0x00000002120c7825 */ /* 0x000fe400078e020c */
[----:B------:R-:W4:Y:S02]  /*26df0*/  LDL.LU R18, [R1+0x8d8] ;  /* 0x0008d80001127983 */ /* 0x000f240000300800 */
[----:B------:R-:W4:Y:S02]  /*26e00*/  LDL.LU R19, [R1+0x8dc] ;  /* 0x0008dc0001137983 */ /* 0x000f240000300800 */
[----:B------:R1:W-:Y:S02]  /*26e10*/  STL [R1+0xe2c], R4 ;  /* 0x000e2c0401007387 */ /* 0x0003e40000100800 */
[----:B------:R2:W-:Y:S01]  /*26e20*/  STL [R1+0xcf0], R5 ;  /* 0x000cf00501007387 */ /* 0x0005e20000100800 */
[----:B-1----:R-:W3:Y:S01]  /*26e30*/  LDL.LU R4, [R1+0xcf4] ;  /* 0x000cf40001047983 */ /* 0x002ee20000300800 */
[----:B--2---:R-:W3:Y:S02]  /*26e40*/  LDL.LU R5, [R1+0xe34] ;  /* 0x000e340001057983 */ /* 0x004ee40000300800 */
[----:B------:R-:W-:Y:S02]  /*26e50*/  STL [R1+0xf84], R6 ;  /* 0x000f840601007387 */ /* 0x000fe40000100800 */
[----:B------:R-:W-:Y:S01]  /*26e60*/  STL [R1+0xe30], R7 ;  /* 0x000e300701007387 */ /* 0x000fe20000100800 */
[----:B------:R-:W2:Y:S01]  /*26e70*/  LDL.LU R20, [R1+0xf94] ;  /* 0x000f940001147983 */ /* 0x000ea20000300800 */
[----:B------:R-:W2:Y:S02]  /*26e80*/  LDL.LU R22, [R1+0xf98] ;  /* 0x000f980001167983 */ /* 0x000ea40000300800 */
[----:B------:R-:W2:Y:S01]  /*26e90*/  LDL.LU R23, [R1+0x1050] ;  /* 0x0010500001177983 */ /* 0x000ea20000300800 */
[----:B----4-:R-:W-:Y:S01]  /*26ea0*/  HMMA.16816.F32 R24, R8, R26, R16 ;  /* 0x0000001a0818723c */ /* 0x010fe20000001810 */
[----:B--2---:R-:W-:Y:S01]  /*26eb0*/  STL.64 [R1+0x1100], R22 ;  /* 0x0011001601007387 */ /* 0x004fe20000100a00 */
[----:B------:R1:W-:Y:S03]  /*26ec0*/  STL.64 [R1+0x10f8], R20 ;  /* 0x0010f81401007387 */ /* 0x0003e60000100a00 */
[----:B-1----:R-:W2:Y:S01]  /*26ed0*/  LDL.LU R20, [R1+0x8b0] ;  /* 0x0008b00001147983 */ /* 0x002ea20000300800 */
[----:B------:R-:W2:Y:S02]  /*26ee0*/  LDL.LU R21, [R1+0x8b4] ;  /* 0x0008b40001157983 */ /* 0x000ea40000300800 */
[----:B------:R-:W2:Y:S02]  /*26ef0*/  LDL.LU R22, [R1+0x8b8] ;  /* 0x0008b80001167983 */ /* 0x000ea40000300800 */
[----:B------:R-:W2:Y:S01]  /*26f00*/  LDL.LU R23, [R1+0x8bc] ;  /* 0x0008bc0001177983 */ /* 0x000ea20000300800 */
[----:B------:R-:W-:Y:S01]  /*26f10*/  STL [R1+0x1048], R12 ;  /* 0x0010480c01007387 */ /* 0x000fe20000100800 */
[----:B------:R-:W-:Y:S02]  /*26f20*/  STL [R1+0xf88], R13 ;  /* 0x000f880d01007387 */ /* 0x000fe40000100800 */
[----:B------:R-:W4:Y:S02]  /*26f30*/  LDL.LU.64 R18, [R1+0x1120] ;  /* 0x0011200001127983 */ /* 0x000f240000300a00 */
[----:B------:R-:W2:Y:S07]  /*26f40*/  LDL.LU.64 R16, [R1+0x1118] ;  /* 0x0011180001107983 */ /* 0x000eae0000300a00 */
[----:B------:R-:W-:Y:S01]  /*26f50*/  STL.64 [R1+0x110], R24 ;  /* 0x0001101801007387 */ /* 0x000fe20000100a00 */
[----:B------:R1:W-:Y:S03]  /*26f60*/  STL.64 [R1+0x118], R26 ;  /* 0x0001181a01007387 */ /* 0x0003e60000100a00 */
[----:B-1----:R-:W2:Y:S01]  /*26f70*/  LDL.LU.64 R26, [R1+0x1110] ;  /* 0x00111000011a7983 */ /* 0x002ea20000300a00 */
[----:B------:R-:W2:Y:S01]  /*26f80*/  LDL.LU.64 R24, [R1+0x1108] ;  /* 0x0011080001187983 */ /* 0x000ea20000300a00 */
[----:B---3--:R-:W-:-:S04]  /*26f90*/  LOP3.LUT R5, R5, R4, RZ, 0x3c, !PT ;  /* 0x0000000405057212 */ /* 0x008fc800078e3cff */
[----:B------:R-:W-:-:S04]  /*26fa0*/  LOP3.LUT R4, R5, R4, RZ, 0x3c, !PT ;  /* 0x0000000405047212 */ /* 0x000fc800078e3cff */
[----:B------:R-:W-:-:S05]  /*26fb0*/  LOP3.LUT R5, R5, R4, RZ, 0x3c, !PT ;  /* 0x0000000405057212 */ /* 0x000fca00078e3cff */
[----:B----4-:R-:W-:-:S04]  /*26fc0*/  IMAD.WIDE R4, R18, 0x2, R4 ;  /* 0x0000000212047825 */ /* 0x010fc800078e0204 */
[----:B------:R-:W-:Y:S02]  /*26fd0*/  IMAD.MOV.U32 R6, RZ, RZ, R19 ;  /* 0x000000ffff067224 */ /* 0x000fe400078e0013 */
[----:B--2---:R-:W-:Y:S02]  /*26fe0*/  IMAD.MOV.U32 R7, RZ, RZ, R16 ;  /* 0x000000ffff077224 */ /* 0x004fe400078e0010 */
[----:B------:R-:W-:Y:S02]  /*26ff0*/  IMAD.MOV.U32 R12, RZ, RZ, R25 ;  /* 0x000000ffff0c7224 */ /* 0x000fe400078e0019 */
[----:B------:R-:W-:Y:S02]  /*27000*/  IMAD.MOV.U32 R13, RZ, RZ, R24 ;  /* 0x000000ffff0d7224 */ /* 0x000fe400078e0018 */
[----:B------:R-:W-:Y:S01]  /*27010*/  HMMA.16816.F32 R24, R8, R26, R20 ;  /* 0x0000001a0818723c */ /* 0x000fe20000001814 */
[C---:B------:R-:W-:Y:S01]  /*27020*/  IMAD.WIDE R6, R18.reuse, 0x2, R6 ;  /* 0x0000000212067825 */ /* 0x040fe200078e0206 */
[----:B------:R1:W-:Y:S03]  /*27030*/  STL [R1+0xe34], R4 ;  /* 0x000e340401007387 */ /* 0x0003e60000100800 */
[----:B------:R2:W-:Y:S02]  /*27040*/  STL [R1+0xcf4], R5 ;  /* 0x000cf40501007387 */ /* 0x0005e40000100800 */
[----:B------:R-:W-:Y:S01]  /*27050*/  IMAD.WIDE R12, R18, 0x2, R12 ;  /* 0x00000002120c7825 */ /* 0x000fe200078e020c */
[----:B-1----:R-:W3:Y:S03]  /*27060*/  LDL.LU R4, [R1+0xcf8] ;  /* 0x000cf80001047983 */ /* 0x002ee60000300800 */
[----:B--2---:R-:W3:Y:S02]  /*27070*/  LDL.LU R5, [R1+0xe3c] ;  /* 0x000e3c0001057983 */ /* 0x004ee40000300800 */
[----:B------:R-:W-:Y:S02]  /*27080*/  STL [R1+0xf8c], R6 ;  /* 0x000f8c0601007387 */ /* 0x000fe40000100800 */
[----:B------:R1:W-:Y:S02]  /*27090*/  STL [R1+0xe38], R7 ;  /* 0x000e380701007387 */ /* 0x0003e40000100800 */
[----:B-1----:R-:W2:Y:S01]  /*270a0*/  LDL.LU R7, [R1+0xe40] ;  /* 0x000e400001077983 */ /* 0x002ea20000300800 */
[----:B------:R-:W-:Y:S02]  /*270b0*/  STL [R1+0x104c], R12 ;  /* 0x00104c0c01007387 */ /* 0x000fe40000100800 */
[----:B------:R-:W-:Y:S02]  /*270c0*/  STL [R1+0xf90], R13 ;  /* 0x000f900d01007387 */ /* 0x000fe40000100800 */
[----:B------:R-:W4:Y:S01]  /*270d0*/  LDL.LU.64 R22, [R1+0x1100] ;  /* 0x0011000001167983 */ /* 0x000f220000300a00 */
[----:B------:R-:W2:Y:S01]  /*270e0*/  LDL.LU.64 R20, [R1+0x10f8] ;  /* 0x0010f80001147983 */ /* 0x000ea20000300a00 */
[----:B------:R-:W-:Y:S02]  /*270f0*/  STL.64 [R1+0x8b0], R24 ;  /* 0x0008b01801007387 */ /* 0x000fe40000100a00 */
[----:B------:R1:W-:Y:S02]  /*27100*/  STL.64 [R1+0x8b8], R26 ;  /* 0x0008b81a01007387 */ /* 0x0003e40000100a00 */
[----:B-1----:R-:W2:Y:S01]  /*27110*/  LDL.LU.64 R26, [R1+0x10f0] ;  /* 0x0010f000011a7983 */ /* 0x002ea20000300a00 */
[----:B------:R-:W3:Y:S02]  /*27120*/  LDL.LU R16, [R1+0xcfc] ;  /* 0x000cfc0001107983 */ /* 0x000ee40000300800 */
[----:B------:R-:W3:Y:S02]  /*27130*/  LDL.LU R19, [R1+0xe44] ;  /* 0x000e440001137983 */ /* 0x000ee40000300800 */
[----:B------:R-:W3:Y:S01]  /*27140*/  LDL.LU R24, [R1+0xe48] ;  /* 0x000e480001187983 */ /* 0x000ee20000300800 */
[----:B------:R-:W3:Y:S04]  /*27150*/  LDL.LU R25, [R1+0xf9c] ;  /* 0x000f9c0001197983 */ /* 0x000ee80000300800 */
[----:B--2---:R-:W-:Y:S04]  /*27160*/  STL.64 [R1+0x10e8], R26 ;  /* 0x0010e81a01007387 */ /* 0x004fe80000100a00 */
[----:B---3--:R1:W-:Y:S04]  /*27170*/  STL.64 [R1+0x10e0], R24 ;  /* 0x0010e01801007387 */ /* 0x0083e80000100a00 */
[----:B-1----:R-:W2:Y:S01]  /*27180*/  LDL.LU R24, [R1+0x8a0] ;  /* 0x0008a00001187983 */ /* 0x002ea20000300800 */
[----:B------:R-:W2:Y:S02]  /*27190*/  LDL.LU R25, [R1+0x8a4] ;  /* 0x0008a40001197983 */ /* 0x000ea40000300800 */
[----:B------:R-:W2:Y:S02]  /*271a0*/  LDL.LU R26, [R1+0x8a8] ;  /* 0x0008a800011a7983 */ /* 0x000ea40000300800 */
[----:B------:R-:W2:Y:S01]  /*271b0*/  LDL.LU R27, [R1+0x8ac] ;  /* 0x0008ac00011b7983 */ /* 0x000ea20000300800 */
[----:B------:R-:W-:-:S04]  /*271c0*/  LOP3.LUT R5, R5, R4, RZ, 0x3c, !PT ;  /* 0x0000000405057212 */ /* 0x000fc800078e3cff */
[----:B------:R-:W-:-:S04]  /*271d0*/  LOP3.LUT R4, R5, R4, RZ, 0x3c, !PT ;  /* 0x0000000405047212 */ /* 0x000fc800078e3cff */
[----:B------:R-:W-:Y:S01]  /*271e0*/  LOP3.LUT R5, R5, R4, RZ, 0x3c, !PT ;  /* 0x0000000405057212 */ /* 0x000fe200078e3cff */
[----:B------:R-:W-:-:S04]  /*271f0*/  IMAD.MOV.U32 R6, RZ, RZ, R20 ;  /* 0x000000ffff067224 */ /* 0x000fc800078e0014 */
[----:B------:R-:W-:-:S04]  /*27200*/  IMAD.WIDE R4, R18, 0x2, R4 ;  /* 0x0000000212047825 */ /* 0x000fc800078e0204 */
[----:B------:R-:W-:Y:S01]  /*27210*/  IMAD.WIDE R6, R18, 0x2, R6 ;  /* 0x0000000212067825 */ /* 0x000fe200078e0206 */
[----:B------:R-:W-:Y:S03]  /*27220*/  STL [R1+0xe3c], R4 ;  /* 0x000e3c0401007387 */ /* 0x000fe60000100800 */
[----:B------:R-:W-:Y:S02]  /*27230*/  STL [R1+0xcf8], R5 ;  /* 0x000cf80501007387 */ /* 0x000fe40000100800 */
[----:B------:R-:W3:Y:S02]  /*27240*/  LDL.LU R20, [R1+0xfa4] ;  /* 0x000fa40001147983 */ /* 0x000ee40000300800 */
[----:B------:R1:W-:Y:S01]  /*27250*/  STL [R1+0xf94], R6 ;  /* 0x000f940601007387 */ /* 0x0003e20000100800 */
[----:B------:R0:W-:Y:S01]  /*27260*/  STL [R1+0xe40], R7 ;  /* 0x000e400701007387 */ /* 0x0001e20000100800 */
[----:B-1----:R-:W-:-:S02]  /*27270*/  IMAD.MOV.U32 R6, RZ, RZ, R21 ;  /* 0x000000ffff067224 */ /* 0x002fc400078e0015 */
[----:B0-----:R-:W-:Y:S02]  /*27280*/  IMAD.MOV.U32 R7, RZ, RZ, R17 ;  /* 0x000000ffff077224 */ /* 0x001fe400078e0011 */
[----:B----4-:R-:W-:Y:S02]  /*27290*/  IMAD.MOV.U32 R12, RZ, RZ, R23 ;  /* 0x000000ffff0c7224 */ /* 0x010fe400078e0017 */
[----:B------:R-:W-:-:S04]  /*272a0*/  IMAD.MOV.U32 R13, RZ, RZ, R22 ;  /* 0x000000ffff0d7224 */ /* 0x000fc800078e0016 */
[----:B------:R-:W-:-:S05]  /*272b0*/  IMAD.WIDE R12, R18, 0x2, R12 ;  /* 0x00000002120c7825 */ /* 0x000fca00078e020c */
[----:B------:R-:W-:Y:S01]  /*272c0*/  STL [R1+0x1050], R12 ;  /* 0x0010500c01007387 */ /* 0x000fe20000100800 */
[----:B------:R-:W-:Y:S01]  /*272d0*/  STL [R1+0xf98], R13 ;  /* 0x000f980d01007387 */ /* 0x000fe20000100800 */
[----:B--2---:R-:W-:Y:S02]  /*272e0*/  HMMA.16816.F32 R4, R8, R6, R24 ;  /* 0x000000060804723c */ /* 0x004fe40000001818 */
[----:B------:R-:W2:Y:S01]  /*272f0*/  LDL.LU.64 R26, [R1+0x10e8] ;  /* 0x0010e800011a7983 */ /* 0x000ea20000300a00 */
[----:B------:R-:W4:Y:S02]  /*27300*/  LDL.LU.64 R24, [R1+0x10e0] ;  /* 0x0010e00001187983 */ /* 0x000f240000300a00 */
[----:B------:R-:W2:Y:S02]  /*27310*/  LDL.LU R21, [R1+0xe58] ;  /* 0x000e580001157983 */ /* 0x000ea40000300800 */
[----:B------:R-:W2:Y:S11]  /*27320*/  LDL.LU R17, [R1+0xfac] ;  /* 0x000fac0001117983 */ /* 0x000eb60000300800 */
[----:B------:R-:W-:Y:S05]  /*27330*/  @!UPT UIADD3 URZ, URZ, URZ, URZ ;  /* 0x0000003f3f3ff290 */ /* 0x000fea000fffe03f */
[----:B------:R-:W-:Y:S01]  /*27340*/  STL.64 [R1+0x8a0], R4 ;  /* 0x0008a00401007387 */ /* 0x000fe20000100a00 */
[----:B------:R-:W-:Y:S02]  /*27350*/  STL.64 [R1+0x8a8], R6 ;  /* 0x0008a80601007387 */ /* 0x000fe40000100a00 */
[----:B------:R-:W2:Y:S02]  /*27360*/  LDL.LU R22, [R1+0xfb0] ;  /* 0x000fb00001167983 */ /* 0x000ea40000300800 */
[----:B------:R-:W2:Y:S02]  /*27370*/  LDL.LU R23, [R1+0x1058] ;  /* 0x0010580001177983 */ /* 0x000ea40000300800 */
[----:B--2---:R-:W-:Y:S01]  /*27380*/  STL.64 [R1+0x1090], R22 ;  /* 0x0010901601007387 */ /* 0x004fe20000100a00 */
[----:B------:R0:W-:Y:S03]  /*27390*/  STL [R1+0x108c], R21 ;  /* 0x00108c1501007387 */ /* 0x0001e60000100800 */
[----:B0-----:R-:W3:Y:S01]  /*273a0*/  LDL.LU R21, [R1+0xe50] ;  /* 0x000e500001157983 */ /* 0x001ee20000300800 */
[----:B------:R-:W-:-:S02]  /*273b0*/  IMAD.MOV.U32 R22, RZ, RZ, R2 ;  /* 0x000000ffff167224 */ /* 0x000fc400078e0002 */
[----:B------:R-:W2:Y:S02]  /*273c0*/  LDL.LU R2, [R1+0x10dc] ;  /* 0x0010dc0001027983 */ /* 0x000ea40000300800 */
[----:B------:R-:W-:Y:S02]  /*273d0*/  IMAD.MOV.U32 R23, RZ, RZ, R28 ;  /* 0x000000ffff177224 */ /* 0x000fe400078e001c */
[----:B------:R-:W2:Y:S03]  /*273e0*/  LDL.LU R28, [R1+0x10d8] ;  /* 0x0010d800011c7983 */ /* 0x000ea60000300800 */
[----:B------:R-:W-:Y:S01]  /*273f0*/  STL.64 [R1+0x10b8], R22 ;  /* 0x0010b81601007387 */ /* 0x000fe20000100a00 */
[----:B---3--:R0:W-:Y:S02]  /*27400*/  STL.64 [R1+0x10b0], R20 ;  /* 0x0010b01401007387 */ /* 0x0081e40000100a00 */
[----:B0-----:R-:W-:-:S02]  /*27410*/  IMAD.MOV.U32 R20, RZ, RZ, R29 ;  /* 0x000000ffff147224 */ /* 0x001fc400078e001d */
[----:B------:R-:W3:Y:S01]  /*27420*/  LDL.LU R29, [R1+0x10d4] ;  /* 0x0010d400011d7983 */ /* 0x000ee20000300800 */
[----:B------:R-:W-:Y:S02]  /*27430*/  IMAD.MOV.U32 R21, RZ, RZ, R3 ;  /* 0x000000ffff157224 */ /* 0x000fe400078e0003 */
[----:B------:R-:W-:Y:S02]  /*27440*/  IMAD.MOV.U32 R22, RZ, RZ, R0 ;  /* 0x000000ffff167224 */ /* 0x000fe400078e0000 */
[----:B--2---:R-:W-:Y:S02]  /*27450*/  IMAD.MOV.U32 R23, RZ, RZ, R2 ;  /* 0x000000ffff177224 */ /* 0x004fe400078e0002 */
[----:B------:R-:W-:Y:S02]  /*27460*/  IMAD.MOV.U32 R4, RZ, RZ, R19 ;  /* 0x000000ffff047224 */ /* 0x000fe400078e0013 */
[----:B------:R-:W-:Y:S01]  /*27470*/  IMAD.MOV.U32 R5, RZ, RZ, R16 ;  /* 0x000000ffff057224 */ /* 0x000fe200078e0010 */
[----:B------:R0:W5:Y:S01]  /*27480*/  LDL.LU R3, [R1+0x10d0] ;  /* 0x0010d00001037983 */ /* 0x0001620000300800 */
[----:B----4-:R-:W-:-:S02]  /*27490*/  IMAD.MOV.U32 R6, RZ, RZ, R25 ;  /* 0x000000ffff067224 */ /* 0x010fc400078e0019 */
[----:B------:R-:W-:Y:S02]  /*274a0*/  IMAD.MOV.U32 R7, RZ, RZ, R24 ;  /* 0x000000ffff077224 */ /* 0x000fe400078e0018 */
[C---:B------:R-:W-:Y:S01]  /*274b0*/  IMAD.WIDE R4, R18.reuse, 0x2, R4 ;  /* 0x0000000212047825 */ /* 0x040fe200078e0204 */
[----:B------:R0:W5:Y:S01]  /*274c0*/  LDL.LU R0, [R1+0x10cc] ;  /* 0x0010cc0001007983 */ /* 0x0001620000300800 */
[----:B------:R-:W-:Y:S02]  /*274d0*/  HMMA.16816.F32 R24, R8, R26, R20 ;  /* 0x0000001a0818723c */ /* 0x000fe40000001814 */
[----:B------:R0:W5:Y:S02]  /*274e0*/  LDL.LU R2, [R1+0x10c8] ;  /* 0x0010c80001027983 */ /* 0x0001640000300800 */
[----:B------:R-:W-:Y:S02]  /*274f0*/  IMAD.MOV.U32 R13, RZ, RZ, R28 ;  /* 0x000000ffff0d7224 */ /* 0x000fe400078e001c */
[----:B------:R-:W2:Y:S01]  /*27500*/  LDL.LU R28, [R1+0x10c4] ;  /* 0x0010c400011c7983 */ /* 0x000ea20000300800 */
[----:B------:R-:W-:-:S04]  /*27510*/  IMAD.WIDE R6, R18, 0x2, R6 ;  /* 0x0000000212067825 */ /* 0x000fc800078e0206 */
[----:B---3--:R-:W-:Y:S02]  /*27520*/  IMAD.MOV.U32 R12, RZ, RZ, R29 ;  /* 0x000000ffff0c7224 */ /* 0x008fe400078e001d */
[----:B------:R-:W3:Y:S01]  /*27530*/  LDL.LU R29, [R1+0x10c0] ;  /* 0x0010c000011d7983 */ /* 0x000ee20000300800 */
[----:B------:R1:W-:Y:S02]  /*27540*/  STL [R1+0xe44], R4 ;  /* 0x000e440401007387 */ /* 0x0003e40000100800 */
[----:B------:R4:W-:Y:S02]  /*27550*/  STL [R1+0xcfc], R5 ;  /* 0x000cfc0501007387 */ /* 0x0009e40000100800 */
[----:B------:R-:W-:Y:S01]  /*27560*/  IMAD.WIDE R12, R18, 0x2, R12 ;  /* 0x00000002120c7825 */ /* 0x000fe200078e020c */
[----:B-1----:R-:W3:Y:S03]  /*27570*/  LDL.LU R4, [R1+0xd00] ;  /* 0x000d000001047983 */ /* 0x002ee60000300800 */
[----:B----4-:R-:W3:Y:S02]  /*27580*/  LDL.LU R5, [R1+0xe4c] ;  /* 0x000e4c0001057983 */ /* 0x010ee40000300800 */
[----:B------:R-:W-:Y:S02]  /*27590*/  STL [R1+0xf9c], R6 ;  /* 0x000f9c0601007387 */ /* 0x000fe40000100800 */
[----:B------:R-:W-:Y:S01]  /*275a0*/  STL [R1+0xe48], R7 ;  /* 0x000e480701007387 */ /* 0x000fe20000100800 */
[----:B------:R-:W-:Y:S01]  /*275b0*/  STL [R1+0x1054], R12 ;  /* 0x0010540c01007387 */ /* 0x000fe20000100800 */
[----:B------:R-:W4:Y:S02]  /*275c0*/  LDL.LU R19, [R1+0x450] ;  /* 0x0004500001137983 */ /* 0x000f240000300800 */
[----:B------:R-:W-:Y:S02]  /*275d0*/  STL [R1+0xfa0], R13 ;  /* 0x000fa00d01007387 */ /* 0x000fe40000100800 */
[----:B------:R-:W4:Y:S01]  /*275e0*/  LDL.LU.64 R22, [R1+0x10b8] ;  /* 0x0010b80001167983 */ /* 0x000f220000300a00 */
[----:B------:R-:W4:Y:S01]  /*275f0*/  LDL.LU.64 R20, [R1+0x10b0] ;  /* 0x0010b00001147983 */ /* 0x000f220000300a00 */
[----:B------:R-:W-:Y:S02]  /*27600*/  STL.64 [R1+0x890], R24 ;  /* 0x0008901801007387 */ /* 0x000fe40000100a00 */
[----:B------:R1:W-:Y:S02]  /*27610*/  STL.64 [R1+0x898], R26 ;  /* 0x0008981a01007387 */ /* 0x0003e40000100a00 */
[----:B-1----:R-:W4:Y:S01]  /*27620*/  LDL.LU.64 R26, [R1+0x10a8] ;  /* 0x0010a800011a7983 */ /* 0x002f220000300a00 */
[----:B------:R-:W4:Y:S02]  /*27630*/  LDL.LU.64 R24, [R1+0x10a0] ;  /* 0x0010a00001187983 */ /* 0x000f240000300a00 */
[----:B------:R-:W4:Y:S02]  /*27640*/  LDL.LU R16, [R1+0xc58] ;  /* 0x000c580001107983 */ /* 0x000f240000300800 */
[----:B--2---:R-:W-:-:S02]  /*27650*/  IMAD.MOV.U32 R7, RZ, RZ, R28 ;  /* 0x000000ffff077224 */ /* 0x004fc400078e001c */
[----:B------:R-:W2:Y:S01]  /*27660*/  LDL.LU R28, [R1+0x109c] ;  /* 0x00109c00011c7983 */ /* 0x000ea20000300800 */
[----:B---3--:R-:W-:-:S04]  /*27670*/  LOP3.LUT R5, R5, R4, RZ, 0x3c, !PT ;  /* 0x0000000405057212 */ /* 0x008fc800078e3cff */
[----:B------:R-:W-:-:S04]  /*27680*/  LOP3.LUT R4, R5, R4, RZ, 0x3c, !PT ;  /* 0x0000000405047212 */ /* 0x000fc800078e3cff */
[----:B------:R-:W-:Y:S01]  /*27690*/  LOP3.LUT R5, R5, R4, RZ, 0x3c, !PT ;  /* 0x0000000405057212 */ /* 0x000fe200078e3cff */
[----:B------:R-:W-:Y:S02]  /*276a0*/  IMAD.MOV.U32 R6, RZ, RZ, R29 ;  /* 0x000000ffff067224 */ /* 0x000fe400078e001d */
[----:B------:R-:W2:Y:S02]  /*276b0*/  LDL.LU R29, [R1+0x1098] ;  /* 0x00109800011d7983 */ /* 0x000ea40000300800 */
[----:B------:R-:W-:-:S04]  /*276c0*/  IMAD.WIDE R12, R18, 0x2, R4 ;  /* 0x00000002120c7825 */ /* 0x000fc800078e0204 */
[----:B----4-:R-:W-:Y:S01]  /*276d0*/  IMAD.MOV.U32 R5, RZ, RZ, R21 ;  /* 0x000000ffff057224 */ /* 0x010fe200078e0015 */
[----:B------:R-:W-:Y:S01]  /*276e0*/  STL [R1+0xe4c], R12 ;  /* 0x000e4c0c01007387 */ /* 0x000fe20000100800 */
[----:B------:R-:W-:Y:S01]  /*276f0*/  STL [R1+0xd00], R13 ;  /* 0x000d000d01007387 */ /* 0x000fe20000100800 */
[----:B------:R-:W-:Y:S02]  /*27700*/  HMMA.16816.F32 R24, R8, R22, R24 ;  /* 0x000000160818723c */ /* 0x000fe40000001818 */
[----:B------:R-:W3:Y:S01]  /*27710*/  LDL.LU.64 R22, [R1+0x1090] ;  /* 0x0010900001167983 */ /* 0x000ee20000300a00 */
[----:B------:R-:W4:Y:S02]  /*27720*/  LDL.LU R21, [R1+0x108c] ;  /* 0x00108c0001157983 */ /* 0x000f240000300800 */
[----:B------:R-:W-:Y:S02]  /*27730*/  IMAD.MOV.U32 R4, RZ, RZ, R20 ;  /* 0x000000ffff047224 */ /* 0x000fe400078e0014 */
[----:B------:R-:W-:-:S04]  /*27740*/  IMAD.WIDE R6, R18, 0x2, R6 ;  /* 0x0000000212067825 */ /* 0x000fc800078e0206 */
[----:B------:R-:W-:Y:S01]  /*27750*/  IMAD.WIDE R4, R18, 0x2, R4 ;  /* 0x0000000212047825 */ /* 0x000fe200078e0204 */
[----:B------:R-:W-:Y:S02]  /*27760*/  IADD3 R16, R16, -0x1, RZ ;  /* 0xffffffff10107810 */ /* 0x000fe40007ffe0ff */
[----:B------:R-:W-:-:S09]  /*27770*/  IADD3 R19, R19, -0x20, RZ ;  /* 0xffffffe013137810 */ /* 0x000fd20007ffe0ff */
[----:B------:R-:W-:Y:S01]  /*27780*/  STL.64 [R1+0x130], R24 ;  /* 0x0001301801007387 */ /* 0x000fe20000100a00 */
[----:B------:R-:W-:Y:S02]  /*27790*/  STL.64 [R1+0x138], R26 ;  /* 0x0001381a01007387 */ /* 0x000fe40000100a00 */
[----:B------:R1:W-:Y:S02]  /*277a0*/  STL [R1+0xfa4], R4 ;  /* 0x000fa40401007387 */ /* 0x0003e40000100800 */
[----:B------:R4:W-:Y:S01]  /*277b0*/  STL [R1+0xe50], R5 ;  /* 0x000e500501007387 */ /* 0x0009e20000100800 */
[----:B------:R3:W-:Y:S01]  /*277c0*/  STL [R1+0xfa8], R6 ;  /* 0x000fa80601007387 */ /* 0x0007e20000100800 */
[----:B------:R0:W-:Y:S02]  /*277d0*/  STL [R1+0xe54], R7 ;  /* 0x000e540701007387 */ /* 0x0001e40000100800 */
[----:B------:R0:W-:Y:S02]  /*277e0*/  STL [R1+0xc58], R16 ;  /* 0x000c581001007387 */ /* 0x0001e40000100800 */
[----:B-1----:R-:W-:Y:S01]  /*277f0*/  IMAD.MOV.U32 R4, RZ, RZ, R17 ;  /* 0x000000ffff047224 */ /* 0x002fe200078e0011 */
[----:B------:R-:W-:Y:S01]  /*27800*/  ISETP.NE.U32.AND P0, PT, R16, RZ, PT ;  /* 0x000000ff1000720c */ /* 0x000fe20003f05070 */
[----:B------:R-:W-:-:S04]  /*27810*/  IMAD.MOV.U32 R17, RZ, RZ, c[0x0][0x188] ;  /* 0x00006200ff117624 */ /* 0x000fc800078e00ff */
[----:B------:R-:W-:Y:S02]  /*27820*/  IMAD.SHL.U32 R17, R17, 0x20, RZ ;  /* 0x0000002011117824 */ /* 0x000fe400078e00ff */
[----:B------:R-:W-:Y:S02]  /*27830*/  IMAD.MOV.U32 R11, RZ, RZ, R26 ;  /* 0x000000ffff0b7224 */ /* 0x000fe400078e001a */
[----:B------:R-:W-:Y:S02]  /*27840*/  IMAD.MOV.U32 R10, RZ, RZ, R27 ;  /* 0x000000ffff0a7224 */ /* 0x000fe400078e001b */
[----:B----4-:R-:W-:Y:S02]  /*27850*/  IMAD.MOV.U32 R5, RZ, RZ, R21 ;  /* 0x000000ffff057224 */ /* 0x010fe400078e0015 */
[----:B---3--:R-:W-:Y:S02]  /*27860*/  IMAD.MOV.U32 R6, RZ, RZ, R23 ;  /* 0x000000ffff067224 */ /* 0x008fe400078e0017 */
[----:B0-----:R-:W-:-:S02]  /*27870*/  IMAD.MOV.U32 R7, RZ, RZ, R22 ;  /* 0x000000ffff077224 */ /* 0x001fc400078e0016 */
[----:B------:R-:W-:-:S04]  /*27880*/  IMAD.WIDE R4, R18, 0x2, R4 ;  /* 0x0000000212047825 */ /* 0x000fc800078e0204 */
[----:B------:R-:W-:Y:S01]  /*27890*/  IMAD.WIDE R6, R18, 0x2, R6 ;  /* 0x0000000212067825 */ /* 0x000fe200078e0206 */
[----:B------:R0:W-:Y:S03]  /*278a0*/  STL [R1+0xfac], R4 ;  /* 0x000fac0401007387 */ /* 0x0001e60000100800 */
[----:B------:R0:W-:Y:S02]  /*278b0*/  STL [R1+0xe58], R5 ;  /* 0x000e580501007387 */ /* 0x0001e40000100800 */
[----:B------:R0:W-:Y:S02]  /*278c0*/  STL [R1+0x1058], R6 ;  /* 0x0010580601007387 */ /* 0x0001e40000100800 */
[----:B------:R0:W-:Y:S01]  /*278d0*/  STL [R1+0xfb0], R7 ;  /* 0x000fb00701007387 */ /* 0x0001e20000100800 */
[----:B------:R0:W-:Y:S01]  /*278e0*/  STL [R1+0x450], R19 ;  /* 0x0004501301007387 */ /* 0x0001e20000100800 */
[----:B--2---:R-:W-:-:S04]  /*278f0*/  IMAD.WIDE R8, R17, 0x2, R28 ;  /* 0x0000000211087825 */ /* 0x004fc800078e021c */
[----:B------:R-:W-:Y:S02]  /*27900*/  IMAD.MOV.U32 R29, RZ, RZ, R8 ;  /* 0x000000ffff1d7224 */ /* 0x000fe400078e0008 */
[----:B------:R-:W-:Y:S01]  /*27910*/  IMAD.MOV.U32 R28, RZ, RZ, R9 ;  /* 0x000000ffff1c7224 */ /* 0x000fe200078e0009 */
[----:B------:R-:W-:Y:S01]  /*27920*/  @!P0 CALL.REL.NOINC `(.L_x_1) ;  /* 0x0000001000008944 */ /* 0x000fe20003c00000 */
[----:B------:R-:W-:Y:S05]  /*27930*/  BRA `(.L_x_2) ;  /* 0xfffe808000007947 */ /* 0x000fea000383ffff */
.L_x_1:
[----:B-----5:R-:W2:Y:S04]  /*27940*/  LDL.LU R3, [R1+0xa88] ;  /* 0x000a880001037983 */ /* 0x020ea80000300800 */
[----:B--2---:R1:W-:Y:S04]  /*27950*/  STL [R1+0x146c], R3 ;  /* 0x00146c0301007387 */ /* 0x0043e80000100800 */
[----:B-1----:R-:W2:Y:S04]  /*27960*/  LDL.LU R3, [R1+0xa7c] ;  /* 0x000a7c0001037983 */ /* 0x002ea80000300800 */
        /* <DEDUP_REMOVED lines=17> */
[----:B------:R-:W2:Y:S01]  /*27a80*/  LDL.LU R0, [R1+0xa9c] ;  /* 0x000a9c0001007983 */ /* 0x000ea20000300800 */
[----:B-1----:R-:W-:-:S03]  /*27a90*/  IMAD.MOV.U32 R3, RZ, RZ, R11 ;  /* 0x000000ffff037224 */ /* 0x002fc600078e000b */
        /* <DEDUP_REMOVED lines=17> */
[----:B------:R-:W2:Y:S04]  /*27bb0*/  LDL.LU R2, [R1+0xa98] ;  /* 0x000a980001027983 */ /* 0x000ea80000300800 */
[----:B------:R-:W3:Y:S04]  /*27bc0*/  LDL.LU R29, [R1+0xa24] ;  /* 0x000a2400011d7983 */ /* 0x000ee80000300800 */
[----:B------:R-:W3:Y:S04]  /*27bd0*/  LDL.LU R28, [R1+0xa20] ;  /* 0x000a2000011c7983 */ /* 0x000ee80000300800 */
[----:B------:R-:W4:Y:S04]  /*27be0*/  LDL.LU R8, [R1+0xa74] ;  /* 0x000a740001087983 */ /* 0x000f280000300800 */
[----:B------:R-:W4:Y:S01]  /*27bf0*/  LDL.LU R9, [R1+0xa70] ;  /* 0x000a700001097983 */ /* 0x000f220000300800 */
[----:B-1----:R-:W-:-:S03]  /*27c00*/  IMAD.MOV.U32 R0, RZ, RZ, R10 ;  /* 0x000000ffff007224 */ /* 0x002fc600078e000a */
[----:B0-----:R-:W2:Y:S04]  /*27c10*/  LDL.LU R6, [R1+0xa84] ;  /* 0x000a840001067983 */ /* 0x001ea80000300800 */
[----:B------:R-:W2:Y:S04]  /*27c20*/  LDL.LU R7, [R1+0xa80] ;  /* 0x000a800001077983 */ /* 0x000ea80000300800 */
        /* <DEDUP_REMOVED lines=14> */
[----:B------:R-:W2:Y:S01]  /*27d10*/  LDL.LU R16, [R1+0xad4] ;  /* 0x000ad40001107983 */ /* 0x000ea20000300800 */
[----:B------:R-:W-:-:S03]  /*27d20*/  F2FP.PACK_AB R3, R0, R3 ;  /* 0x000000030003723e */ /* 0x000fc600000000ff */
[----:B------:R-:W2:Y:S04]  /*27d30*/  LDL.LU R17, [R1+0xad0] ;  /* 0x000ad00001117983 */ /* 0x000ea80000300800 */
[----:B------:R-:W2:Y:S04]  /*27d40*/  LDL.LU R18, [R1+0xae4] ;  /* 0x000ae40001127983 */ /* 0x000ea80000300800 */
[----:B------:R-:W2:Y:S04]  /*27d50*/  LDL.LU R19, [R1+0xae0] ;  /* 0x000ae00001137983 */ /* 0x000ea80000300800 */
[----:B------:R0:W-:Y:S04]  /*27d60*/  STL [R1+0x1248], R15 ;  /* 0x0012480f01007387 */ /* 0x0001e80000100800 */
[----:B0-----:R-:W2:Y:S04]  /*27d70*/  LDL.LU R15, [R1+0xa8c] ;  /* 0x000a8c00010f7983 */ /* 0x001ea80000300800 */
[----:B------:R0:W-:Y:S04]  /*27d80*/  STL [R1+0x1244], R14 ;  /* 0x0012440e01007387 */ /* 0x0001e80000100800 */
[----:B0-----:R-:W2:Y:S04]  /*27d90*/  LDL.LU R14, [R1+0xa78] ;  /* 0x000a7800010e7983 */ /* 0x001ea80000300800 */
[----:B------:R-:W2:Y:S04]  /*27da0*/  LDL.LU R0, [R1+0x14b4] ;  /* 0x0014b40001007983 */ /* 0x000ea80000300800 */
[----:B------:R0:W-:Y:S04]  /*27db0*/  STL [R1+0x70c], R3 ;  /* 0x00070c0301007387 */ /* 0x0001e80000100800 */
[----:B0-----:R-:W2:Y:S02]  /*27dc0*/  LDL.LU R3, [R1+0x14b0] ;  /* 0x0014b00001037983 */ /* 0x001ea40000300800 */
[----:B--2---:R-:W-:-:S02]  /*27dd0*/  F2FP.PACK_AB R3, R0, R3 ;  /* 0x000000030003723e */ /* 0x004fc400000000ff */
        /* <DEDUP_REMOVED lines=32> */
[----:B------:R-:W2:Y:S01]  /*27fe0*/  LDL.LU R3, [R1+0x146c] ;  /* 0x00146c0001037983 */ /* 0x000ea20000300800 */
[----:B------:R-:W-:-:S03]  /*27ff0*/  F2FP.PACK_AB R0, R0, R2 ;  /* 0x000000020000723e */ /* 0x000fc600000000ff */
[----:B------:R2:W-:Y:S01]  /*28000*/  STL [R1+0x6e8], R14 ;  /* 0x0006e80e01007387 */ /* 0x0005e20000100800 */
[----:B----4-:R-:W-:Y:S02]  /*28010*/  F2FP.PACK_AB R2, R8, R9 ;  /* 0x000000090802723e */ /* 0x010fe400000000ff */
[----:B--2---:R-:W-:Y:S02]  /*28020*/  F2FP.PACK_AB R14, R15, R3 ;  /* 0x000000030f0e723e */ /* 0x004fe400000000ff */
[----:B---3--:R-:W-:-:S03]  /*28030*/  F2FP.PACK_AB R3, R29, R28 ;  /* 0x0000001c1d03723e */ /* 0x008fc600000000ff */
[----:B------:R-:W-:Y:S04]  /*28040*/  STL [R1+0x6e4], R14 ;  /* 0x0006e40e01007387 */ /* 0x000fe80000100800 */
[----:B------:R0:W-:Y:S04]  /*28050*/  STL [R1+0x6e0], R0 ;  /* 0x0006e00001007387 */ /* 0x0001e80000100800 */
[----:B------:R1:W-:Y:S01]  /*28060*/  STL [R1+0x6dc], R3 ;  /* 0x0006dc0301007387 */ /* 0x0003e20000100800 */
[----:B0-----:R-:W-:-:S03]  /*28070*/  F2FP.PACK_AB R0, R6, R7 ;  /* 0x000000070600723e */ /* 0x001fc600000000ff */
[----:B------:R0:W-:Y:S01]  /*28080*/  STL [R1+0x6d8], R2 ;  /* 0x0006d80201007387 */ /* 0x0001e20000100800 */
[----:B-1----:R-:W-:-:S03]  /*28090*/  F2FP.PACK_AB R3, R4, R5 ;  /* 0x000000050403723e */ /* 0x002fc600000000ff */
[----:B------:R1:W-:Y:S04]  /*280a0*/  STL [R1+0x6d4], R0 ;  /* 0x0006d40001007387 */ /* 0x0003e80000100800 */
[----:B------:R2:W-:Y:S01]  /*280b0*/  STL [R1+0x6d0], R3 ;  /* 0x0006d00301007387 */ /* 0x0005e20000100800 */
[----:B0-----:R-:W-:Y:S02]  /*280c0*/  F2FP.PACK_AB R2, R10, R11 ;  /* 0x0000000b0a02723e */ /* 0x001fe400000000ff */
[----:B-1----:R-:W-:-:S03]  /*280d0*/  F2FP.PACK_AB R0, R24, R25 ;  /* 0x000000191800723e */ /* 0x002fc600000000ff */
[----:B------:R0:W-:Y:S01]  /*280e0*/  STL [R1+0x6cc], R2 ;  /* 0x0006cc0201007387 */ /* 0x0001e20000100800 */
[----:B--2---:R-:W-:-:S03]  /*280f0*/  F2FP.PACK_AB R3, R26, R27 ;  /* 0x0000001b1a03723e */ /* 0x004fc600000000ff */
[----:B------:R1:W-:Y:S04]  /*28100*/  STL [R1+0x6c8], R0 ;  /* 0x0006c80001007387 */ /* 0x0003e80000100800 */
[----:B------:R2:W-:Y:S01]  /*28110*/  STL [R1+0x6c4], R3 ;  /* 0x0006c40301007387 */ /* 0x0005e20000100800 */
[----:B0-----:R-:W-:Y:S02]  /*28120*/  F2FP.PACK_AB R2, R12, R13 ;  /* 0x0000000d0c02723e */ /* 0x001fe400000000ff */
[----:B-1----:R-:W-:-:S03]  /*28130*/  F2FP.PACK_AB R0, R20, R21 ;  /* 0x000000151400723e */ /* 0x002fc600000000ff */
[----:B------:R0:W-:Y:S01]  /*28140*/  STL [R1+0x6c0], R2 ;  /* 0x0006c00201007387 */ /* 0x0001e20000100800 */
[----:B--2---:R-:W-:-:S03]  /*28150*/  F2FP.PACK_AB R3, R22, R23 ;  /* 0x000000171603723e */ /* 0x004fc600000000ff */
[----:B------:R1:W-:Y:S04]  /*28160*/  STL [R1+0x6bc], R0 ;  /* 0x0006bc0001007387 */ /* 0x0003e80000100800 */
[----:B------:R-:W-:Y:S04]  /*28170*/  STL [R1+0x6b8], R3 ;  /* 0x0006b80301007387 */ /* 0x000fe80000100800 */
[----:B------:R-:W2:Y:S01]  /*28180*/  LDL.LU R14, [R1+0x978] ;  /* 0x00097800010e7983 */ /* 0x000ea20000300800 */
[----:B0-----:R-:W-:Y:S02]  /*28190*/  F2FP.PACK_AB R2, R16, R17 ;  /* 0x000000111002723e */ /* 0x001fe400000000ff */
[----:B-1----:R-:W-:-:S03]  /*281a0*/  F2FP.PACK_AB R0, R18, R19 ;  /* 0x000000131200723e */ /* 0x002fc600000000ff */
        /* <DEDUP_REMOVED lines=36> */
[----:B------:R-:W3:Y:S04]  /*283f0*/  LDL.LU R15, [R1+0x98c] ;  /* 0x00098c00010f7983 */ /* 0x000ee80000300800 */
[----:B---3--:R0:W-:Y:S04]  /*28400*/  STL [R1+0x13e0], R15 ;  /* 0x0013e00f01007387 */ /* 0x0081e80000100800 */
[----:B0-----:R-:W3:Y:S04]  /*28410*/  LDL.LU R15, [R1+0x97c] ;  /* 0x00097c00010f7983 */ /* 0x001ee80000300800 */
        /* <DEDUP_REMOVED lines=33> */
[----:B0-----:R-:W2:Y:S04]  /*28630*/  LDL.LU R15, [R1+0xafc] ;  /* 0x000afc00010f7983 */ /* 0x001ea80000300800 */
[----:B------:R-:W3:Y:S04]  /*28640*/  LDL.LU R3, [R1+0x988] ;  /* 0x0009880001037983 */ /* 0x000ee80000300800 */
[----:B------:R-:W4:Y:S04]  /*28650*/  LDL.LU R0, [R1+0x99c] ;  /* 0x00099c0001007983 */ /* 0x000f280000300800 */
        /* <DEDUP_REMOVED lines=25> */
[----:B--2---:R-:W-:-:S03]  /*287f0*/  F2FP.PACK_AB R14, R15, R14 ;  /* 0x0000000e0f0e723e */ /* 0x004fc600000000ff */
        /* <DEDUP_REMOVED lines=69> */
[----:B----4-:R-:W-:-:S03]  /*28c50*/  F2FP.PACK_AB R0, R0, R2 ;  /* 0x000000020000723e */ /* 0x010fc600000000ff */
[----:B------:R2:W-:Y:S01]  /*28c60*/  STL [R1+0x648], R14 ;  /* 0x0006480e01007387 */ /* 0x0005e20000100800 */
[----:B---3--:R-:W-:Y:S02]  /*28c70*/  F2FP.PACK_AB R2, R8, R9 ;  /* 0x000000090802723e */ /* 0x008fe400000000ff */
[----:B--2---:R-:W-:Y:S02]  /*28c80*/  F2FP.PACK_AB R14, R15, R3 ;  /* 0x000000030f0e723e */ /* 0x004fe400000000ff */
[----:B------:R-:W-:-:S03]  /*28c90*/  F2FP.PACK_AB R3, R29, R28 ;  /* 0x0000001c1d03723e */ /* 0x000fc600000000ff */
        /* <DEDUP_REMOVED lines=484> */
[----:B----4-:R0:W-:Y:S04]  /*2aae0*/  STL [R1+0x124c], R15 ;  /* 0x00124c0f01007387 */ /* 0x0101e80000100800 */
[----:B0-----:R-:W3:Y:S04]  /*2aaf0*/  LDL.LU R15, [R1+0x35c] ;  /* 0x00035c00010f7983 */ /* 0x001ee80000300800 */
        /* <DEDUP_REMOVED lines=84> */
[----:B0-----:R-:W2:Y:S01]  /*2b040*/  LDL.LU R12, [R1+0x1250] ;  /* 0x00125000010c7983 */ /* 0x001ea20000300800 */
[----:B---3--:R-:W-:Y:S02]  /*2b050*/  F2FP.PACK_AB R14, R15, R14 ;  /* 0x0000000e0f0e723e */ /* 0x008fe400000000ff */
[----:B--2---:R-:W-:-:S02]  /*2b060*/  F2FP.PACK_AB R13, R12, R13 ;  /* 0x0000000d0c0d723e */ /* 0x004fc400000000ff */
[----:B------:R-:W2:Y:S04]  /*2b070*/  LDL.LU R12, [R1+0x4a4] ;  /* 0x0004a400010c7983 */ /* 0x000ea80000300800 */
[----:B------:R0:W-:Y:S04]  /*2b080*/  STL [R1+0x1d0], R13 ;  /* 0x0001d00d01007387 */ /* 0x0001e80000100800 */
[----:B0-----:R-:W2:Y:S04]  /*2b090*/  LDL.LU R13, [R1+0x4a0] ;  /* 0x0004a000010d7983 */ /* 0x001ea80000300800 */
[----:B------:R-:W4:Y:S01]  /*2b0a0*/  LDL.LU R15, [R1+0x124c] ;  /* 0x00124c00010f7983 */ /* 0x000f220000300800 */
[----:B------:R-:W-:-:S03]  /*2b0b0*/  F2FP.PACK_AB R0, R0, R2 ;  /* 0x000000020000723e */ /* 0x000fc600000000ff */
[----:B------:R4:W-:Y:S01]  /*2b0c0*/  STL [R1+0x1bc], R14 ;  /* 0x0001bc0e01007387 */ /* 0x0009e20000100800 */
[----:B------:R-:W-:Y:S02]  /*2b0d0*/  F2FP.PACK_AB R2, R8, R9 ;  /* 0x000000090802723e */ /* 0x000fe400000000ff */
[----:B----4-:R-:W-:Y:S02]  /*2b0e0*/  F2FP.PACK_AB R14, R15, R3 ;  /* 0x000000030f0e723e */ /* 0x010fe400000000ff */
[----:B------:R-:W-:-:S03]  /*2b0f0*/  F2FP.PACK_AB R3, R29, R28 ;  /* 0x0000001c1d03723e */ /* 0x000fc600000000ff */
[----:B------:R-:W-:Y:S04]  /*2b100*/  STL [R1+0x1b8], R14 ;  /* 0x0001b80e01007387 */ /* 0x000fe80000100800 */
[----:B------:R0:W-:Y:S04]  /*2b110*/  STL [R1+0x1b4], R0 ;  /* 0x0001b40001007387 */ /* 0x0001e80000100800 */
[----:B------:R1:W-:Y:S01]  /*2b120*/  STL [R1+0x1b0], R3 ;  /* 0x0001b00301007387 */ /* 0x0003e20000100800 */
[----:B0-----:R-:W-:-:S03]  /*2b130*/  F2FP.PACK_AB R0, R6, R7 ;  /* 0x000000070600723e */ /* 0x001fc600000000ff */
[----:B------:R0:W-:Y:S01]  /*2b140*/  STL [R1+0x1ac], R2 ;  /* 0x0001ac0201007387 */ /* 0x0001e20000100800 */
[----:B-1----:R-:W-:-:S03]  /*2b150*/  F2FP.PACK_AB R3, R4, R5 ;  /* 0x000000050403723e */ /* 0x002fc600000000ff */
[----:B------:R1:W-:Y:S01]  /*2b160*/  STL [R1+0x1a8], R0 ;  /* 0x0001a80001007387 */ /* 0x0003e20000100800 */
[----:B0-----:R-:W-:-:S03]  /*2b170*/  F2FP.PACK_AB R2, R10, R11 ;  /* 0x0000000b0a02723e */ /* 0x001fc600000000ff */
[----:B------:R0:W-:Y:S01]  /*2b180*/  STL [R1+0x1a4], R3 ;  /* 0x0001a40301007387 */ /* 0x0001e20000100800 */
[----:B-1----:R-:W-:-:S03]  /*2b190*/  F2FP.PACK_AB R0, R24, R25 ;  /* 0x000000191800723e */ /* 0x002fc600000000ff */
[----:B------:R1:W-:Y:S04]  /*2b1a0*/  STL [R1+0x1a0], R2 ;  /* 0x0001a00201007387 */ /* 0x0003e80000100800 */
[----:B------:R3:W-:Y:S01]  /*2b1b0*/  STL [R1+0x17c], R0 ;  /* 0x00017c0001007387 */ /* 0x0007e20000100800 */
[----:B0-----:R-:W-:Y:S02]  /*2b1c0*/  F2FP.PACK_AB R3, R26, R27 ;  /* 0x0000001b1a03723e */ /* 0x001fe400000000ff */
[----:B------:R-:W-:Y:S02]  /*2b1d0*/  F2FP.PACK_AB R27, R16, R17 ;  /* 0x00000011101b723e */ /* 0x000fe400000000ff */
[----:B-1----:R-:W-:Y:S01]  /*2b1e0*/  F2FP.PACK_AB R2, R20, R21 ;  /* 0x000000151402723e */ /* 0x002fe200000000ff */
[----:B------:R-:W-:Y:S01]  /*2b1f0*/  STL [R1+0x178], R3 ;  /* 0x0001780301007387 */ /* 0x000fe20000100800 */
[----:B---3--:R-:W-:-:S03]  /*2b200*/  F2FP.PACK_AB R0, R22, R23 ;  /* 0x000000171600723e */ /* 0x008fc600000000ff */
[----:B------:R-:W-:Y:S04]  /*2b210*/  STL [R1+0x174], R2 ;  /* 0x0001740201007387 */ /* 0x000fe80000100800 */
[----:B------:R0:W-:Y:S04]  /*2b220*/  STL [R1+0x108c], R27 ;  /* 0x00108c1b01007387 */ /* 0x0001e80000100800 */
[----:B------:R1:W-:Y:S04]  /*2b230*/  STL [R1+0x170], R0 ;  /* 0x0001700001007387 */ /* 0x0003e80000100800 */
[----:B------:R-:W3:Y:S04]  /*2b240*/  LDL.LU R15, [R1+0x384] ;  /* 0x00038400010f7983 */ /* 0x000ee80000300800 */
[----:B------:R-:W3:Y:S04]  /*2b250*/  LDL.LU R24, [R1+0x380] ;  /* 0x0003800001187983 */ /* 0x000ee80000300800 */
[----:B------:R-:W4:Y:S04]  /*2b260*/  LDL.LU R14, [R1+0xa0c] ;  /* 0x000a0c00010e7983 */ /* 0x000f280000300800 */
[----:B------:R-:W4:Y:S01]  /*2b270*/  LDL.LU R23, [R1+0xa08] ;  /* 0x000a080001177983 */ /* 0x000f220000300800 */
[----:B------:R-:W-:-:S03]  /*2b280*/  F2FP.PACK_AB R26, R18, R19 ;  /* 0x00000013121a723e */ /* 0x000fc600000000ff */
[----:B------:R-:W4:Y:S04]  /*2b290*/  LDL.LU R22, [R1+0x9e8] ;  /* 0x0009e80001167983 */ /* 0x000f280000300800 */
[----:B------:R-:W4:Y:S04]  /*2b2a0*/  LDL.LU R21, [R1+0x9b8] ;  /* 0x0009b80001157983 */ /* 0x000f280000300800 */
[----:B------:R-:W4:Y:S04]  /*2b2b0*/  LDL.LU R20, [R1+0x9c8] ;  /* 0x0009c80001147983 */ /* 0x000f280000300800 */
[----:B0-----:R-:W4:Y:S04]  /*2b2c0*/  LDL.LU R27, [R1+0xa04] ;  /* 0x000a0400011b7983 */ /* 0x001f280000300800 */
[----:B------:R-:W4:Y:S04]  /*2b2d0*/  LDL.LU R19, [R1+0xa00] ;  /* 0x000a000001137983 */ /* 0x000f280000300800 */
[----:B------:R-:W4:Y:S04]  /*2b2e0*/  LDL.LU R3, [R1+0x9e4] ;  /* 0x0009e40001037983 */ /* 0x000f280000300800 */
[----:B------:R-:W4:Y:S04]  /*2b2f0*/  LDL.LU R18, [R1+0x9e0] ;  /* 0x0009e00001127983 */ /* 0x000f280000300800 */
[----:B-1----:R-:W4:Y:S04]  /*2b300*/  LDL.LU R0, [R1+0x9b4] ;  /* 0x0009b40001007983 */ /* 0x002f280000300800 */
[----:B------:R-:W4:Y:S04]  /*2b310*/  LDL.LU R17, [R1+0x9b0] ;  /* 0x0009b00001117983 */ /* 0x000f280000300800 */
[----:B------:R-:W4:Y:S04]  /*2b320*/  LDL.LU R2, [R1+0x9c4] ;  /* 0x0009c40001027983 */ /* 0x000f280000300800 */
[----:B------:R-:W4:Y:S04]  /*2b330*/  LDL.LU R16, [R1+0x9c0] ;  /* 0x0009c00001107983 */ /* 0x000f280000300800 */
[----:B------:R0:W-:Y:S01]  /*2b340*/  STL [R1+0x1090], R26 ;  /* 0x0010901a01007387 */ /* 0x0001e20000100800 */
[----:B--2---:R-:W-:-:S03]  /*2b350*/  F2FP.PACK_AB R25, R12, R13 ;  /* 0x0000000d0c19723e */ /* 0x004fc600000000ff */
        /* <DEDUP_REMOVED lines=14> */
[----:B0-----:R-:W2:Y:S01]  /*2b440*/  LDL.LU R25, [R1+0x9bc] ;  /* 0x0009bc0001197983 */ /* 0x001ea20000300800 */
[----:B---3--:R-:W-:-:S03]  /*2b450*/  F2FP.PACK_AB R24, R15, R24 ;  /* 0x000000180f18723e */ /* 0x008fc600000000ff */
[----:B------:R-:W3:Y:S04]  /*2b460*/  LDL.LU R15, [R1+0x1248] ;  /* 0x00124800010f7983 */ /* 0x000ee80000300800 */
[----:B------:R0:W-:Y:S01]  /*2b470*/  STL [R1+0x1098], R24 ;  /* 0x0010981801007387 */ /* 0x0001e20000100800 */
[----:B----4-:R-:W-:-:S03]  /*2b480*/  F2FP.PACK_AB R23, R14, R23 ;  /* 0x000000170e17723e */ /* 0x010fc600000000ff */
[----:B0-----:R-:W4:Y:S04]  /*2b490*/  LDL.LU R24, [R1+0x9ec] ;  /* 0x0009ec0001187983 */ /* 0x001f280000300800 */
[----:B------:R-:W4:Y:S04]  /*2b4a0*/  LDL.LU R14, [R1+0x1244] ;  /* 0x00124400010e7983 */ /* 0x000f280000300800 */
[----:B------:R-:W-:Y:S01]  /*2b4b0*/  STL [R1+0x109c], R23 ;  /* 0x00109c1701007387 */ /* 0x000fe20000100800 */
[----:B------:R-:W-:Y:S02]  /*2b4c0*/  F2FP.PACK_AB R19, R27, R19 ;  /* 0x000000131b13723e */ /* 0x000fe400000000ff */
[----:B------:R-:W-:-:S02]  /*2b4d0*/  F2FP.PACK_AB R18, R3, R18 ;  /* 0x000000120312723e */ /* 0x000fc400000000ff */
[----:B------:R-:W-:Y:S02]  /*2b4e0*/  F2FP.PACK_AB R17, R0, R17 ;  /* 0x000000110011723e */ /* 0x000fe400000000ff */
[----:B------:R-:W-:Y:S02]  /*2b4f0*/  F2FP.PACK_AB R16, R2, R16 ;  /* 0x000000100210723e */ /* 0x000fe400000000ff */
[----:B--2---:R-:W-:Y:S02]  /*2b500*/  F2FP.PACK_AB R20, R26, R20 ;  /* 0x000000141a14723e */ /* 0x004fe400000000ff */
[----:B------:R-:W-:Y:S02]  /*2b510*/  F2FP.PACK_AB R13, R8, R13 ;  /* 0x0000000d080d723e */ /* 0x000fe400000000ff */
[----:B------:R-:W-:Y:S02]  /*2b520*/  F2FP.PACK_AB R12, R9, R12 ;  /* 0x0000000c090c723e */ /* 0x000fe400000000ff */
[----:B------:R-:W-:-:S02]  /*2b530*/  F2FP.PACK_AB R11, R6, R11 ;  /* 0x0000000b060b723e */ /* 0x000fc400000000ff */
[----:B------:R-:W-:Y:S02]  /*2b540*/  F2FP.PACK_AB R10, R7, R10 ;  /* 0x0000000a070a723e */ /* 0x000fe400000000ff */
[----:B------:R-:W-:Y:S02]  /*2b550*/  F2FP.PACK_AB R21, R25, R21 ;  /* 0x000000151915723e */ /* 0x000fe400000000ff */
[----:B---3--:R-:W-:Y:S02]  /*2b560*/  F2FP.PACK_AB R15, R29, R15 ;  /* 0x0000000f1d0f723e */ /* 0x008fe400000000ff */
[----:B----4-:R-:W-:-:S05]  /*2b570*/  F2FP.PACK_AB R22, R24, R22 ;  /* 0x000000161816723e */ /* 0x010fca00000000ff */
[----:B------:R-:W-:Y:S01]  /*2b580*/  STL [R1+0x10a0], R22 ;  /* 0x0010a01601007387 */ /* 0x000fe20000100800 */
[----:B------:R-:W-:-:S03]  /*2b590*/  F2FP.PACK_AB R14, R28, R14 ;  /* 0x0000000e1c0e723e */ /* 0x000fc600000000ff */
        /* <DEDUP_REMOVED lines=12> */
[----:B------:R-:W2:Y:S04]  /*2b660*/  LDL.LU R8, [R1+0x1e0] ;  /* 0x0001e00001087983 */ /* 0x000ea80000300800 */
[----:B------:R-:W3:Y:S04]  /*2b670*/  LDL.LU R7, [R1+0x478] ;  /* 0x0004780001077983 */ /* 0x000ee80000300800 */
[----:B---3--:R0:W-:Y:S04]  /*2b680*/  STL [R1+0x1240], R7 ;  /* 0x0012400701007387 */ /* 0x0081e80000100800 */
[----:B0-----:R-:W2:Y:S04]  /*2b690*/  LDL.LU R7, [R1+0x1e4] ;  /* 0x0001e40001077983 */ /* 0x001ea80000300800 */
[----:B------:R-:W3:Y:S01]  /*2b6a0*/  LDL.LU R6, [R1+0x378] ;  /* 0x0003780001067983 */ /* 0x000ee20000300800 */
[----:B------:R-:W-:-:S03]  /*2b6b0*/  F2FP.PACK_AB R9, R4, R5 ;  /* 0x000000050409723e */ /* 0x000fc600000000ff */
[----:B---3--:R0:W-:Y:S04]  /*2b6c0*/  STL [R1+0x123c], R6 ;  /* 0x00123c0601007387 */ /* 0x0081e80000100800 */
[----:B0-----:R-:W3:Y:S04]  /*2b6d0*/  LDL.LU R6, [R1+0x47c] ;  /* 0x00047c0001067983 */ /* 0x001ee80000300800 */
[----:B------:R-:W4:Y:S04]  /*2b6e0*/  LDL.LU R5, [R1+0x368] ;  /* 0x0003680001057983 */ /* 0x000f280000300800 */
[----:B----4-:R0:W-:Y:S04]  /*2b6f0*/  STL [R1+0x1238], R5 ;  /* 0x0012380501007387 */ /* 0x0101e80000100800 */
[----:B0-----:R-:W4:Y:S04]  /*2b700*/  LDL.LU R5, [R1+0x37c] ;  /* 0x00037c0001057983 */ /* 0x001f280000300800 */
[----:B------:R-:W2:Y:S04]  /*2b710*/  LDL.LU R4, [R1+0x2a8] ;  /* 0x0002a80001047983 */ /* 0x000ea80000300800 */
[----:B--2---:R0:W-:Y:S04]  /*2b720*/  STL [R1+0x1234], R4 ;  /* 0x0012340401007387 */ /* 0x0041e80000100800 */
[----:B0-----:R-:W2:Y:S04]  /*2b730*/  LDL.LU R4, [R1+0x36c] ;  /* 0x00036c0001047983 */ /* 0x001ea80000300800 */
[----:B------:R-:W2:Y:S04]  /*2b740*/  LDL.LU R10, [R1+0x530] ;  /* 0x00053000010a7983 */ /* 0x000ea80000300800 */
        /* <DEDUP_REMOVED lines=22> */
[----:B0-----:R-:W2:Y:S01]  /*2b8b0*/  LDL.LU R11, [R1+0x374] ;  /* 0x00037400010b7983 */ /* 0x001ea20000300800 */
[----:B------:R-:W-:-:S03]  /*2b8c0*/  F2FP.PACK_AB R8, R7, R8 ;  /* 0x000000080708723e */ /* 0x000fc600000000ff */
[----:B--2---:R0:W-:Y:S04]  /*2b8d0*/  STL [R1+0x122c], R11 ;  /* 0x00122c0b01007387 */ /* 0x0041e80000100800 */
        /* <DEDUP_REMOVED lines=23> */
[----:B0-----:R-:W2:Y:S04]  /*2ba50*/  LDL.LU R9, [R1+0x534] ;  /* 0x0005340001097983 */ /* 0x001ea80000300800 */
[----:B------:R-:W3:Y:S04]  /*2ba60*/  LDL.LU R7, [R1+0x1240] ;  /* 0x0012400001077983 */ /* 0x000ee80000300800 */
[----:B------:R0:W-:Y:S04]  /*2ba70*/  STL [R1+0x10d8], R8 ;  /* 0x0010d80801007387 */ /* 0x0001e80000100800 */
[----:B0-----:R-:W2:Y:S01]  /*2ba80*/  LDL.LU R8, [R1+0x568] ;  /* 0x0005680001087983 */ /* 0x001ea20000300800 */
[----:B---3--:R-:W-:-:S03]  /*2ba90*/  F2FP.PACK_AB R7, R6, R7 ;  /* 0x000000070607723e */ /* 0x008fc600000000ff */
[----:B------:R-:W4:Y:S04]  /*2baa0*/  LDL.LU R6, [R1+0x123c] ;  /* 0x00123c0001067983 */ /* 0x000f280000300800 */
[----:B------:R0:W-:Y:S04]  /*2bab0*/  STL [R1+0x10dc], R7 ;  /* 0x0010dc0701007387 */ /* 0x0001e80000100800 */
[----:B0-----:R-:W3:Y:S01]  /*2bac0*/  LDL.LU R7, [R1+0x56c] ;  /* 0x00056c0001077983 */ /* 0x001ee20000300800 */
[----:B----4-:R-:W-:-:S03]  /*2bad0*/  F2FP.PACK_AB R6, R5, R6 ;  /* 0x000000060506723e */ /* 0x010fc600000000ff */
[----:B------:R-:W4:Y:S04]  /*2bae0*/  LDL.LU R5, [R1+0x1238] ;  /* 0x0012380001057983 */ /* 0x000f280000300800 */
[----:B------:R0:W-:Y:S04]  /*2baf0*/  STL [R1+0x10e0], R6 ;  /* 0x0010e00601007387 */ /* 0x0001e80000100800 */
[----:B0-----:R-:W2:Y:S01]  /*2bb00*/  LDL.LU R6, [R1+0x558] ;  /* 0x0005580001067983 */ /* 0x001ea20000300800 */
[----:B----4-:R-:W-:-:S03]  /*2bb10*/  F2FP.PACK_AB R5, R4, R5 ;  /* 0x000000050405723e */ /* 0x010fc600000000ff */
[----:B------:R-:W4:Y:S04]  /*2bb20*/  LDL.LU R4, [R1+0x1234] ;  /* 0x0012340001047983 */ /* 0x000f280000300800 */
[----:B------:R0:W-:Y:S04]  /*2bb30*/  STL [R1+0x10e4], R5 ;  /* 0x0010e40501007387 */ /* 0x0001e80000100800 */
[----:B0-----:R-:W2:Y:S01]  /*2bb40*/  LDL.LU R5, [R1+0x55c] ;  /* 0x00055c0001057983 */ /* 0x001ea20000300800 */
[----:B----4-:R-:W-:-:S03]  /*2bb50*/  F2FP.PACK_AB R4, R10, R4 ;  /* 0x000000040a04723e */ /* 0x010fc600000000ff */
[----:B------:R-:W2:Y:S04]  /*2bb60*/  LDL.LU R10, [R1+0x1230] ;  /* 0x00123000010a7983 */ /* 0x000ea80000300800 */
[----:B------:R0:W-:Y:S04]  /*2bb70*/  STL [R1+0x10e8], R4 ;  /* 0x0010e80401007387 */ /* 0x0001e80000100800 */
[----:B0-----:R-:W4:Y:S01]  /*2bb80*/  LDL.LU R4, [R1+0x548] ;  /* 0x0005480001047983 */ /* 0x001f220000300800 */
        /* <DEDUP_REMOVED lines=14> */
[----:B------:R0:W-:Y:S04]  /*2bc70*/  STL [R1], R10 ;  /* 0x0000000a01007387 */ /* 0x0001e80000100800 */
[----:B0-----:R-:W2:Y:S02]  /*2bc80*/  LDL.LU R10, [R1+0x1210] ;  /* 0x00121000010a7983 */ /* 0x001ea40000300800 */
[----:B--2---:R-:W-:-:S02]  /*2bc90*/  F2FP.PACK_AB R10, R11, R10 ;  /* 0x0000000a0b0a723e */ /* 0x004fc400000000ff */
[----:B------:R-:W2:Y:S04]  /*2bca0*/  LDL.LU R11, [R1+0x120c] ;  /* 0x00120c00010b7983 */ /* 0x000ea80000300800 */
[----:B------:R0:W-:Y:S04]  /*2bcb0*/  STL [R1+0x1c], R10 ;  /* 0x00001c0a01007387 */ /* 0x0001e80000100800 */
[----:B0-----:R-:W4:Y:S01]  /*2bcc0*/  LDL.LU R10, [R1+0x1208] ;  /* 0x00120800010a7983 */ /* 0x001f220000300800 */
[----:B------:R-:W-:Y:S02]  /*2bcd0*/  F2FP.PACK_AB R5, R5, R6 ;  /* 0x000000060505723e */ /* 0x000fe400000000ff */
[----:B----4-:R-:W-:-:S02]  /*2bce0*/  F2FP.PACK_AB R4, R10, R4 ;  /* 0x000000040a04723e */ /* 0x010fc400000000ff */
[----:B------:R-:W4:Y:S04]  /*2bcf0*/  LDL.LU R10, [R1+0x1204] ;  /* 0x00120400010a7983 */ /* 0x000f280000300800 */
[----:B------:R3:W-:Y:S04]  /*2bd00*/  STL [R1+0x18], R4 ;  /* 0x0000180401007387 */ /* 0x0007e80000100800 */
[----:B------:R2:W-:Y:S01]  /*2bd10*/  STL [R1+0x14], R5 ;  /* 0x0000140501007387 */ /* 0x0005e20000100800 */
[----:B---3--:R-:W-:Y:S02]  /*2bd20*/  F2FP.PACK_AB R4, R7, R8 ;  /* 0x000000080704723e */ /* 0x008fe400000000ff */
[----:B--2---:R-:W-:-:S03]  /*2bd30*/  F2FP.PACK_AB R5, R11, R12 ;  /* 0x0000000c0b05723e */ /* 0x004fc600000000ff */
[----:B------:R0:W-:Y:S02]  /*2bd40*/  STL [R1+0x10], R4 ;  /* 0x0000100401007387 */ /* 0x0001e40000100800 */
[----:B0-----:R-:W-:Y:S02]  /*2bd50*/  F2FP.PACK_AB R4, R13, R14 ;  /* 0x0000000e0d04723e */ /* 0x001fe400000000ff */
[----:B------:R-:W-:Y:S02]  /*2bd60*/  F2FP.PACK_AB R3, R27, R3 ;  /* 0x000000031b03723e */ /* 0x000fe400000000ff */
[----:B----4-:R-:W-:-:S05]  /*2bd70*/  F2FP.PACK_AB R6, R9, R10 ;  /* 0x0000000a0906723e */ /* 0x010fca00000000ff */
[----:B------:R0:W-:Y:S04]  /*2bd80*/  STL [R1+0x2c], R6 ;  /* 0x00002c0601007387 */ /* 0x0001e80000100800 */
        /* <DEDUP_REMOVED lines=10> */
[----:B------:R-:W-:Y:S01]  /*2be30*/  STL [R1+0x34], R6 ;  /* 0x0000340601007387 */ /* 0x000fe20000100800 */
[----:B--2---:R-:W-:-:S03]  /*2be40*/  F2FP.PACK_AB R4, R25, R26 ;  /* 0x0000001a1904723e */ /* 0x004fc600000000ff */
[----:B------:R-:W-:Y:S04]  /*2be50*/  STL [R1+0x30], R5 ;  /* 0x0000300501007387 */ /* 0x000fe80000100800 */
[----:B------:R0:W-:Y:S04]  /*2be60*/  STL [R1+0x4c], R4 ;  /* 0x00004c0401007387 */ /* 0x0001e80000100800 */
[----:B------:R-:W-:Y:S04]  /*2be70*/  STL [R1+0x48], R3 ;  /* 0x0000480301007387 */ /* 0x000fe80000100800 */
[----:B0-----:R-:W2:Y:S01]  /*2be80*/  LDL.LU R4, [R1+0x3b8] ;  /* 0x0003b80001047983 */ /* 0x001ea20000300800 */
[----:B------:R-:W-:-:S02]  /*2be90*/  F2FP.PACK_AB R2, R0, R2 ;  /* 0x000000020002723e */ /* 0x000fc400000000ff */
[----:B------:R-:W-:-:S03]  /*2bea0*/  F2FP.PACK_AB R0, R29, R28 ;  /* 0x0000001c1d00723e */ /* 0x000fc600000000ff */
        /* <DEDUP_REMOVED lines=165> */
[----:B------:R-:W2:Y:S03]  /*2c900*/  LDL.LU R5, [R1+0x1180] ;  /* 0x0011800001057983 */ /* 0x000ea60000300800 */
[----:B------:R0:W-:Y:S02]  /*2c910*/  STL [R1+0x9c], R4 ;  /* 0x00009c0401007387 */ /* 0x0001e40000100800 */
[----:B0-----:R-:W2:Y:S02]  /*2c920*/  LDL.LU R4, [R1+0x117c] ;  /* 0x00117c0001047983 */ /* 0x001ea40000300800 */
[----:B--2---:R-:W-:Y:S02]  /*2c930*/  F2FP.PACK_AB R4, R5, R4 ;  /* 0x000000040504723e */ /* 0x004fe400000000ff */
[----:B------:R-:W2:Y:S03]  /*2c940*/  LDL.LU R5, [R1+0x1178] ;  /* 0x0011780001057983 */ /* 0x000ea60000300800 */
[----:B------:R4:W-:Y:S02]  /*2c950*/  STL [R1+0x98], R4 ;  /* 0x0000980401007387 */ /* 0x0009e40000100800 */
[----:B----4-:R-:W-:-:S02]  /*2c960*/  F2FP.PACK_AB R4, R7, R8 ;  /* 0x000000080704723e */ /* 0x010fc400000000ff */
[----:B---3--:R-:W-:Y:S02]  /*2c970*/  F2FP.PACK_AB R3, R27, R3 ;  /* 0x000000031b03723e */ /* 0x008fe400000000ff */
[----:B--2---:R-:W-:Y:S01]  /*2c980*/  F2FP.PACK_AB R5, R5, R6 ;  /* 0x000000060505723e */ /* 0x004fe200000000ff */
[----:B------:R-:W-:-:S04]  /*2c990*/  F2FP.PACK_AB R6, R9, R10 ;  /* 0x0000000a0906723e */ /* 0x000fc800000000ff */
[----:B------:R0:W-:Y:S01]  /*2c9a0*/  STL [R1+0x94], R5 ;  /* 0x0000940501007387 */ /* 0x0001e20000100800 */
[----:B------:R1:W-:Y:S02]  /*2c9b0*/  STL [R1+0x90], R4 ;  /* 0x0000900401007387 */ /* 0x0003e40000100800 */
[----:B------:R2:W-:Y:S01]  /*2c9c0*/  STL [R1+0xac], R6 ;  /* 0x0000ac0601007387 */ /* 0x0005e20000100800 */
[----:B0-----:R-:W-:Y:S02]  /*2c9d0*/  F2FP.PACK_AB R5, R11, R12 ;  /* 0x0000000c0b05723e */ /* 0x001fe400000000ff */
[----:B-1----:R-:W-:Y:S02]  /*2c9e0*/  F2FP.PACK_AB R4, R13, R14 ;  /* 0x0000000e0d04723e */ /* 0x002fe400000000ff */
[----:B--2---:R-:W-:Y:S01]  /*2c9f0*/  F2FP.PACK_AB R6, R15, R16 ;  /* 0x000000100f06723e */ /* 0x004fe200000000ff */
[----:B------:R0:W-:Y:S02]  /*2ca00*/  STL [R1+0xa8], R5 ;  /* 0x0000a80501007387 */ /* 0x0001e40000100800 */
[----:B------:R1:W-:Y:S02]  /*2ca10*/  STL [R1+0xa4], R4 ;  /* 0x0000a40401007387 */ /* 0x0003e40000100800 */
[----:B------:R2:W-:Y:S01]  /*2ca20*/  STL [R1+0xa0], R6 ;  /* 0x0000a00601007387 */ /* 0x0005e20000100800 */
[----:B0-----:R-:W-:-:S02]  /*2ca30*/  F2FP.PACK_AB R5, R17, R18 ;  /* 0x000000121105723e */ /* 0x001fc400000000ff */
[----:B-1----:R-:W-:Y:S02]  /*2ca40*/  F2FP.PACK_AB R4, R19, R20 ;  /* 0x000000141304723e */ /* 0x002fe400000000ff */
[----:B--2---:R-:W-:Y:S01]  /*2ca50*/  F2FP.PACK_AB R6, R21, R22 ;  /* 0x000000161506723e */ /* 0x004fe200000000ff */
[----:B------:R0:W-:Y:S02]  /*2ca60*/  STL [R1+0xbc], R5 ;  /* 0x0000bc0501007387 */ /* 0x0001e40000100800 */
[----:B------:R1:W-:Y:S02]  /*2ca70*/  STL [R1+0xb8], R4 ;  /* 0x0000b80401007387 */ /* 0x0003e40000100800 */
[----:B------:R-:W-:Y:S01]  /*2ca80*/  STL [R1+0xb4], R6 ;  /* 0x0000b40601007387 */ /* 0x000fe20000100800 */
[----:B0-----:R-:W-:Y:S02]  /*2ca90*/  F2FP.PACK_AB R5, R23, R24 ;  /* 0x000000181705723e */ /* 0x001fe400000000ff */
[----:B-1----:R-:W-:-:S03]  /*2caa0*/  F2FP.PACK_AB R4, R25, R26 ;  /* 0x0000001a1904723e */ /* 0x002fc600000000ff */
[----:B------:R-:W-:Y:S02]  /*2cab0*/  STL [R1+0xb0], R5 ;  /* 0x0000b00501007387 */ /* 0x000fe40000100800 */
[----:B------:R0:W-:Y:S02]  /*2cac0*/  STL [R1+0xcc], R4 ;  /* 0x0000cc0401007387 */ /* 0x0001e40000100800 */
[----:B------:R-:W-:Y:S01]  /*2cad0*/  STL [R1+0xc8], R3 ;  /* 0x0000c80301007387 */ /* 0x000fe20000100800 */
[----:B0-----:R-:W2:Y:S01]  /*2cae0*/  LDL.LU R4, [R1+0x588] ;  /* 0x0005880001047983 */ /* 0x001ea20000300800 */
[----:B------:R-:W-:Y:S01]  /*2caf0*/  F2FP.PACK_AB R2, R0, R2 ;  /* 0x000000020002723e */ /* 0x000fe200000000ff */
[----:B------:R-:W-:-:S04]  /*2cb00*/  F2FP.PACK_AB R0, R29, R28 ;  /* 0x0000001c1d00723e */ /* 0x000fc800000000ff */
[----:B------:R-:W-:Y:S04]  /*2cb10*/  STL [R1+0xc4], R2 ;  /* 0x0000c40201007387 */ /* 0x000fe80000100800 */
[----:B--2---:R0:W-:Y:S01]  /*2cb20*/  STL [R1+0x10f0], R4 ;  /* 0x0010f00401007387 */ /* 0x0041e20000100800 */
[----:B------:R-:W-:Y:S03]  /*2cb30*/  STL [R1+0xc0], R0 ;  /* 0x0000c00001007387 */ /* 0x000fe60000100800 */
        /* <DEDUP_REMOVED lines=33> */
[----:B------:R-:W3:Y:S03]  /*2cd50*/  LDL.LU R5, [R1+0x3cc] ;  /* 0x0003cc0001057983 */ /* 0x000ee60000300800 */
        /* <DEDUP_REMOVED lines=35> */
[----:B0-----:R-:W2:Y:S01]  /*2cf90*/  LDL.LU R5, [R1+0x24c] ;  /* 0x00024c0001057983 */ /* 0x001ea20000300800 */
[----:B------:R-:W3:Y:S02]  /*2cfa0*/  LDL.LU R6, [R1+0x3c8] ;  /* 0x0003c80001067983 */ /* 0x000ee40000300800 */
[----:B------:R-:W4:Y:S02]  /*2cfb0*/  LDL.LU R7, [R1+0x2fc] ;  /* 0x0002fc0001077983 */ /* 0x000f240000300800 */
[----:B------:R-:W4:Y:S01]  /*2cfc0*/  LDL.LU R8, [R1+0x2f8] ;  /* 0x0002f80001087983 */ /* 0x000f220000300800 */
[----:B------:R-:W3:Y:S01]  /*2cfd0*/  LDL.LU R9, [R1+0x574] ;  /* 0x0005740001097983 */ /* 0x000ee20000300800 */
[----:B------:R-:W3:Y:S02]  /*2cfe0*/  LDL.LU R10, [R1+0x570] ;  /* 0x00057000010a7983 */ /* 0x000ee40000300800 */
[----:B------:R-:W3:Y:S02]  /*2cff0*/  LDL.LU R11, [R1+0x584] ;  /* 0x00058400010b7983 */ /* 0x000ee40000300800 */
[----:B------:R-:W3:Y:S01]  /*2d000*/  LDL.LU R12, [R1+0x580] ;  /* 0x00058000010c7983 */ /* 0x000ee20000300800 */
        /* <DEDUP_REMOVED lines=20> */
[----:B--2---:R-:W-:-:S02]  /*2d150*/  F2FP.PACK_AB R4, R5, R4 ;  /* 0x000000040504723e */ /* 0x004fc400000000ff */
[----:B------:R-:W2:Y:S03]  /*2d160*/  LDL.LU R5, [R1+0x1174] ;  /* 0x0011740001057983 */ /* 0x000ea60000300800 */
[----:B------:R0:W-:Y:S02]  /*2d170*/  STL [R1+0xdc], R4 ;  /* 0x0000dc0401007387 */ /* 0x0001e40000100800 */
[----:B0-----:R-:W2:Y:S02]  /*2d180*/  LDL.LU R4, [R1+0x1170] ;  /* 0x0011700001047983 */ /* 0x001ea40000300800 */
[----:B--2---:R-:W-:Y:S02]  /*2d190*/  F2FP.PACK_AB R4, R5, R4 ;  /* 0x000000040504723e */ /* 0x004fe400000000ff */
[----:B------:R-:W2:Y:S03]  /*2d1a0*/  LDL.LU R5, [R1+0x116c] ;  /* 0x00116c0001057983 */ /* 0x000ea60000300800 */
[----:B------:R0:W-:Y:S02]  /*2d1b0*/  STL [R1+0xd8], R4 ;  /* 0x0000d80401007387 */ /* 0x0001e40000100800 */
        /* <DEDUP_REMOVED lines=63> */
[----:B------:R0:W-:Y:S01]  /*2d5b0*/  STL [R1+0x118], R4 ;  /* 0x0001180401007387 */ /* 0x0001e20000100800 */
[----:B----4-:R-:W-:-:S02]  /*2d5c0*/  F2FP.PACK_AB R8, R7, R8 ;  /* 0x000000080708723e */ /* 0x010fc400000000ff */
[----:B---3--:R-:W-:Y:S02]  /*2d5d0*/  F2FP.PACK_AB R10, R9, R10 ;  /* 0x0000000a090a723e */ /* 0x008fe400000000ff */
[----:B------:R-:W-:Y:S01]  /*2d5e0*/  F2FP.PACK_AB R12, R11, R12 ;  /* 0x0000000c0b0c723e */ /* 0x000fe200000000ff */
[----:B0-----:R0:W5:Y:S01]  /*2d5f0*/  LDL.LU R4, [R1+0x10e8] ;  /* 0x0010e80001047983 */ /* 0x0011620000300800 */
[----:B------:R-:W-:Y:S02]  /*2d600*/  F2FP.PACK_AB R14, R13, R14 ;  /* 0x0000000e0d0e723e */ /* 0x000fe400000000ff */
[----:B------:R-:W-:Y:S02]  /*2d610*/  F2FP.PACK_AB R16, R15, R16 ;  /* 0x000000100f10723e */ /* 0x000fe400000000ff */
[----:B------:R-:W-:Y:S02]  /*2d620*/  F2FP.PACK_AB R18, R17, R18 ;  /* 0x000000121112723e */ /* 0x000fe400000000ff */
[----:B------:R-:W-:-:S02]  /*2d630*/  F2FP.PACK_AB R20, R19, R20 ;  /* 0x000000141314723e */ /* 0x000fc400000000ff */
[----:B------:R-:W-:Y:S02]  /*2d640*/  F2FP.PACK_AB R22, R21, R22 ;  /* 0x000000161516723e */ /* 0x000fe400000000ff */
[----:B------:R-:W-:Y:S02]  /*2d650*/  F2FP.PACK_AB R24, R23, R24 ;  /* 0x000000181718723e */ /* 0x000fe400000000ff */
[----:B------:R-:W-:Y:S02]  /*2d660*/  F2FP.PACK_AB R26, R25, R26 ;  /* 0x0000001a191a723e */ /* 0x000fe400000000ff */
[----:B------:R-:W-:Y:S02]  /*2d670*/  F2FP.PACK_AB R3, R27, R3 ;  /* 0x000000031b03723e */ /* 0x000fe400000000ff */
[----:B------:R-:W-:Y:S01]  /*2d680*/  F2FP.PACK_AB R2, R0, R2 ;  /* 0x000000020002723e */ /* 0x000fe200000000ff */
[----:B------:R-:W-:Y:S01]  /*2d690*/  F2FP.PACK_AB R0, R29, R28 ;  /* 0x0000001c1d00723e */ /* 0x000fe200000000ff */
[----:B--2---:R-:W-:-:S02]  /*2d6a0*/  F2FP.PACK_AB R6, R5, R6 ;  /* 0x000000060506723e */ /* 0x004fc400000000ff */
[----:B------:R0:W5:Y:S03]  /*2d6b0*/  LDL.LU R5, [R1+0x10e4] ;  /* 0x0010e40001057983 */ /* 0x0001660000300800 */
[----:B------:R1:W-:Y:S02]  /*2d6c0*/  STL [R1+0x114], R6 ;  /* 0x0001140601007387 */ /* 0x0003e40000100800 */
[----:B-1----:R0:W5:Y:S01]  /*2d6d0*/  LDL.LU R6, [R1+0x10e0] ;  /* 0x0010e00001067983 */ /* 0x0021620000300800 */
[----:B------:R0:W5:Y:S02]  /*2d6e0*/  LDL.LU R7, [R1+0x10dc] ;  /* 0x0010dc0001077983 */ /* 0x0001640000300800 */
        /* <DEDUP_REMOVED lines=31> */
[----:B------:R0:W-:Y:S01]  /*2d8e0*/  STL [R1+0x140], R0 ;  /* 0x0001400001007387 */ /* 0x0001e20000100800 */
[----:B------:R0:W-:Y:S02]  /*2d8f0*/  STL [R1+0x144], R2 ;  /* 0x0001440201007387 */ /* 0x0001e40000100800 */
.L_x_0:
[----:B0-----:R-:W2:Y:S04]  /*2d900*/  LDL.LU R2, [R1+0x14c] ;  /* 0x00014c0001027983 */ /* 0x001ea80000300800 */
[----:B-----5:R-:W-:Y:S04]  /*2d910*/  STL.64 [R1+0x1288], R6 ;  /* 0x0012880601007387 */ /* 0x020fe80000100a00 */
[----:B------:R0:W-:Y:S04]  /*2d920*/  STL.64 [R1+0x1280], R4 ;  /* 0x0012800401007387 */ /* 0x0001e80000100a00 */
[----:B0-----:R-:W3:Y:S04]  /*2d930*/  LDL.LU R4, [R1+0x100] ;  /* 0x0001000001047983 */ /* 0x001ee80000300800 */
[----:B------:R-:W3:Y:S04]  /*2d940*/  LDL.LU R5, [R1+0x104] ;  /* 0x0001040001057983 */ /* 0x000ee80000300800 */
[----:B------:R-:W3:Y:S04]  /*2d950*/  LDL.LU R6, [R1+0x108] ;  /* 0x0001080001067983 */ /* 0x000ee80000300800 */
[----:B------:R-:W3:Y:S04]  /*2d960*/  LDL.LU R7, [R1+0x10c] ;  /* 0x00010c0001077983 */ /* 0x000ee80000300800 */
[----:B------:R-:W-:Y:S04]  /*2d970*/  STL.64 [R1+0x1278], R10 ;  /* 0x0012780a01007387 */ /* 0x000fe80000100a00 */
[----:B------:R0:W-:Y:S04]  /*2d980*/  STL.64 [R1+0x1270], R8 ;  /* 0x0012700801007387 */ /* 0x0001e80000100a00 */
[----:B0-----:R-:W4:Y:S04]  /*2d990*/  LDL.LU R8, [R1+0x110] ;  /* 0x0001100001087983 */ /* 0x001f280000300800 */
[----:B------:R-:W4:Y:S04]  /*2d9a0*/  LDL.LU R9, [R1+0x114] ;  /* 0x0001140001097983 */ /* 0x000f280000300800 */
[----:B------:R-:W4:Y:S04]  /*2d9b0*/  LDL.LU R10, [R1+0x118] ;  /* 0x00011800010a7983 */ /* 0x000f280000300800 */
[----:B------:R-:W4:Y:S04]  /*2d9c0*/  LDL.LU R11, [R1+0x11c] ;  /* 0x00011c00010b7983 */ /* 0x000f280000300800 */
[----:B------:R-:W0:Y:S04]  /*2d9d0*/  S2R R3, SR_TID.X ;  /* 0x0000000000037919 */ /* 0x000e280000002100 */
[----:B------:R-:W1:Y:S04]  /*2d9e0*/  S2R R0, SR_TID.X ;  /* 0x0000000000007919 */ /* 0x000e680000002100 */
[----:B------:R-:W-:Y:S04]  /*2d9f0*/  STL.64 [R1+0x1268], R14 ;  /* 0x0012680e01007387 */ /* 0x000fe80000100a00 */
[----:B------:R0:W-:Y:S04]  /*2da00*/  STL.64 [R1+0x1260], R12 ;  /* 0x0012600c01007387 */ /* 0x0001e80000100a00 */
[----:B0-----:R-:W4:Y:S04]  /*2da10*/  LDL.LU R12, [R1+0x120] ;  /* 0x00012000010c7983 */ /* 0x001f280000300800 */
[----:B------:R-:W4:Y:S04]  /*2da20*/  LDL.LU R13, [R1+0x124] ;  /* 0x00012400010d7983 */ /* 0x000f280000300800 */
[----:B------:R-:W4:Y:S04]  /*2da30*/  LDL.LU R14, [R1+0x128] ;  /* 0x00012800010e7983 */ /* 0x000f280000300800 */
[----:B------:R-:W4:Y:S01]  /*2da40*/  LDL.LU R15, [R1+0x12c] ;  /* 0x00012c00010f7983 */ /* 0x000f220000300800 */
[----:B------:R-:W-:-:S03]  /*2da50*/  IMAD.SHL.U32 R28, R3, 0x1000, RZ ;  /* 0x00001000031c7824 */ /* 0x000fc600078e00ff */
[----:B------:R-:W-:Y:S04]  /*2da60*/  STL.64 [R1+0x1258], R18 ;  /* 0x0012581201007387 */ /* 0x000fe80000100a00 */
[----:B------:R0:W-:Y:S01]  /*2da70*/  STL.64 [R1+0x1250], R16 ;  /* 0x0012501001007387 */ /* 0x0001e20000100a00 */
[----:B------:R-:W-:-:S03]  /*2da80*/  LOP3.LUT R28, R28, 0x6000, RZ, 0xc0, !PT ;  /* 0x000060001c1c7812 */ /* 0x000fc600078ec0ff */
[----:B0-----:R-:W4:Y:S04]  /*2da90*/  LDL.LU R16, [R1+0x130] ;  /* 0x0001300001107983 */ /* 0x001f280000300800 */
[----:B------:R-:W4:Y:S04]  /*2daa0*/  LDL.LU R17, [R1+0x134] ;  /* 0x0001340001117983 */ /* 0x000f280000300800 */
[----:B------:R-:W4:Y:S04]  /*2dab0*/  LDL.LU R18, [R1+0x138] ;  /* 0x0001380001127983 */ /* 0x000f280000300800 */
[----:B------:R-:W4:Y:S04]  /*2dac0*/  LDL.LU R19, [R1+0x13c] ;  /* 0x00013c0001137983 */ /* 0x000f280000300800 */
[----:B------:R-:W-:Y:S04]  /*2dad0*/  STL.64 [R1+0x1248], R22 ;  /* 0x0012481601007387 */ /* 0x000fe80000100a00 */
[----:B------:R0:W-:Y:S04]  /*2dae0*/  STL.64 [R1+0x1240], R20 ;  /* 0x0012401401007387 */ /* 0x0001e80000100a00 */
[----:B0-----:R-:W4:Y:S04]  /*2daf0*/  LDL.LU R20, [R1+0x140] ;  /* 0x0001400001147983 */ /* 0x001f280000300800 */
[----:B------:R-:W4:Y:S04]  /*2db00*/  LDL.LU R21, [R1+0x144] ;  /* 0x0001440001157983 */ /* 0x000f280000300800 */
[----:B------:R-:W4:Y:S04]  /*2db10*/  LDL.LU R22, [R1+0x148] ;  /* 0x0001480001167983 */ /* 0x000f280000300800 */
[----:B------:R-:W-:Y:S04]  /*2db20*/  STL.64 [R1+0x1238], R26 ;  /* 0x0012381a01007387 */ /* 0x000fe80000100a00 */
[----:B------:R-:W-:Y:S01]  /*2db30*/  STL.64 [R1+0x1230], R24 ;  /* 0x0012301801007387 */ /* 0x000fe20000100a00 */
[----:B--2---:R-:W-:Y:S01]  /*2db40*/  IMAD.MOV.U32 R23, RZ, RZ, R2 ;  /* 0x000000ffff177224 */ /* 0x004fe200078e0002 */
[----:B-1----:R-:W-:-:S02]  /*2db50*/  LOP3.LUT R2, R0, 0x7f, RZ, 0xc0, !PT ;  /* 0x0000007f00027812 */ /* 0x002fc400078ec0ff */
[----:B------:R-:W-:-:S03]  /*2db60*/  LOP3.LUT R0, R0, 0x60, RZ, 0xc0, !PT ;  /* 0x0000006000007812 */ /* 0x000fc600078ec0ff */
[----:B------:R-:W-:Y:S02]  /*2db70*/  IMAD R28, R2, 0x10, R28 ;  /* 0x00000010021c7824 */ /* 0x000fe400078e021c */
[----:B------:R-:W-:-:S05]  /*2db80*/  IMAD.SHL.U32 R2, R3, 0x400, RZ ;  /* 0x0000040003027824 */ /* 0x000fca00078e00ff */
[----:B------:R-:W-:-:S05]  /*2db90*/  LOP3.LUT R2, R2, 0x6000, RZ, 0xc0, !PT ;  /* 0x0000600002027812 */ /* 0x000fca00078ec0ff */
[----:B------:R-:W-:Y:S02]  /*2dba0*/  IMAD R2, R0, 0x40, R2 ;  /* 0x0000004000027824 */ /* 0x000fe400078e0202 */
[C---:B------:R-:W-:Y:S02]  /*2dbb0*/  IMAD.SHL.U32 R0, R3.reuse, 0x20, RZ ;  /* 0x0000002003007824 */ /* 0x040fe400078e00ff */
[----:B------:R-:W-:-:S03]  /*2dbc0*/  IMAD.SHL.U32 R3, R3, 0x4, RZ ;  /* 0x0000000403037824 */ /* 0x000fc600078e00ff */
[----:B------:R-:W-:-:S04]  /*2dbd0*/  LOP3.LUT R0, R0, 0x60, RZ, 0xc0, !PT ;  /* 0x0000006000007812 */ /* 0x000fc800078ec0ff */
[----:B------:R-:W-:-:S05]  /*2dbe0*/  LOP3.LUT R0, R0, 0x70, R3, 0x78, !PT ;  /* 0x0000007000007812 */ /* 0x000fca00078e7803 */
[----:B------:R-:W-:Y:S01]  /*2dbf0*/  IMAD.IADD R0, R2, 0x1, R0 ;  /* 0x0000000102007824 */ /* 0x000fe200078e0200 */
[----:B------:R-:W-:Y:S06]  /*2dc00*/  BAR.SYNC.DEFER_BLOCKING 0x0 ;  /* 0x0000000000007b1d */ /* 0x000fec0000010000 */
[----:B---3--:R-:W-:Y:S04]  /*2dc10*/  STS.128 [R0+0x200], R4 ;  /* 0x0002000400007388 */ /* 0x008fe80000000c00 */
[----:B----4-:R0:W-:Y:S04]  /*2dc20*/  STS.128 [R0+0x180], R8 ;  /* 0x0001800800007388 */ /* 0x0101e80000000c00 */
[----:B0-----:R-:W2:Y:S04]  /*2dc30*/  LDL.LU R8, [R1+0xa0] ;  /* 0x0000a00001087983 */ /* 0x001ea80000300800 */
[----:B------:R-:W2:Y:S04]  /*2dc40*/  LDL.LU R9, [R1+0xa4] ;  /* 0x0000a40001097983 */ /* 0x000ea80000300800 */
[----:B------:R-:W3:Y:S04]  /*2dc50*/  LDL.LU R10, [R1+0xa8] ;  /* 0x0000a800010a7983 */ /* 0x000ee80000300800 */
[----:B------:R-:W3:Y:S04]  /*2dc60*/  LDL.LU R11, [R1+0xac] ;  /* 0x0000ac00010b7983 */ /* 0x000ee80000300800 */
[----:B------:R0:W-:Y:S04]  /*2dc70*/  STS.128 [R0+0x100], R12 ;  /* 0x0001000c00007388 */ /* 0x0001e80000000c00 */
[----:B------:R1:W-:Y:S04]  /*2dc80*/  STS.128 [R0+0x80], R16 ;  /* 0x0000801000007388 */ /* 0x0003e80000000c00 */
[----:B------:R-:W-:Y:S04]  /*2dc90*/  STS.128 [R0], R20 ;  /* 0x0000001400007388 */ /* 0x000fe80000000c00 */
[----:B---3--:R-:W-:Y:S04]  /*2dca0*/  STL.64 [R1+0x12d8], R10 ;  /* 0x0012d80a01007387 */ /* 0x008fe80000100a00 */
[----:B--2---:R2:W-:Y:S04]  /*2dcb0*/  STL.64 [R1+0x12d0], R8 ;  /* 0x0012d00801007387 */ /* 0x0045e80000100a00 */
[----:B0-----:R-:W3:Y:S04]  /*2dcc0*/  LDL.LU R12, [R1+0xb0] ;  /* 0x0000b000010c7983 */ /* 0x001ee80000300800 */
[----:B------:R-:W3:Y:S04]  /*2dcd0*/  LDL.LU R13, [R1+0xb4] ;  /* 0x0000b400010d7983 */ /* 0x000ee80000300800 */
[----:B------:R-:W3:Y:S04]  /*2dce0*/  LDL.LU R14, [R1+0xb8] ;  /* 0x0000b800010e7983 */ /* 0x000ee80000300800 */
[----:B------:R-:W3:Y:S04]  /*2dcf0*/  LDL.LU R15, [R1+0xbc] ;  /* 0x0000bc00010f7983 */ /* 0x000ee80000300800 */
[----:B-1----:R-:W4:Y:S04]  /*2dd00*/  LDL.LU R16, [R1+0xc0] ;  /* 0x0000c00001107983 */ /* 0x002f280000300800 */
[----:B------:R-:W4:Y:S04]  /*2dd10*/  LDL.LU R17, [R1+0xc4] ;  /* 0x0000c40001117983 */ /* 0x000f280000300800 */
[----:B------:R-:W4:Y:S04]  /*2dd20*/  LDL.LU R18, [R1+0xc8] ;  /* 0x0000c80001127983 */ /* 0x000f280000300800 */
[----:B------:R-:W4:Y:S04]  /*2dd30*/  LDL.LU R19, [R1+0xcc] ;  /* 0x0000cc0001137983 */ /* 0x000f280000300800 */
[----:B------:R-:W3:Y:S04]  /*2dd40*/  LDL.LU R24, [R1+0xe0] ;  /* 0x0000e00001187983 */ /* 0x000ee80000300800 */
[----:B------:R-:W3:Y:S04]  /*2dd50*/  LDL.LU R25, [R1+0xe4] ;  /* 0x0000e40001197983 */ /* 0x000ee80000300800 */
[----:B------:R-:W3:Y:S04]  /*2dd60*/  LDL.LU R26, [R1+0xe8] ;  /* 0x0000e800011a7983 */ /* 0x000ee80000300800 */
[----:B------:R-:W3:Y:S04]  /*2dd70*/  LDL.LU R27, [R1+0xec] ;  /* 0x0000ec00011b7983 */ /* 0x000ee80000300800 */
[----:B--2---:R-:W2:Y:S04]  /*2dd80*/  LDL.LU R8, [R1+0xf0] ;  /* 0x0000f00001087983 */ /* 0x004ea80000300800 */
        /* <DEDUP_REMOVED lines=11> */
[----:B--2---:R-:W-:Y:S04]  /*2de40*/  STL.64 [R1+0x1298], R6 ;  /* 0x0012980601007387 */ /* 0x004fe80000100a00 */
[----:B------:R0:W-:Y:S04]  /*2de50*/  STL.64 [R1+0x1290], R4 ;  /* 0x0012900401007387 */ /* 0x0001e80000100a00 */
[----:B0-----:R-:W2:Y:S04]  /*2de60*/  LDL.LU R4, [R1+0x60] ;  /* 0x0000600001047983 */ /* 0x001ea80000300800 */
        /* <DEDUP_REMOVED lines=15> */
[----:B------:R-:W-:Y:S04]  /*2df60*/  STS.128 [R0+0x280], R8 ;  /* 0x0002800800007388 */ /* 0x000fe80000000c00 */
[----:B--2---:R-:W-:Y:S04]  /*2df70*/  STL.64 [R1+0x12c8], R6 ;  /* 0x0012c80601007387 */ /* 0x004fe80000100a00 */
[----:B------:R0:W-:Y:S04]  /*2df80*/  STL.64 [R1+0x12c0], R4 ;  /* 0x0012c00401007387 */ /* 0x0001e80000100a00 */
[----:B0-----:R-:W2:Y:S04]  /*2df90*/  LDL.LU R4, [R1+0x90] ;  /* 0x0000900001047983 */ /* 0x001ea80000300800 */
[----:B------:R-:W2:Y:S04]  /*2dfa0*/  LDL.LU R5, [R1+0x94] ;  /* 0x0000940001057983 */ /* 0x000ea80000300800 */
[----:B------:R-:W2:Y:S04]  /*2dfb0*/  LDL.LU R6, [R1+0x98] ;  /* 0x0000980001067983 */ /* 0x000ea80000300800 */
[----:B------:R-:W2:Y:S04]  /*2dfc0*/  LDL.LU R7, [R1+0x9c] ;  /* 0x00009c0001077983 */ /* 0x000ea80000300800 */
[----:B------:R-:W2:Y:S04]  /*2dfd0*/  LDL.LU.64 R10, [R1+0x12d8] ;  /* 0x0012d800010a7983 */ /* 0x000ea80000300a00 */
[----:B------:R-:W2:Y:S04]  /*2dfe0*/  LDL.LU.64 R8, [R1+0x12d0] ;  /* 0x0012d00001087983 */ /* 0x000ea80000300a00 */
[----:B------:R0:W-:Y:S04]  /*2dff0*/  STS.128 [R0+0x380], R20 ;  /* 0x0003801400007388 */ /* 0x0001e80000000c00 */
[----:B----4-:R1:W-:Y:S04]  /*2e000*/  STS.128 [R0+0x400], R16 ;  /* 0x0004001000007388 */ /* 0x0103e80000000c00 */
[----:B---3--:R3:W-:Y:S04]  /*2e010*/  STS.128 [R0+0x480], R12 ;  /* 0x0004800c00007388 */ /* 0x0087e80000000c00 */
        /* <DEDUP_REMOVED lines=8> */
[----:B---3--:R-:W3:Y:S04]  /*2e0a0*/  LDL.LU R12, [R1+0x30] ;  /* 0x00003000010c7983 */ /* 0x008ee80000300800 */
[----:B------:R-:W3:Y:S04]  /*2e0b0*/  LDL.LU R13, [R1+0x34] ;  /* 0x00003400010d7983 */ /* 0x000ee80000300800 */
[----:B------:R-:W3:Y:S04]  /*2e0c0*/  LDL.LU R14, [R1+0x38] ;  /* 0x00003800010e7983 */ /* 0x000ee80000300800 */
[----:B------:R-:W3:Y:S04]  /*2e0d0*/  LDL.LU R15, [R1+0x3c] ;  /* 0x00003c00010f7983 */ /* 0x000ee80000300800 */
[----:B------:R-:W-:Y:S04]  /*2e0e0*/  STS.128 [R0+0x300], R24 ;  /* 0x0003001800007388 */ /* 0x000fe80000000c00 */
[----:B--2---:R-:W-:Y:S04]  /*2e0f0*/  STS.128 [R0+0x580], R4 ;  /* 0x0005800400007388 */ /* 0x004fe80000000c00 */
[----:B------:R0:W-:Y:S04]  /*2e100*/  STS.128 [R0+0x500], R8 ;  /* 0x0005000800007388 */ /* 0x0001e80000000c00 */
[----:B0-----:R-:W2:Y:S04]  /*2e110*/  LDL.LU R8, [R1+0x40] ;  /* 0x0000400001087983 */ /* 0x001ea80000300800 */
[----:B------:R-:W2:Y:S04]  /*2e120*/  LDL.LU R9, [R1+0x44] ;  /* 0x0000440001097983 */ /* 0x000ea80000300800 */
[----:B------:R-:W2:Y:S04]  /*2e130*/  LDL.LU R10, [R1+0x48] ;  /* 0x00004800010a7983 */ /* 0x000ea80000300800 */
[----:B------:R-:W2:Y:S04]  /*2e140*/  LDL.LU R11, [R1+0x4c] ;  /* 0x00004c00010b7983 */ /* 0x000ea80000300800 */
[----:B------:R-:W2:Y:S04]  /*2e150*/  LDL.LU R24, [R1] ;  /* 0x0000000001187983 */ /* 0x000ea80000300800 */
[----:B------:R-:W2:Y:S04]  /*2e160*/  LDL.LU R25, [R1+0x4] ;  /* 0x0000040001197983 */ /* 0x000ea80000300800 */
[----:B------:R-:W2:Y:S04]  /*2e170*/  LDL.LU R26, [R1+0x8] ;  /* 0x00000800011a7983 */ /* 0x000ea80000300800 */
[----:B------:R-:W2:Y:S04]  /*2e180*/  LDL.LU R27, [R1+0xc] ;  /* 0x00000c00011b7983 */ /* 0x000ea80000300800 */
[----:B------:R-:W2:Y:S04]  /*2e190*/  LDL.LU.64 R6, [R1+0x12c8] ;  /* 0x0012c80001067983 */ /* 0x000ea80000300a00 */
[----:B------:R-:W2:Y:S04]  /*2e1a0*/  LDL.LU.64 R4, [R1+0x12c0] ;  /* 0x0012c00001047983 */ /* 0x000ea80000300a00 */
[----:B--2---:R0:W-:Y:S04]  /*2e1b0*/  STS.128 [R0+0x600], R4 ;  /* 0x0006000400007388 */ /* 0x0041e80000000c00 */
[----:B0-----:R-:W2:Y:S04]  /*2e1c0*/  LDL.LU.64 R6, [R1+0x12b8] ;  /* 0x0012b80001067983 */ /* 0x001ea80000300a00 */
[----:B------:R-:W2:Y:S04]  /*2e1d0*/  LDL.LU.64 R4, [R1+0x12b0] ;  /* 0x0012b00001047983 */ /* 0x000ea80000300a00 */
[----:B--2---:R0:W-:Y:S04]  /*2e1e0*/  STS.128 [R0+0x680], R4 ;  /* 0x0006800400007388 */ /* 0x0041e80000000c00 */
[----:B0-----:R-:W2:Y:S04]  /*2e1f0*/  LDL.LU.64 R6, [R1+0x12a8] ;  /* 0x0012a80001067983 */ /* 0x001ea80000300a00 */
[----:B------:R-:W2:Y:S04]  /*2e200*/  LDL.LU.64 R4, [R1+0x12a0] ;  /* 0x0012a00001047983 */ /* 0x000ea80000300a00 */
[----:B--2---:R0:W-:Y:S04]  /*2e210*/  STS.128 [R0+0x700], R4 ;  /* 0x0007000400007388 */ /* 0x0041e80000000c00 */
[----:B0-----:R-:W2:Y:S04]  /*2e220*/  LDL.LU.64 R6, [R1+0x1298] ;  /* 0x0012980001067983 */ /* 0x001ea80000300a00 */
[----:B------:R-:W2:Y:S01]  /*2e230*/  LDL.LU.64 R4, [R1+0x1290] ;  /* 0x0012900001047983 */ /* 0x000ea20000300a00 */
[----:B------:R-:W-:-:S03]  /*2e240*/  LOP3.LUT R29, R28, 0x20, RZ, 0x3c, !PT ;  /* 0x000000201c1d7812 */ /* 0x000fc600078e3cff */
[----:B--2---:R-:W-:Y:S04]  /*2e250*/  STS.128 [R0+0x780], R4 ;  /* 0x0007800400007388 */ /* 0x004fe80000000c00 */
[----:B------:R-:W-:Y:S06]  /*2e260*/  BAR.SYNC.DEFER_BLOCKING 0x0 ;  /* 0x0000000000007b1d */ /* 0x000fec0000010000 */
[----:B------:R-:W0:Y:S04]  /*2e270*/  LDS.128 R4, [R28] ;  /* 0x000000001c047984 */ /* 0x000e280000000c00 */
[----:B0-----:R-:W-:Y:S04]  /*2e280*/  STL.64 [R1+0x50], R4 ;  /* 0x0000500401007387 */ /* 0x001fe80000100a00 */
[----:B------:R-:W-:Y:S04]  /*2e290*/  STL.64 [R1+0x58], R6 ;  /* 0x0000580601007387 */ /* 0x000fe80000100a00 */
[----:B------:R-:W0:Y:S04]  /*2e2a0*/  LDS.128 R4, [R28+0x800] ;  /* 0x000800001c047984 */ /* 0x000e280000000c00 */
        /* <DEDUP_REMOVED lines=8> */
[----:B------:R-:W0:Y:S04]  /*2e330*/  LDS.128 R4, [R29] ;  /* 0x000000001d047984 */ /* 0x000e280000000c00 */
[----:B0-----:R-:W-:Y:S04]  /*2e340*/  STL.64 [R1+0x60], R4 ;  /* 0x0000600401007387 */ /* 0x001fe80000100a00 */
[----:B------:R-:W-:Y:S04]  /*2e350*/  STL.64 [R1+0x68], R6 ;  /* 0x0000680601007387 */ /* 0x000fe80000100a00 */
[----:B------:R-:W0:Y:S04]  /*2e360*/  LDS.128 R4, [R29+0x800] ;  /* 0x000800001d047984 */ /* 0x000e280000000c00 */
[----:B0-----:R-:W-:Y:S04]  /*2e370*/  STL.64 [R1+0xa0], R4 ;  /* 0x0000a00401007387 */ /* 0x001fe80000100a00 */
[----:B------:R-:W-:Y:S04]  /*2e380*/  STL.64 [R1+0xa8], R6 ;  /* 0x0000a80601007387 */ /* 0x000fe80000100a00 */
[----:B------:R-:W0:Y:S01]  /*2e390*/  LDS.128 R4, [R29+0x1000] ;  /* 0x001000001d047984 */ /* 0x000e220000000c00 */
[----:B------:R-:W-:-:S03]  /*2e3a0*/  LOP3.LUT R2, R28, 0x40, RZ, 0x3c, !PT ;  /* 0x000000401c027812 */ /* 0x000fc600078e3cff */
        /* <DEDUP_REMOVED lines=28> */
[----:B------:R-:W-:Y:S06]  /*2e570*/  BAR.SYNC.DEFER_BLOCKING 0x0 ;  /* 0x0000000000007b1d */ /* 0x000fec0000010000 */
[----:B------:R-:W-:Y:S04]  /*2e580*/  STS.128 [R0], R8 ;  /* 0x0000000800007388 */ /* 0x000fe80000000c00 */
[----:B0-----:R-:W-:Y:S04]  /*2e590*/  STL.64 [R1+0x140], R4 ;  /* 0x0001400401007387 */ /* 0x001fe80000100a00 */
[----:B------:R0:W-:Y:S04]  /*2e5a0*/  STL.64 [R1+0x148], R6 ;  /* 0x0001480601007387 */ /* 0x0001e80000100a00 */
[----:B---3--:R1:W-:Y:S04]  /*2e5b0*/  STS.128 [R0+0x80], R12 ;  /* 0x0000800c00007388 */ /* 0x0083e80000000c00 */
[----:B0-----:R-:W2:Y:S04]  /*2e5c0*/  LDL.LU.64 R6, [R1+0x1288] ;  /* 0x0012880001067983 */ /* 0x001ea80000300a00 */
[----:B------:R-:W2:Y:S04]  /*2e5d0*/  LDL.LU.64 R4, [R1+0x1280] ;  /* 0x0012800001047983 */ /* 0x000ea80000300a00 */
[----:B------:R-:W3:Y:S04]  /*2e5e0*/  LDL.LU.64 R10, [R1+0x1278] ;  /* 0x00127800010a7983 */ /* 0x000ee80000300a00 */
[----:B------:R-:W3:Y:S04]  /*2e5f0*/  LDL.LU.64 R8, [R1+0x1270] ;  /* 0x0012700001087983 */ /* 0x000ee80000300a00 */
[----:B-1----:R-:W3:Y:S04]  /*2e600*/  LDL.LU.64 R14, [R1+0x1268] ;  /* 0x00126800010e7983 */ /* 0x002ee80000300a00 */
[----:B------:R-:W3:Y:S04]  /*2e610*/  LDL.LU.64 R12, [R1+0x1260] ;  /* 0x00126000010c7983 */ /* 0x000ee80000300a00 */
[----:B----4-:R0:W-:Y:S04]  /*2e620*/  STS.128 [R0+0x100], R16 ;  /* 0x0001001000007388 */ /* 0x0101e80000000c00 */
[----:B------:R1:W-:Y:S04]  /*2e630*/  STS.128 [R0+0x180], R20 ;  /* 0x0001801400007388 */ /* 0x0003e80000000c00 */
[----:B0-----:R-:W4:Y:S04]  /*2e640*/  LDL.LU.64 R18, [R1+0x1258] ;  /* 0x0012580001127983 */ /* 0x001f280000300a00 */
[----:B------:R-:W4:Y:S04]  /*2e650*/  LDL.LU.64 R16, [R1+0x1250] ;  /* 0x0012500001107983 */ /* 0x000f280000300a00 */
[----:B-1----:R-:W4:Y:S04]  /*2e660*/  LDL.LU.64 R22, [R1+0x1248] ;  /* 0x0012480001167983 */ /* 0x002f280000300a00 */
[----:B------:R-:W4:Y:S04]  /*2e670*/  LDL.LU.64 R20, [R1+0x1240] ;  /* 0x0012400001147983 */ /* 0x000f280000300a00 */
[----:B------:R0:W-:Y:S04]  /*2e680*/  STS.128 [R0+0x200], R24 ;  /* 0x0002001800007388 */ /* 0x0001e80000000c00 */
[----:B0-----:R-:W4:Y:S04]  /*2e690*/  LDL.LU.64 R26, [R1+0x1238] ;  /* 0x00123800011a7983 */ /* 0x001f280000300a00 */
[----:B------:R-:W4:Y:S04]  /*2e6a0*/  LDL.LU.64 R24, [R1+0x1230] ;  /* 0x0012300001187983 */ /* 0x000f280000300a00 */
[----:B--2---:R0:W-:Y:S04]  /*2e6b0*/  STS.128 [R0+0x280], R4 ;  /* 0x0002800400007388 */ /* 0x0041e80000000c00 */
[----:B---3--:R1:W-:Y:S04]  /*2e6c0*/  STS.128 [R0+0x300], R8 ;  /* 0x0003000800007388 */ /* 0x0083e80000000c00 */
[----:B0-----:R-:W2:Y:S04]  /*2e6d0*/  LDL.LU R4, [R1+0x300] ;  /* 0x0003000001047983 */ /* 0x001ea80000300800 */
[----:B------:R-:W2:Y:S04]  /*2e6e0*/  LDL.LU R5, [R1+0x304] ;  /* 0x0003040001057983 */ /* 0x000ea80000300800 */
[----:B------:R-:W2:Y:S04]  /*2e6f0*/  LDL.LU R6, [R1+0x308] ;  /* 0x0003080001067983 */ /* 0x000ea80000300800 */
[----:B------:R-:W2:Y:S04]  /*2e700*/  LDL.LU R7, [R1+0x30c] ;  /* 0x00030c0001077983 */ /* 0x000ea80000300800 */
[----:B-1----:R-:W3:Y:S04]  /*2e710*/  LDL.LU R8, [R1+0x1d0] ;  /* 0x0001d00001087983 */ /* 0x002ee80000300800 */
[----:B------:R-:W3:Y:S04]  /*2e720*/  LDL.LU R9, [R1+0x1d4] ;  /* 0x0001d40001097983 */ /* 0x000ee80000300800 */
[----:B------:R-:W3:Y:S04]  /*2e730*/  LDL.LU R10, [R1+0x1d8] ;  /* 0x0001d800010a7983 */ /* 0x000ee80000300800 */
[----:B------:R-:W3:Y:S04]  /*2e740*/  LDL.LU R11, [R1+0x1dc] ;  /* 0x0001dc00010b7983 */ /* 0x000ee80000300800 */
[----:B------:R0:W-:Y:S04]  /*2e750*/  STS.128 [R0+0x380], R12 ;  /* 0x0003800c00007388 */ /* 0x0001e80000000c00 */
[----:B----4-:R1:W-:Y:S04]  /*2e760*/  STS.128 [R0+0x400], R16 ;  /* 0x0004001000007388 */ /* 0x0103e80000000c00 */
[----:B------:R4:W-:Y:S04]  /*2e770*/  STS.128 [R0+0x480], R20 ;  /* 0x0004801400007388 */ /* 0x0009e80000000c00 */
[----:B0-----:R-:W3:Y:S04]  /*2e780*/  LDL.LU R12, [R1+0x1b0] ;  /* 0x0001b000010c7983 */ /* 0x001ee80000300800 */
[----:B------:R-:W3:Y:S04]  /*2e790*/  LDL.LU R13, [R1+0x1b4] ;  /* 0x0001b400010d7983 */ /* 0x000ee80000300800 */
[----:B------:R-:W3:Y:S04]  /*2e7a0*/  LDL.LU R14, [R1+0x1b8] ;  /* 0x0001b800010e7983 */ /* 0x000ee80000300800 */
[----:B------:R-:W3:Y:S04]  /*2e7b0*/  LDL.LU R15, [R1+0x1bc] ;  /* 0x0001bc00010f7983 */ /* 0x000ee80000300800 */
[----:B-1----:R-:W3:Y:S04]  /*2e7c0*/  LDL.LU R16, [R1+0x1a0] ;  /* 0x0001a00001107983 */ /* 0x002ee80000300800 */
[----:B------:R-:W3:Y:S04]  /*2e7d0*/  LDL.LU R17, [R1+0x1a4] ;  /* 0x0001a40001117983 */ /* 0x000ee80000300800 */
[----:B------:R-:W3:Y:S04]  /*2e7e0*/  LDL.LU R18, [R1+0x1a8] ;  /* 0x0001a80001127983 */ /* 0x000ee80000300800 */
[----:B------:R-:W3:Y:S04]  /*2e7f0*/  LDL.LU R19, [R1+0x1ac] ;  /* 0x0001ac0001137983 */ /* 0x000ee80000300800 */
[----:B----4-:R-:W4:Y:S04]  /*2e800*/  LDL.LU R20, [R1+0x170] ;  /* 0x0001700001147983 */ /* 0x010f280000300800 */
[----:B------:R-:W4:Y:S04]  /*2e810*/  LDL.LU R21, [R1+0x174] ;  /* 0x0001740001157983 */ /* 0x000f280000300800 */
[----:B------:R-:W4:Y:S04]  /*2e820*/  LDL.LU R22, [R1+0x178] ;  /* 0x0001780001167983 */ /* 0x000f280000300800 */
[----:B------:R-:W4:Y:S04]  /*2e830*/  LDL.LU R23, [R1+0x17c] ;  /* 0x00017c0001177983 */ /* 0x000f280000300800 */
[----:B------:R-:W-:Y:S04]  /*2e840*/  STS.128 [R0+0x500], R24 ;  /* 0x0005001800007388 */ /* 0x000fe80000000c00 */
[----:B------:R-:W-:Y:S04]  /*2e850*/  STL [R1+0x1128], R24 ;  /* 0x0011281801007387 */ /* 0x000fe80000100800 */
[----:B--2---:R-:W-:Y:S04]  /*2e860*/  STS.128 [R0+0x780], R4 ;  /* 0x0007800400007388 */ /* 0x004fe80000000c00 */
[----:B---3--:R-:W-:Y:S04]  /*2e870*/  STS.128 [R0+0x700], R8 ;  /* 0x0007000800007388 */ /* 0x008fe80000000c00 */
[----:B------:R-:W-:Y:S04]  /*2e880*/  STS.128 [R0+0x680], R12 ;  /* 0x0006800c00007388 */ /* 0x000fe80000000c00 */
[----:B------:R-:W-:Y:S04]  /*2e890*/  STS.128 [R0+0x600], R16 ;  /* 0x0006001000007388 */ /* 0x000fe80000000c00 */
[----:B----4-:R-:W-:Y:S04]  /*2e8a0*/  STS.128 [R0+0x580], R20 ;  /* 0x0005801400007388 */ /* 0x010fe80000000c00 */
[----:B------:R-:W-:Y:S06]  /*2e8b0*/  BAR.SYNC.DEFER_BLOCKING 0x0 ;  /* 0x0000000000007b1d */ /* 0x000fec0000010000 */
[----:B------:R-:W0:Y:S04]  /*2e8c0*/  LDS.128 R8, [R28] ;  /* 0x000000001c087984 */ /* 0x000e280000000c00 */
[----:B------:R-:W1:Y:S04]  /*2e8d0*/  LDS.128 R12, [R28+0x800] ;  /* 0x000800001c0c7984 */ /* 0x000e680000000c00 */
[----:B------:R-:W2:Y:S04]  /*2e8e0*/  LDS.128 R4, [R28+0x1000] ;  /* 0x001000001c047984 */ /* 0x000ea80000000c00 */
[----:B------:R-:W3:Y:S04]  /*2e8f0*/  LDS.128 R24, [R28+0x1800] ;  /* 0x001800001c187984 */ /* 0x000ee80000000c00 */
[----:B0-----:R0:W-:Y:S04]  /*2e900*/  STL.64 [R1], R8 ;  /* 0x0000000801007387 */ /* 0x0011e80000100a00 */
[----:B------:R4:W-:Y:S04]  /*2e910*/  STL.64 [R1+0x8], R10 ;  /* 0x0000080a01007387 */ /* 0x0009e80000100a00 */
[----:B0-----:R-:W3:Y:S04]  /*2e920*/  LDL.LU R8, [R1+0x5d0] ;  /* 0x0005d00001087983 */ /* 0x001ee80000300800 */
[----:B-1----:R0:W-:Y:S04]  /*2e930*/  STL.64 [R1+0x40], R12 ;  /* 0x0000400c01007387 */ /* 0x0021e80000100a00 */
[----:B------:R1:W-:Y:S04]  /*2e940*/  STL.64 [R1+0x48], R14 ;  /* 0x0000480e01007387 */ /* 0x0003e80000100a00 */
[----:B--2---:R-:W-:Y:S04]  /*2e950*/  STL.64 [R1+0x180], R4 ;  /* 0x0001800401007387 */ /* 0x004fe80000100a00 */
[----:B------:R-:W-:Y:S04]  /*2e960*/  STL.64 [R1+0x188], R6 ;  /* 0x0001880601007387 */ /* 0x000fe80000100a00 */
[----:B------:R-:W3:Y:S04]  /*2e970*/  LDL.LU R9, [R1+0x5d4] ;  /* 0x0005d40001097983 */ /* 0x000ee80000300800 */
[----:B----4-:R-:W2:Y:S04]  /*2e980*/  LDL.LU R10, [R1+0x5d8] ;  /* 0x0005d800010a7983 */ /* 0x010ea80000300800 */
[----:B------:R-:W2:Y:S04]  /*2e990*/  LDL.LU R11, [R1+0x5dc] ;  /* 0x0005dc00010b7983 */ /* 0x000ea80000300800 */
[----:B--2---:R-:W-:Y:S04]  /*2e9a0*/  STL.64 [R1+0x1178], R10 ;  /* 0x0011780a01007387 */ /* 0x004fe80000100a00 */
[----:B---3--:R2:W-:Y:S04]  /*2e9b0*/  STL.64 [R1+0x1170], R8 ;  /* 0x0011700801007387 */ /* 0x0085e80000100a00 */
[----:B0-----:R-:W3:Y:S04]  /*2e9c0*/  LDL.LU R12, [R1+0x5a0] ;  /* 0x0005a000010c7983 */ /* 0x001ee80000300800 */
[----:B------:R-:W3:Y:S04]  /*2e9d0*/  LDL.LU R13, [R1+0x5a4] ;  /* 0x0005a400010d7983 */ /* 0x000ee80000300800 */
[----:B-1----:R-:W4:Y:S04]  /*2e9e0*/  LDL.LU R14, [R1+0x5a8] ;  /* 0x0005a800010e7983 */ /* 0x002f280000300800 */
[----:B------:R-:W4:Y:S04]  /*2e9f0*/  LDL.LU R15, [R1+0x5ac] ;  /* 0x0005ac00010f7983 */ /* 0x000f280000300800 */
[----:B----4-:R-:W-:Y:S04]  /*2ea00*/  STL.64 [R1+0x1188], R14 ;  /* 0x0011880e01007387 */ /* 0x010fe80000100a00 */
[----:B---3--:R0:W-:Y:S04]  /*2ea10*/  STL.64 [R1+0x1180], R12 ;  /* 0x0011800c01007387 */ /* 0x0081e80000100a00 */
[----:B------:R-:W3:Y:S04]  /*2ea20*/  LDL.LU R16, [R1+0x590] ;  /* 0x0005900001107983 */ /* 0x000ee80000300800 */
[----:B------:R-:W3:Y:S04]  /*2ea30*/  LDL.LU R17, [R1+0x594] ;  /* 0x0005940001117983 */ /* 0x000ee80000300800 */
[----:B------:R-:W4:Y:S04]  /*2ea40*/  LDL.LU R18, [R1+0x598] ;  /* 0x0005980001127983 */ /* 0x000f280000300800 */
[----:B------:R-:W4:Y:S04]  /*2ea50*/  LDL.LU R19, [R1+0x59c] ;  /* 0x00059c0001137983 */ /* 0x000f280000300800 */
[----:B----4-:R-:W-:Y:S04]  /*2ea60*/  STL.64 [R1+0x1198], R18 ;  /* 0x0011981201007387 */ /* 0x010fe80000100a00 */
[----:B---3--:R1:W-:Y:S04]  /*2ea70*/  STL.64 [R1+0x1190], R16 ;  /* 0x0011901001007387 */ /* 0x0083e80000100a00 */
[----:B--2---:R-:W2:Y:S04]  /*2ea80*/  LDL.LU R8, [R1+0x4f0] ;  /* 0x0004f00001087983 */ /* 0x004ea80000300800 */
[----:B------:R-:W2:Y:S04]  /*2ea90*/  LDL.LU R9, [R1+0x4f4] ;  /* 0x0004f40001097983 */ /* 0x000ea80000300800 */
[----:B------:R-:W3:Y:S04]  /*2eaa0*/  LDL.LU R10, [R1+0x4f8] ;  /* 0x0004f800010a7983 */ /* 0x000ee80000300800 */
[----:B------:R-:W3:Y:S04]  /*2eab0*/  LDL.LU R11, [R1+0x4fc] ;  /* 0x0004fc00010b7983 */ /* 0x000ee80000300800 */
[----:B---3--:R-:W-:Y:S04]  /*2eac0*/  STL.64 [R1+0x11a8], R10 ;  /* 0x0011a80a01007387 */ /* 0x008fe80000100a00 */
[----:B--2---:R-:W-:Y:S04]  /*2ead0*/  STL.64 [R1+0x11a0], R8 ;  /* 0x0011a00801007387 */ /* 0x004fe80000100a00 */
[----:B0-----:R-:W2:Y:S04]  /*2eae0*/  LDL.LU R12, [R1+0x4e0] ;  /* 0x0004e000010c7983 */ /* 0x001ea80000300800 */
[----:B------:R-:W2:Y:S04]  /*2eaf0*/  LDL.LU R13, [R1+0x4e4] ;  /* 0x0004e400010d7983 */ /* 0x000ea80000300800 */
[----:B------:R-:W3:Y:S04]  /*2eb00*/  LDL.LU R14, [R1+0x4e8] ;  /* 0x0004e800010e7983 */ /* 0x000ee80000300800 */
[----:B------:R-:W3:Y:S04]  /*2eb10*/  LDL.LU R15, [R1+0x4ec] ;  /* 0x0004ec00010f7983 */ /* 0x000ee80000300800 */
[----:B---3--:R-:W-:Y:S04]  /*2eb20*/  STL.64 [R1+0x11b8], R14 ;  /* 0x0011b80e01007387 */ /* 0x008fe80000100a00 */
[----:B--2---:R0:W-:Y:S04]  /*2eb30*/  STL.64 [R1+0x11b0], R12 ;  /* 0x0011b00c01007387 */ /* 0x0041e80000100a00 */
[----:B-1----:R-:W2:Y:S04]  /*2eb40*/  LDL.LU R16, [R1+0x4d0] ;  /* 0x0004d00001107983 */ /* 0x002ea80000300800 */
[----:B------:R-:W2:Y:S04]  /*2eb50*/  LDL.LU R17, [R1+0x4d4] ;  /* 0x0004d40001117983 */ /* 0x000ea80000300800 */
[----:B------:R-:W3:Y:S04]  /*2eb60*/  LDL.LU R18, [R1+0x4d8] ;  /* 0x0004d80001127983 */ /* 0x000ee80000300800 */
[----:B------:R-:W3:Y:S04]  /*2eb70*/  LDL.LU R19, [R1+0x4dc] ;  /* 0x0004dc0001137983 */ /* 0x000ee80000300800 */
[----:B---3--:R-:W-:Y:S04]  /*2eb80*/  STL.64 [R1+0x11c8], R18 ;  /* 0x0011c81201007387 */ /* 0x008fe80000100a00 */
[----:B--2---:R1:W-:Y:S04]  /*2eb90*/  STL.64 [R1+0x11c0], R16 ;  /* 0x0011c01001007387 */ /* 0x0043e80000100a00 */
        /* <DEDUP_REMOVED lines=35> */
[----:B--2---:R-:W-:Y:S04]  /*2edd0*/  STL.64 [R1+0x1220], R12 ;  /* 0x0012200c01007387 */ /* 0x004fe80000100a00 */
[----:B------:R-:W0:Y:S04]  /*2ede0*/  LDS.128 R12, [R29] ;  /* 0x000000001d0c7984 */ /* 0x000e280000000c00 */
[----:B------:R-:W2:Y:S04]  /*2edf0*/  LDL.LU R16, [R1+0x400] ;  /* 0x0004000001107983 */ /* 0x000ea80000300800 */
[----:B------:R-:W2:Y:S04]  /*2ee00*/  LDL.LU R17, [R1+0x404] ;  /* 0x0004040001117983 */ /* 0x000ea80000300800 */
[----:B------:R-:W2:Y:S04]  /*2ee10*/  LDL.LU R18, [R1+0x408] ;  /* 0x0004080001127983 */ /* 0x000ea80000300800 */
[----:B------:R-:W2:Y:S04]  /*2ee20*/  LDL.LU R19, [R1+0x40c] ;  /* 0x00040c0001137983 */ /* 0x000ea80000300800 */
[----:B------:R-:W3:Y:S04]  /*2ee30*/  LDL.LU R8, [R1+0x4b0] ;  /* 0x0004b00001087983 */ /* 0x000ee80000300800 */
[----:B------:R-:W3:Y:S04]  /*2ee40*/  LDL.LU R9, [R1+0x4b4] ;  /* 0x0004b40001097983 */ /* 0x000ee80000300800 */
[----:B------:R-:W3:Y:S04]  /*2ee50*/  LDL.LU R10, [R1+0x4b8] ;  /* 0x0004b800010a7983 */ /* 0x000ee80000300800 */
[----:B------:R-:W3:Y:S04]  /*2ee60*/  LDL.LU R11, [R1+0x4bc] ;  /* 0x0004bc00010b7983 */ /* 0x000ee80000300800 */
[----:B------:R-:W4:Y:S04]  /*2ee70*/  LDL.LU R20, [R1+0x500] ;  /* 0x0005000001147983 */ /* 0x000f280000300800 */
[----:B------:R-:W4:Y:S04]  /*2ee80*/  LDL.LU R21, [R1+0x504] ;  /* 0x0005040001157983 */ /* 0x000f280000300800 */
[----:B------:R-:W4:Y:S04]  /*2ee90*/  LDL.LU R22, [R1+0x508] ;  /* 0x0005080001167983 */ /* 0x000f280000300800 */
[----:B------:R-:W4:Y:S04]  /*2eea0*/  LDL.LU R23, [R1+0x50c] ;  /* 0x00050c0001177983 */ /* 0x000f280000300800 */
[----:B------:R-:W2:Y:S04]  /*2eeb0*/  LDL.LU R4, [R1+0x5e0] ;  /* 0x0005e00001047983 */ /* 0x000ea80000300800 */
[----:B------:R-:W2:Y:S04]  /*2eec0*/  LDL.LU R5, [R1+0x5e4] ;  /* 0x0005e40001057983 */ /* 0x000ea80000300800 */
[----:B------:R-:W2:Y:S04]  /*2eed0*/  LDL.LU R6, [R1+0x5e8] ;  /* 0x0005e80001067983 */ /* 0x000ea80000300800 */
[----:B------:R-:W2:Y:S04]  /*2eee0*/  LDL.LU R7, [R1+0x5ec] ;  /* 0x0005ec0001077983 */ /* 0x000ea80000300800 */
[----:B------:R-:W-:Y:S04]  /*2eef0*/  STL.64 [R1+0x1c0], R24 ;  /* 0x0001c01801007387 */ /* 0x000fe80000100a00 */
[----:B------:R-:W-:Y:S04]  /*2ef00*/  STL.64 [R1+0x1c8], R26 ;  /* 0x0001c81a01007387 */ /* 0x000fe80000100a00 */
[----:B------:R-:W1:Y:S04]  /*2ef10*/  LDS.128 R24, [R29+0x800] ;  /* 0x000800001d187984 */ /* 0x000e680000000c00 */
[----:B0-----:R-:W-:Y:S04]  /*2ef20*/  STL.64 [R1+0x10], R12 ;  /* 0x0000100c01007387 */ /* 0x001fe80000100a00 */
[----:B------:R-:W-:Y:S04]  /*2ef30*/  STL.64 [R1+0x18], R14 ;  /* 0x0000180e01007387 */ /* 0x000fe80000100a00 */
[----:B------:R-:W0:Y:S04]  /*2ef40*/  LDS.128 R12, [R29+0x1000] ;  /* 0x001000001d0c7984 */ /* 0x000e280000000c00 */
[----:B-1----:R-:W-:Y:S04]  /*2ef50*/  STL.64 [R1+0x150], R24 ;  /* 0x0001501801007387 */ /* 0x002fe80000100a00 */
[----:B------:R-:W-:Y:S04]  /*2ef60*/  STL.64 [R1+0x158], R26 ;  /* 0x0001581a01007387 */ /* 0x000fe80000100a00 */
[----:B------:R-:W1:Y:S04]  /*2ef70*/  LDS.128 R24, [R29+0x1800] ;  /* 0x001800001d187984 */ /* 0x000e680000000c00 */
[----:B0-----:R-:W-:Y:S04]  /*2ef80*/  STL.64 [R1+0x190], R12 ;  /* 0x0001900c01007387 */ /* 0x001fe80000100a00 */
[----:B------:R-:W-:Y:S04]  /*2ef90*/  STL.64 [R1+0x198], R14 ;  /* 0x0001980e01007387 */ /* 0x000fe80000100a00 */
[----:B------:R-:W0:Y:S04]  /*2efa0*/  LDS.128 R12, [R2] ;  /* 0x00000000020c7984 */ /* 0x000e280000000c00 */
[----:B-1----:R-:W-:Y:S04]  /*2efb0*/  STL.64 [R1+0x1d0], R24 ;  /* 0x0001d01801007387 */ /* 0x002fe80000100a00 */
[----:B------:R-:W-:Y:S04]  /*2efc0*/  STL.64 [R1+0x1d8], R26 ;  /* 0x0001d81a01007387 */ /* 0x000fe80000100a00 */
        /* <DEDUP_REMOVED lines=23> */
[----:B0-----:R-:W-:Y:S04]  /*2f140*/  STL.64 [R1+0x1f0], R12 ;  /* 0x0001f00c01007387 */ /* 0x001fe80000100a00 */
[----:B------:R0:W-:Y:S04]  /*2f150*/  STL.64 [R1+0x1f8], R14 ;  /* 0x0001f80e01007387 */ /* 0x0001e80000100a00 */
[----:B0-----:R-:W2:Y:S04]  /*2f160*/  LDL.LU.64 R14, [R1+0x1228] ;  /* 0x00122800010e7983 */ /* 0x001ea80000300a00 */
[----:B------:R-:W2:Y:S04]  /*2f170*/  LDL.LU.64 R12, [R1+0x1220] ;  /* 0x00122000010c7983 */ /* 0x000ea80000300a00 */
[----:B--2---:R0:W-:Y:S04]  /*2f180*/  STS.128 [R0], R12 ;  /* 0x0000000c00007388 */ /* 0x0041e80000000c00 */
[----:B0-----:R-:W2:Y:S04]  /*2f190*/  LDL.LU.64 R14, [R1+0x1218] ;  /* 0x00121800010e7983 */ /* 0x001ea80000300a00 */
[----:B------:R-:W2:Y:S04]  /*2f1a0*/  LDL.LU.64 R12, [R1+0x1210] ;  /* 0x00121000010c7983 */ /* 0x000ea80000300a00 */
[----:B--2---:R0:W-:Y:S04]  /*2f1b0*/  STS.128 [R0+0x80], R12 ;  /* 0x0000800c00007388 */ /* 0x0041e80000000c00 */
[----:B0-----:R-:W2:Y:S04]  /*2f1c0*/  LDL.LU.64 R14, [R1+0x1208] ;  /* 0x00120800010e7983 */ /* 0x001ea80000300a00 */
[----:B------:R-:W2:Y:S04]  /*2f1d0*/  LDL.LU.64 R12, [R1+0x1200] ;  /* 0x00120000010c7983 */ /* 0x000ea80000300a00 */
[----:B--2---:R0:W-:Y:S04]  /*2f1e0*/  STS.128 [R0+0x100], R12 ;  /* 0x0001000c00007388 */ /* 0x0041e80000000c00 */
[----:B0-----:R-:W2:Y:S04]  /*2f1f0*/  LDL.LU.64 R14, [R1+0x11f8] ;  /* 0x0011f800010e7983 */ /* 0x001ea80000300a00 */
[----:B------:R-:W2:Y:S04]  /*2f200*/  LDL.LU.64 R12, [R1+0x11f0] ;  /* 0x0011f000010c7983 */ /* 0x000ea80000300a00 */
[----:B------:R0:W-:Y:S04]  /*2f210*/  STS.128 [R0+0x180], R16 ;  /* 0x0001801000007388 */ /* 0x0001e80000000c00 */
[----:B0-----:R-:W3:Y:S04]  /*2f220*/  LDL.LU.64 R18, [R1+0x11e8] ;  /* 0x0011e80001127983 */ /* 0x001ee80000300a00 */
[----:B------:R-:W3:Y:S04]  /*2f230*/  LDL.LU.64 R16, [R1+0x11e0] ;  /* 0x0011e00001107983 */ /* 0x000ee80000300a00 */
[----:B--2---:R0:W-:Y:S04]  /*2f240*/  STS.128 [R0+0x200], R12 ;  /* 0x0002000c00007388 */ /* 0x0041e80000000c00 */
[----:B0-----:R-:W2:Y:S04]  /*2f250*/  LDL.LU.64 R14, [R1+0x11d8] ;  /* 0x0011d800010e7983 */ /* 0x001ea80000300a00 */
[----:B------:R-:W2:Y:S04]  /*2f260*/  LDL.LU.64 R12, [R1+0x11d0] ;  /* 0x0011d000010c7983 */ /* 0x000ea80000300a00 */
[----:B---3--:R0:W-:Y:S04]  /*2f270*/  STS.128 [R0+0x280], R16 ;  /* 0x0002801000007388 */ /* 0x0081e80000000c00 */
[----:B------:R-:W-:Y:S04]  /*2f280*/  STS.128 [R0+0x380], R8 ;  /* 0x0003800800007388 */ /* 0x000fe80000000c00 */
[----:B0-----:R-:W3:Y:S04]  /*2f290*/  LDL.LU.64 R18, [R1+0x11c8] ;  /* 0x0011c80001127983 */ /* 0x001ee80000300a00 */
[----:B------:R-:W3:Y:S04]  /*2f2a0*/  LDL.LU.64 R16, [R1+0x11c0] ;  /* 0x0011c00001107983 */ /* 0x000ee80000300a00 */
[----:B--2---:R0:W-:Y:S04]  /*2f2b0*/  STS.128 [R0+0x300], R12 ;  /* 0x0003000c00007388 */ /* 0x0041e80000000c00 */
[----:B0-----:R-:W2:Y:S04]  /*2f2c0*/  LDL.LU.64 R14, [R1+0x11b8] ;  /* 0x0011b800010e7983 */ /* 0x001ea80000300a00 */
[----:B------:R-:W2:Y:S04]  /*2f2d0*/  LDL.LU.64 R12, [R1+0x11b0] ;  /* 0x0011b000010c7983 */ /* 0x000ea80000300a00 */
[----:B------:R-:W4:Y:S04]  /*2f2e0*/  LDL.LU.64 R10, [R1+0x11a8] ;  /* 0x0011a800010a7983 */ /* 0x000f280000300a00 */
[----:B------:R-:W4:Y:S04]  /*2f2f0*/  LDL.LU.64 R8, [R1+0x11a0] ;  /* 0x0011a00001087983 */ /* 0x000f280000300a00 */
[----:B---3--:R0:W-:Y:S04]  /*2f300*/  STS.128 [R0+0x400], R16 ;  /* 0x0004001000007388 */ /* 0x0081e80000000c00 */
[----:B0-----:R-:W3:Y:S04]  /*2f310*/  LDL.LU.64 R18, [R1+0x1198] ;  /* 0x0011980001127983 */ /* 0x001ee80000300a00 */
[----:B------:R-:W3:Y:S04]  /*2f320*/  LDL.LU.64 R16, [R1+0x1190] ;  /* 0x0011900001107983 */ /* 0x000ee80000300a00 */
[----:B--2---:R0:W-:Y:S04]  /*2f330*/  STS.128 [R0+0x480], R12 ;  /* 0x0004800c00007388 */ /* 0x0041e80000000c00 */
[----:B----4-:R1:W-:Y:S04]  /*2f340*/  STS.128 [R0+0x500], R8 ;  /* 0x0005000800007388 */ /* 0x0103e80000000c00 */
[----:B0-----:R-:W2:Y:S04]  /*2f350*/  LDL.LU.64 R14, [R1+0x1188] ;  /* 0x00118800010e7983 */ /* 0x001ea80000300a00 */
[----:B------:R-:W2:Y:S04]  /*2f360*/  LDL.LU.64 R12, [R1+0x1180] ;  /* 0x00118000010c7983 */ /* 0x000ea80000300a00 */
[----:B-1----:R-:W4:Y:S04]  /*2f370*/  LDL.LU.64 R10, [R1+0x1178] ;  /* 0x00117800010a7983 */ /* 0x002f280000300a00 */
[----:B------:R-:W4:Y:S04]  /*2f380*/  LDL.LU.64 R8, [R1+0x1170] ;  /* 0x0011700001087983 */ /* 0x000f280000300a00 */
[----:B------:R-:W-:Y:S04]  /*2f390*/  STS.128 [R0+0x580], R20 ;  /* 0x0005801400007388 */ /* 0x000fe80000000c00 */
[----:B---3--:R-:W-:Y:S04]  /*2f3a0*/  STS.128 [R0+0x600], R16 ;  /* 0x0006001000007388 */ /* 0x008fe80000000c00 */
[----:B------:R-:W-:Y:S04]  /*2f3b0*/  STS.128 [R0+0x780], R4 ;  /* 0x0007800400007388 */ /* 0x000fe80000000c00 */
[----:B--2---:R-:W-:Y:S04]  /*2f3c0*/  STS.128 [R0+0x680], R12 ;  /* 0x0006800c00007388 */ /* 0x004fe80000000c00 */
[----:B----4-:R-:W-:Y:S04]  /*2f3d0*/  STS.128 [R0+0x700], R8 ;  /* 0x0007000800007388 */ /* 0x010fe80000000c00 */
[----:B------:R-:W-:Y:S06]  /*2f3e0*/  BAR.SYNC.DEFER_BLOCKING 0x0 ;  /* 0x0000000000007b1d */ /* 0x000fec0000010000 */
[----:B------:R-:W0:Y:S04]  /*2f3f0*/  LDS.128 R4, [R28] ;  /* 0x000000001c047984 */ /* 0x000e280000000c00 */
[----:B------:R-:W1:Y:S04]  /*2f400*/  LDS.128 R12, [R28+0x800] ;  /* 0x000800001c0c7984 */ /* 0x000e680000000c00 */
[----:B------:R-:W2:Y:S04]  /*2f410*/  LDS.128 R8, [R28+0x1000] ;  /* 0x001000001c087984 */ /* 0x000ea80000000c00 */
[----:B------:R-:W-:Y:S04]  /*2f420*/  LDS.128 R16, [R27] ;  /* 0x000000001b107984 */ /* 0x000fe80000000c00 */
[----:B0-----:R-:W-:Y:S04]  /*2f430*/  STL.64 [R1+0x240], R4 ;  /* 0x0002400401007387 */ /* 0x001fe80000100a00 */
[----:B------:R-:W-:Y:S04]  /*2f440*/  STL.64 [R1+0x248], R6 ;  /* 0x0002480601007387 */ /* 0x000fe80000100a00 */
[----:B------:R-:W0:Y:S04]  /*2f450*/  LDS.128 R4, [R28+0x1800] ;  /* 0x001800001c047984 */ /* 0x000e280000000c00 */
[----:B-1----:R-:W-:Y:S04]  /*2f460*/  STL.64 [R1+0x280], R12 ;  /* 0x0002800c01007387 */ /* 0x002fe80000100a00 */
[----:B------:R-:W-:Y:S04]  /*2f470*/  STL.64 [R1+0x288], R14 ;  /* 0x0002880e01007387 */ /* 0x000fe80000100a00 */
[----:B------:R-:W-:Y:S04]  /*2f480*/  STL [R1+0x1090], R28 ;  /* 0x0010901c01007387 */ /* 0x000fe80000100800 */
[----:B--2---:R-:W-:Y:S04]  /*2f490*/  STL.64 [R1+0x290], R8 ;  /* 0x0002900801007387 */ /* 0x004fe80000100a00 */
[----:B------:R-:W-:Y:S04]  /*2f4a0*/  STL.64 [R1+0x298], R10 ;  /* 0x0002980a01007387 */ /* 0x000fe80000100a00 */
[----:B------:R-:W1:Y:S04]  /*2f4b0*/  LDS.128 R12, [R29] ;  /* 0x000000001d0c7984 */ /* 0x000e680000000c00 */
[----:B------:R-:W-:Y:S04]  /*2f4c0*/  LDS.128 R8, [R29+0x800] ;  /* 0x000800001d087984 */ /* 0x000fe80000000c00 */
[----:B0-----:R-:W-:Y:S04]  /*2f4d0*/  STL.64 [R1+0x270], R4 ;  /* 0x0002700401007387 */ /* 0x001fe80000100a00 */
[----:B------:R-:W-:Y:S04]  /*2f4e0*/  STL.64 [R1+0x278], R6 ;  /* 0x0002780601007387 */ /* 0x000fe80000100a00 */
[----:B------:R-:W0:Y:S04]  /*2f4f0*/  LDS.128 R4, [R29+0x1000] ;  /* 0x001000001d047984 */ /* 0x000e280000000c00 */
[----:B-1----:R-:W-:Y:S04]  /*2f500*/  STL.64 [R1+0x250], R12 ;  /* 0x0002500c01007387 */ /* 0x002fe80000100a00 */
[----:B------:R-:W-:Y:S04]  /*2f510*/  STL.64 [R1+0x258], R14 ;  /* 0x0002580e01007387 */ /* 0x000fe80000100a00 */
[----:B------:R-:W-:Y:S04]  /*2f520*/  LDS.128 R12, [R27+0x800] ;  /* 0x000800001b0c7984 */ /* 0x000fe80000000c00 */
[----:B0-----:R-:W-:Y:S01]  /*2f530*/  STL.64 [R1+0x230], R4 ;  /* 0x0002300401007387 */ /* 0x001fe20000100a00 */
[----:B------:R-:W-:-:S03]  /*2f540*/  IMAD.MOV.U32 R28, RZ, RZ, R7 ;  /* 0x000000ffff1c7224 */ /* 0x000fc600078e0007 */
[----:B------:R-:W-:Y:S04]  /*2f550*/  STL.64 [R1+0x260], R8 ;  /* 0x0002600801007387 */ /* 0x000fe80000100a00 */
[----:B------:R-:W-:Y:S04]  /*2f560*/  STL.64 [R1+0x268], R10 ;  /* 0x0002680a01007387 */ /* 0x000fe80000100a00 */
[----:B------:R-:W-:Y:S04]  /*2f570*/  STL [R1+0x238], R6 ;  /* 0x0002380601007387 */ /* 0x000fe80000100800 */
[----:B------:R-:W0:Y:S04]  /*2f580*/  LDS.128 R4, [R29+0x1800] ;  /* 0x001800001d047984 */ /* 0x000e280000000c00 */
[----:B------:R-:W2:Y:S04]  /*2f590*/  LDL.LU R20, [R1+0x610] ;  /* 0x0006100001147983 */ /* 0x000ea80000300800 */
[----:B------:R-:W2:Y:S04]  /*2f5a0*/  LDL.LU R21, [R1+0x614] ;  /* 0x0006140001157983 */ /* 0x000ea80000300800 */
[----:B------:R-:W2:Y:S04]  /*2f5b0*/  LDL.LU R22, [R1+0x618] ;  /* 0x0006180001167983 */ /* 0x000ea80000300800 */
[----:B------:R-:W2:Y:S04]  /*2f5c0*/  LDL.LU R23, [R1+0x61c] ;  /* 0x00061c0001177983 */ /* 0x000ea80000300800 */
[----:B------:R-:W-:Y:S04]  /*2f5d0*/  STL [R1+0x1094], R28 ;  /* 0x0010941c01007387 */ /* 0x000fe80000100800 */
[----:B------:R-:W-:Y:S04]  /*2f5e0*/  STL [R1+0x1098], R29 ;  /* 0x0010981d01007387 */ /* 0x000fe80000100800 */
[----:B------:R-:W-:Y:S04]  /*2f5f0*/  LDS.128 R8, [R2] ;  /* 0x0000000002087984 */ /* 0x000fe80000000c00 */
[----:B0-----:R-:W-:Y:S04]  /*2f600*/  STL.64 [R1+0x220], R4 ;  /* 0x0002200401007387 */ /* 0x001fe80000100a00 */
[----:B------:R-:W-:Y:S04]  /*2f610*/  STL.64 [R1+0x228], R6 ;  /* 0x0002280601007387 */ /* 0x000fe80000100a00 */
[----:B------:R-:W0:Y:S04]  /*2f620*/  LDS.128 R4, [R2+0x800] ;  /* 0x0008000002047984 */ /* 0x000e280000000c00 */
[----:B0-----:R-:W-:Y:S04]  /*2f630*/  STL.64 [R1+0x200], R4 ;  /* 0x0002000401007387 */ /* 0x001fe80000100a00 */
[----:B------:R-:W-:Y:S04]  /*2f640*/  STL.64 [R1+0x210], R8 ;  /* 0x0002100801007387 */ /* 0x000fe80000100a00 */
[----:B------:R-:W-:Y:S01]  /*2f650*/  STL.64 [R1+0x218], R10 ;  /* 0x0002180a01007387 */ /* 0x000fe20000100a00 */
[----:B------:R-:W-:-:S03]  /*2f660*/  IMAD.MOV.U32 R28, RZ, RZ, R7 ;  /* 0x000000ffff1c7224 */ /* 0x000fc600078e0007 */
[----:B------:R-:W0:Y:S04]  /*2f670*/  LDS.128 R8, [R2+0x1000] ;  /* 0x0010000002087984 */ /* 0x000e280000000c00 */
[----:B------:R-:W-:Y:S04]  /*2f680*/  STL [R1+0x208], R6 ;  /* 0x0002080601007387 */ /* 0x000fe80000100800 */
[----:B------:R-:W1:Y:S04]  /*2f690*/  LDS.128 R4, [R2+0x1800] ;  /* 0x0018000002047984 */ /* 0x000e680000000c00 */
[----:B------:R-:W-:Y:S04]  /*2f6a0*/  STL [R1+0x109c], R28 ;  /* 0x00109c1c01007387 */ /* 0x000fe80000100800 */
[----:B0-----:R-:W-:Y:S04]  /*2f6b0*/  STL [R1+0x10a4], R10 ;  /* 0x0010a40a01007387 */ /* 0x001fe80000100800 */
[----:B------:R0:W-:Y:S04]  /*2f6c0*/  STL [R1+0x10a0], R11 ;  /* 0x0010a00b01007387 */ /* 0x0001e80000100800 */
[----:B0-----:R-:W3:Y:S04]  /*2f6d0*/  LDL R11, [R1+0x454] ;  /* 0x00045400010b7983 */ /* 0x001ee80000100800 */
[----:B------:R-:W-:Y:S04]  /*2f6e0*/  STL.64 [R1+0x10b0], R18 ;  /* 0x0010b01201007387 */ /* 0x000fe80000100a00 */
[----:B-1----:R-:W-:Y:S04]  /*2f6f0*/  STL.64 [R1+0x2a0], R4 ;  /* 0x0002a00401007387 */ /* 0x002fe80000100a00 */
[----:B------:R-:W-:Y:S04]  /*2f700*/  STL.64 [R1+0x2a8], R6 ;  /* 0x0002a80601007387 */ /* 0x000fe80000100a00 */
[----:B------:R0:W-:Y:S04]  /*2f710*/  STL.64 [R1+0x10a8], R16 ;  /* 0x0010a81001007387 */ /* 0x0001e80000100a00 */
[----:B------:R-:W1:Y:S04]  /*2f720*/  LDS.128 R4, [R27+0x1000] ;  /* 0x001000001b047984 */ /* 0x000e680000000c00 */
[----:B0-----:R-:W4:Y:S04]  /*2f730*/  LDL.LU R16, [R1+0x600] ;  /* 0x0006000001107983 */ /* 0x001f280000300800 */
[----:B------:R-:W4:Y:S04]  /*2f740*/  LDL.LU R17, [R1+0x604] ;  /* 0x0006040001117983 */ /* 0x000f280000300800 */
[----:B------:R-:W4:Y:S04]  /*2f750*/  LDL.LU R18, [R1+0x608] ;  /* 0x0006080001127983 */ /* 0x000f280000300800 */
[----:B------:R-:W4:Y:S04]  /*2f760*/  LDL.LU R19, [R1+0x60c] ;  /* 0x00060c0001137983 */ /* 0x000f280000300800 */
[----:B------:R-:W-:Y:S04]  /*2f770*/  STL.64 [R1+0x10c0], R14 ;  /* 0x0010c00e01007387 */ /* 0x000fe80000100a00 */
[----:B------:R0:W-:Y:S04]  /*2f780*/  STL.64 [R1+0x10b8], R12 ;  /* 0x0010b80c01007387 */ /* 0x0001e80000100a00 */
[----:B0-----:R-:W2:Y:S04]  /*2f790*/  LDL.LU R12, [R1+0x5f0] ;  /* 0x0005f000010c7983 */ /* 0x001ea80000300800 */
[----:B------:R-:W2:Y:S04]  /*2f7a0*/  LDL.LU R13, [R1+0x5f4] ;  /* 0x0005f400010d7983 */ /* 0x000ea80000300800 */
[----:B------:R-:W2:Y:S04]  /*2f7b0*/  LDL.LU R14, [R1+0x5f8] ;  /* 0x0005f800010e7983 */ /* 0x000ea80000300800 */
[----:B------:R-:W2:Y:S04]  /*2f7c0*/  LDL.LU R15, [R1+0x5fc] ;  /* 0x0005fc00010f7983 */ /* 0x000ea80000300800 */
[----:B-1----:R-:W-:Y:S04]  /*2f7d0*/  STL.64 [R1+0x10d0], R6 ;  /* 0x0010d00601007387 */ /* 0x002fe80000100a00 */
[----:B------:R-:W-:Y:S04]  /*2f7e0*/  STL.64 [R1+0x10c8], R4 ;  /* 0x0010c80401007387 */ /* 0x000fe80000100a00 */
[----:B------:R-:W0:Y:S04]  /*2f7f0*/  LDS.128 R4, [R27+0x1800] ;  /* 0x001800001b047984 */ /* 0x000e280000000c00 */
[----:B------:R-:W-:Y:S01]  /*2f800*/  BAR.SYNC.DEFER_BLOCKING 0x0 ;  /* 0x0000000000007b1d */ /* 0x000fe20000010000 */
[----:B0-----:R-:W-:-:S05]  /*2f810*/  IMAD.MOV.U32 R10, RZ, RZ, R4 ;  /* 0x000000ffff0a7224 */ /* 0x001fca00078e0004 */
[----:B---3--:R-:W-:Y:S04]  /*2f820*/  STL.64 [R1+0x1158], R10 ;  /* 0x0011580a01007387 */ /* 0x008fe80000100a00 */
[----:B------:R-:W-:Y:S04]  /*2f830*/  STL.64 [R1+0x1150], R8 ;  /* 0x0011500801007387 */ /* 0x000fe80000100a00 */
[----:B--2---:R0:W-:Y:S04]  /*2f840*/  STS.128 [R0], R12 ;  /* 0x0000000c00007388 */ /* 0x0041e80000000c00 */
        /* <DEDUP_REMOVED lines=10> */
[----:B------:R-:W-:Y:S04]  /*2f8f0*/  STS.128 [R0+0x100], R20 ;  /* 0x0001001400007388 */ /* 0x000fe80000000c00 */
[----:B---3--:R-:W-:Y:S04]  /*2f900*/  STL.64 [R1+0x10f0], R14 ;  /* 0x0010f00e01007387 */ /* 0x008fe80000100a00 */
[----:B--2---:R0:W-:Y:S04]  /*2f910*/  STL.64 [R1+0x10e8], R12 ;  /* 0x0010e80c01007387 */ /* 0x0041e80000100a00 */
[----:B0-----:R-:W2:Y:S04]  /*2f920*/  LDL.LU R12, [R1+0x6c0] ;  /* 0x0006c000010c7983 */ /* 0x001ea80000300800 */
[----:B------:R-:W2:Y:S04]  /*2f930*/  LDL.LU R13, [R1+0x6c4] ;  /* 0x0006c400010d7983 */ /* 0x000ea80000300800 */
[----:B------:R-:W3:Y:S04]  /*2f940*/  LDL.LU R14, [R1+0x6c8] ;  /* 0x0006c800010e7983 */ /* 0x000ee80000300800 */
[----:B------:R-:W3:Y:S04]  /*2f950*/  LDL.LU R15, [R1+0x6cc] ;  /* 0x0006cc00010f7983 */ /* 0x000ee80000300800 */
        /* <DEDUP_REMOVED lines=20> */
[----:B------:R-:W-:Y:S04]  /*2faa0*/  STL.64 [R1+0x1120], R22 ;  /* 0x0011201601007387 */ /* 0x000fe80000100a00 */
        /* <DEDUP_REMOVED lines=10> */
[----:B------:R-:W2:Y:S01]  /*2fb50*/  LDL.LU R23, [R1+0x65c] ;  /* 0x00065c0001177983 */ /* 0x000ea20000300800 */
[----:B------:R-:W-:-:S02]  /*2fb60*/  IMAD.MOV.U32 R28, RZ, RZ, R5 ;  /* 0x000000ffff1c7224 */ /* 0x000fc400078e0005 */
[----:B------:R-:W-:Y:S01]  /*2fb70*/  IMAD.MOV.U32 R29, RZ, RZ, R6 ;  /* 0x000000ffff1d7224 */ /* 0x000fe200078e0006 */
[----:B----4-:R-:W-:Y:S01]  /*2fb80*/  STS.128 [R0+0x80], R16 ;  /* 0x0000801000007388 */ /* 0x010fe20000000c00 */
[----:B------:R-:W-:-:S03]  /*2fb90*/  IMAD.MOV.U32 R26, RZ, RZ, R7 ;  /* 0x000000ffff1a7224 */ /* 0x000fc600078e0007 */
[----:B------:R-:W-:Y:S04]  /*2fba0*/  STS.128 [R0+0x180], R8 ;  /* 0x0001800800007388 */ /* 0x000fe80000000c00 */
[----:B--2---:R-:W-:Y:S04]  /*2fbb0*/  STL.64 [R1+0x1148], R22 ;  /* 0x0011481601007387 */ /* 0x004fe80000100a00 */
[----:B------:R0:W-:Y:S04]  /*2fbc0*/  STL.64 [R1+0x1140], R20 ;  /* 0x0011401401007387 */ /* 0x0001e80000100a00 */
[----:B0-----:R-:W2:Y:S04]  /*2fbd0*/  LDL.LU R20, [R1+0x640] ;  /* 0x0006400001147983 */ /* 0x001ea80000300800 */
[----:B------:R-:W2:Y:S04]  /*2fbe0*/  LDL.LU R21, [R1+0x644] ;  /* 0x0006440001157983 */ /* 0x000ea80000300800 */
[----:B------:R-:W2:Y:S04]  /*2fbf0*/  LDL.LU R22, [R1+0x648] ;  /* 0x0006480001167983 */ /* 0x000ea80000300800 */
[----:B------:R-:W2:Y:S04]  /*2fc00*/  LDL.LU R23, [R1+0x64c] ;  /* 0x00064c0001177983 */ /* 0x000ea80000300800 */
[----:B------:R-:W4:Y:S04]  /*2fc10*/  LDL.LU R24, [R1+0x1060] ;  /* 0x0010600001187983 */ /* 0x000f280000300800 */
[----:B---3--:R-:W-:Y:S04]  /*2fc20*/  STL.64 [R1+0x1100], R14 ;  /* 0x0011000e01007387 */ /* 0x008fe80000100a00 */
[----:B------:R0:W-:Y:S04]  /*2fc30*/  STL.64 [R1+0x10f8], R12 ;  /* 0x0010f80c01007387 */ /* 0x0001e80000100a00 */
[----:B0-----:R-:W3:Y:S04]  /*2fc40*/  LDL.LU R12, [R1+0x6b0] ;  /* 0x0006b000010c7983 */ /* 0x001ee80000300800 */
        /* <DEDUP_REMOVED lines=11> */
[----:B------:R-:W3:Y:S04]  /*2fd00*/  LDL.LU.64 R10, [R1+0x1168] ;  /* 0x00116800010a7983 */ /* 0x000ee80000300a00 */
[----:B------:R-:W3:Y:S04]  /*2fd10*/  LDL.LU.64 R8, [R1+0x1160] ;  /* 0x0011600001087983 */ /* 0x000ee80000300a00 */
[----:B--2---:R-:W-:Y:S04]  /*2fd20*/  STS.128 [R0+0x280], R20 ;  /* 0x0002801400007388 */ /* 0x004fe80000000c00 */
[----:B---3--:R0:W-:Y:S04]  /*2fd30*/  STS.128 [R0+0x200], R8 ;  /* 0x0002000800007388 */ /* 0x0081e80000000c00 */
[----:B0-----:R-:W2:Y:S04]  /*2fd40*/  LDL.LU.64 R10, [R1+0x1158] ;  /* 0x00115800010a7983 */ /* 0x001ea80000300a00 */
[----:B------:R-:W3:Y:S04]  /*2fd50*/  LDL.LU.64 R8, [R1+0x1150] ;  /* 0x0011500001087983 */ /* 0x000ee80000300a00 */
[----:B------:R-:W2:Y:S04]  /*2fd60*/  LDL.LU R25, [R1+0x50] ;  /* 0x0000500001197983 */ /* 0x000ea80000300800 */
[----:B------:R-:W2:Y:S04]  /*2fd70*/  LDL.LU.64 R22, [R1+0x1148] ;  /* 0x0011480001167983 */ /* 0x000ea80000300a00 */
[----:B------:R-:W2:Y:S01]  /*2fd80*/  LDL.LU.64 R20, [R1+0x1140] ;  /* 0x0011400001147983 */ /* 0x000ea20000300a00 */
[----:B----4-:R-:W-:-:S03]  /*2fd90*/  ISETP.GE.AND P0, PT, R24, c[0x0][0x178], PT ;  /* 0x00005e0018007a0c */ /* 0x010fc60003f06270 */
[----:B--2---:R0:W-:Y:S04]  /*2fda0*/  STS.128 [R0+0x300], R20 ;  /* 0x0003001400007388 */ /* 0x0041e80000000c00 */
[----:B0-----:R-:W2:Y:S04]  /*2fdb0*/  LDL.LU.64 R22, [R1+0x1138] ;  /* 0x0011380001167983 */ /* 0x001ea80000300a00 */
[----:B------:R-:W2:Y:S01]  /*2fdc0*/  LDL.LU.64 R20, [R1+0x1130] ;  /* 0x0011300001147983 */ /* 0x000ea20000300a00 */
[----:B------:R-:W-:-:S04]  /*2fdd0*/  IADD3 R2, R11, 0x1, RZ ;  /* 0x000000010b027810 */ /* 0x000fc80007ffe0ff */
[----:B------:R-:W-:Y:S02]  /*2fde0*/  ISETP.LT.AND P5, PT, R2, c[0x0][0x17c], !P0 ;  /* 0x00005f0002007a0c */ /* 0x000fe400047a1270 */
[----:B------:R-:W-:-:S04]  /*2fdf0*/  IADD3 R2, R11, 0x3, RZ ;  /* 0x000000030b027810 */ /* 0x000fc80007ffe0ff */
[----:B------:R-:W-:Y:S01]  /*2fe00*/  ISETP.LT.AND P3, PT, R2, c[0x0][0x17c], !P0 ;  /* 0x00005f0002007a0c */ /* 0x000fe20004761270 */
[----:B------:R-:W-:Y:S02]  /*2fe10*/  IMAD R2, R24, c[0x0][0x194], RZ ;  /* 0x0000650018027a24 */ /* 0x000fe400078e02ff */
[----:B------:R-:W4:Y:S04]  /*2fe20*/  LDL.LU R24, [R1+0x1128] ;  /* 0x0011280001187983 */ /* 0x000f280000300800 */
[----:B--2---:R0:W-:Y:S04]  /*2fe30*/  STS.128 [R0+0x380], R20 ;  /* 0x0003801400007388 */ /* 0x0041e80000000c00 */
[----:B0-----:R-:W2:Y:S04]  /*2fe40*/  LDL.LU.64 R22, [R1+0x1120] ;  /* 0x0011200001167983 */ /* 0x001ea80000300a00 */
[----:B------:R-:W2:Y:S04]  /*2fe50*/  LDL.LU.64 R20, [R1+0x1118] ;  /* 0x0011180001147983 */ /* 0x000ea80000300a00 */
[----:B------:R-:W-:Y:S04]  /*2fe60*/  STS.128 [R0+0x500], R12 ;  /* 0x0005000c00007388 */ /* 0x000fe80000000c00 */
[----:B--2---:R0:W-:Y:S04]  /*2fe70*/  STS.128 [R0+0x400], R20 ;  /* 0x0004001400007388 */ /* 0x0041e80000000c00 */
[----:B0-----:R-:W2:Y:S04]  /*2fe80*/  LDL.LU.64 R22, [R1+0x1110] ;  /* 0x0011100001167983 */ /* 0x001ea80000300a00 */
[----:B------:R-:W2:Y:S04]  /*2fe90*/  LDL.LU.64 R20, [R1+0x1108] ;  /* 0x0011080001147983 */ /* 0x000ea80000300a00 */
[----:B------:R-:W2:Y:S04]  /*2fea0*/  LDL.LU.64 R14, [R1+0x1100] ;  /* 0x00110000010e7983 */ /* 0x000ea80000300a00 */
[----:B------:R-:W2:Y:S04]  /*2feb0*/  LDL.LU.64 R12, [R1+0x10f8] ;  /* 0x0010f800010c7983 */ /* 0x000ea80000300a00 */
[----:B--2---:R0:W-:Y:S04]  /*2fec0*/  STS.128 [R0+0x580], R12 ;  /* 0x0005800c00007388 */ /* 0x0041e80000000c00 */
[----:B0-----:R-:W2:Y:S04]  /*2fed0*/  LDL.LU.64 R14, [R1+0x10f0] ;  /* 0x0010f000010e7983 */ /* 0x001ea80000300a00 */
[----:B------:R-:W2:Y:S04]  /*2fee0*/  LDL.LU.64 R12, [R1+0x10e8] ;  /* 0x0010e800010c7983 */ /* 0x000ea80000300a00 */
[----:B--2---:R0:W-:Y:S04]  /*2fef0*/  STS.128 [R0+0x600], R12 ;  /* 0x0006000c00007388 */ /* 0x0041e80000000c00 */
[----:B0-----:R-:W2:Y:S04]  /*2ff00*/  LDL.LU.64 R14, [R1+0x10e0] ;  /* 0x0010e000010e7983 */ /* 0x001ea80000300a00 */
[----:B------:R-:W2:Y:S01]  /*2ff10*/  LDL.LU.64 R12, [R1+0x10d8] ;  /* 0x0010d800010c7983 */ /* 0x000ea20000300a00 */
[----:B------:R-:W-:-:S03]  /*2ff20*/  IADD3 R3, R11, 0x2, RZ ;  /* 0x000000020b037810 */ /* 0x000fc60007ffe0ff */
[----:B------:R0:W-:Y:S04]  /*2ff30*/  STS.128 [R0+0x480], R20 ;  /* 0x0004801400007388 */ /* 0x0001e80000000c00 */
[----:B------:R1:W-:Y:S04]  /*2ff40*/  STS.128 [R0+0x680], R4 ;  /* 0x0006800400007388 */ /* 0x0003e80000000c00 */
[----:B------:R-:W-:Y:S01]  /*2ff50*/  STS.128 [R0+0x780], R16 ;  /* 0x0007801000007388 */ /* 0x000fe20000000c00 */
[----:B------:R-:W-:Y:S02]  /*2ff60*/  ISETP.LT.AND P4, PT, R3, c[0x0][0x17c], !P0 ;  /* 0x00005f0003007a0c */ /* 0x000fe40004781270 */
[----:B------:R-:W-:-:S02]  /*2ff70*/  IADD3 R3, R11, 0x4, RZ ;  /* 0x000000040b037810 */ /* 0x000fc40007ffe0ff */
[----:B------:R-:W-:Y:S02]  /*2ff80*/  ISETP.LT.AND P1, PT, R11, c[0x0][0x17c], !P0 ;  /* 0x00005f000b007a0c */ /* 0x000fe40004721270 */
[----:B------:R-:W-:Y:S01]  /*2ff90*/  ISETP.LT.AND P2, PT, R3, c[0x0][0x17c], !P0 ;  /* 0x00005f0003007a0c */ /* 0x000fe20004741270 */
[----:B0-----:R-:W-:Y:S01]  /*2ffa0*/  IMAD R21, R11, c[0x0][0x198], RZ ;  /* 0x000066000b157a24 */ /* 0x001fe200078e02ff */
[C---:B------:R-:W-:Y:S02]  /*2ffb0*/  LEA R3, P6, R2.reuse, c[0x0][0x170], 0x1 ;  /* 0x00005c0002037a11 */ /* 0x040fe400078c08ff */
[----:B----4-:R-:W-:Y:S01]  /*2ffc0*/  PRMT R24, R25, 0x7632, R24 ;  /* 0x0000763219187816 */ /* 0x010fe20000000018 */
[----:B-1----:R-:W4:Y:S01]  /*2ffd0*/  LDL.LU.64 R6, [R1+0x10d0] ;  /* 0x0010d00001067983 */ /* 0x002f220000300a00 */
[----:B------:R-:W-:Y:S02]  /*2ffe0*/  LEA.HI.X.SX32 R2, R2, c[0x0][0x174], 0x1, P6 ;  /* 0x00005d0002027a11 */ /* 0x000fe400030f0eff */
[C---:B------:R-:W-:Y:S01]  /*2fff0*/  LEA R20, P6, R21.reuse, R3, 0x1 ;  /* 0x0000000315147211 */ /* 0x040fe200078c08ff */
[----:B------:R-:W3:Y:S01]  /*30000*/  LDL.LU.64 R4, [R1+0x10c8] ;  /* 0x0010c80001047983 */ /* 0x000ee20000300a00 */
[----:B------:R-:W-:-:S02]  /*30010*/  IADD3 R23, R21, c[0x0][0x198], RZ ;  /* 0x0000660015177a10 */ /* 0x000fc40007ffe0ff */
[----:B------:R-:W-:Y:S02]  /*30020*/  LEA.HI.X.SX32 R21, R21, R2, 0x1, P6 ;  /* 0x0000000215157211 */ /* 0x000fe400030f0eff */
[C---:B------:R-:W-:Y:S01]  /*30030*/  LEA R22, P6, R23.reuse, R3, 0x1 ;  /* 0x0000000317167211 */ /* 0x040fe200078c08ff */
[----:B--2---:R0:W-:Y:S04]  /*30040*/  STS.128 [R0+0x700], R12 ;  /* 0x0007000c00007388 */ /* 0x0041e80000000c00 */
[----:B------:R-:W-:Y:S06]  /*30050*/  BAR.SYNC.DEFER_BLOCKING 0x0 ;  /* 0x0000000000007b1d */ /* 0x000fec0000010000 */
[----:B0-----:R-:W2:Y:S04]  /*30060*/  LDL.LU.64 R14, [R1+0x10c0] ;  /* 0x0010c000010e7983 */ /* 0x001ea80000300a00 */
[----:B------:R-:W2:Y:S04]  /*30070*/  LDL.LU.64 R12, [R1+0x10b8] ;  /* 0x0010b800010c7983 */ /* 0x000ea80000300a00 */
[----:B------:R-:W2:Y:S04]  /*30080*/  LDL.LU.64 R18, [R1+0x10b0] ;  /* 0x0010b00001127983 */ /* 0x000ea80000300a00 */
[----:B------:R0:W-:Y:S04]  /*30090*/  @P1 STG.E.U16 [R20.64], R25 ;  /* 0x0000001914001986 */ /* 0x0001e8000c101504 */
[----:B------:R-:W2:Y:S01]  /*300a0*/  LDL.LU.64 R16, [R1+0x10a8] ;  /* 0x0010a80001107983 */ /* 0x000ea20000300a00 */
[----:B0-----:R-:W-:-:S02]  /*300b0*/  IADD3 R21, R23, c[0x0][0x198], RZ ;  /* 0x0000660017157a10 */ /* 0x001fc40007ffe0ff */
[----:B------:R-:W-:Y:S02]  /*300c0*/  LEA.HI.X.SX32 R23, R23, R2, 0x1, P6 ;  /* 0x0000000217177211 */ /* 0x000fe400030f0eff */
[----:B------:R-:W-:-:S03]  /*300d0*/  IADD3 R25, R11, 0x6, RZ ;  /* 0x000000060b197810 */ /* 0x000fc60007ffe0ff */
[----:B------:R0:W-:Y:S01]  /*300e0*/  @P5 STG.E.U16 [R22.64], R24 ;  /* 0x0000001816005986 */ /* 0x0001e2000c101504 */
[----:B------:R-:W-:-:S03]  /*300f0*/  ISETP.LT.AND P5, PT, R25, c[0x0][0x17c], !P0 ;  /* 0x00005f0019007a0c */ /* 0x000fc600047a1270 */
[----:B------:R-:W2:Y:S01]  /*30100*/  LDL.LU R25, [R1+0x60] ;  /* 0x0000600001197983 */ /* 0x000ea20000300800 */
[----:B------:R-:W-:Y:S02]  /*30110*/  IADD3 R0, R11, 0x5, RZ ;  /* 0x000000050b007810 */ /* 0x000fe40007ffe0ff */
[C---:B------:R-:W-:Y:S02]  /*30120*/  LEA R20, P6, R21.reuse, R3, 0x1 ;  /* 0x0000000315147211 */ /* 0x040fe400078c08ff */
[----:B------:R-:W-:Y:S02]  /*30130*/  ISETP.LT.AND P1, PT, R0, c[0x0][0x17c], !P0 ;  /* 0x00005f0000007a0c */ /* 0x000fe40004721270 */
[C---:B------:R-:W-:Y:S02]  /*30140*/  IADD3 R0, R21.reuse, c[0x0][0x198], RZ ;  /* 0x0000660015007a10 */ /* 0x040fe40007ffe0ff */
[----:B------:R-:W-:Y:S02]  /*30150*/  LEA.HI.X.SX32 R21, R21, R2, 0x1, P6 ;  /* 0x0000000215157211 */ /* 0x000fe400030f0eff */
[----:B0-----:R-:W-:-:S02]  /*30160*/  IADD3 R23, R11, 0x7, RZ ;  /* 0x000000070b177810 */ /* 0x001fc40007ffe0ff */
[C---:B------:R-:W-:Y:S01]  /*30170*/  LEA R22, P6, R0.reuse, R3, 0x1 ;  /* 0x0000000300167211 */ /* 0x040fe200078c08ff */
[----:B--2---:R0:W-:Y:S01]  /*30180*/  @P4 STG.E.U16 [R20.64], R25 ;  /* 0x0000001914004986 */ /* 0x0041e2000c101504 */
[----:B------:R-:W-:Y:S02]  /*30190*/  ISETP.LT.AND P4, PT, R23, c[0x0][0x17c], !P0 ;  /* 0x00005f0017007a0c */ /* 0x000fe40004781270 */
[----:B------:R-:W-:Y:S02]  /*301a0*/  LEA.HI.X.SX32 R23, R0, R2, 0x1, P6 ;  /* 0x0000000200177211 */ /* 0x000fe400030f0eff */
[----:B------:R-:W-:Y:S02]  /*301b0*/  PRMT R24, R25, 0x7632, R24 ;  /* 0x0000763219187816 */ /* 0x000fe40000000018 */
[----:B0-----:R-:W-:-:S03]  /*301c0*/  IADD3 R25, R11, 0x8, RZ ;  /* 0x000000080b197810 */ /* 0x001fc60007ffe0ff */
[----:B------:R0:W-:Y:S01]  /*301d0*/  @P3 STG.E.U16 [R22.64], R24 ;  /* 0x0000001816003986 */ /* 0x0001e2000c101504 */
[----:B------:R-:W-:-:S03]  /*301e0*/  ISETP.LT.AND P3, PT, R25, c[0x0][0x17c], !P0 ;  /* 0x00005f0019007a0c */ /* 0x000fc60004761270 */
[----:B------:R-:W2:Y:S01]  /*301f0*/  LDL.LU R25, [R1+0x70] ;  /* 0x0000700001197983 */ /* 0x000ea20000300800 */
[----:B------:R-:W-:-:S04]  /*30200*/  IADD3 R21, R0, c[0x0][0x198], RZ ;  /* 0x0000660000157a10 */ /* 0x000fc80007ffe0ff */
[CC--:B------:R-:W-:Y:S02]  /*30210*/  LEA R20, P6, R21.reuse, R3.reuse, 0x1 ;  /* 0x0000000315147211 */ /* 0x0c0fe400078c08ff */
[C---:B------:R-:W-:Y:S02]  /*30220*/  IADD3 R0, R21.reuse, c[0x0][0x198], RZ ;  /* 0x0000660015007a10 */ /* 0x040fe40007ffe0ff */
[----:B------:R-:W-:Y:S02]  /*30230*/  LEA.HI.X.SX32 R21, R21, R2, 0x1, P6 ;  /* 0x0000000215157211 */ /* 0x000fe400030f0eff */
[----:B0-----:R-:W-:Y:S02]  /*30240*/  IADD3 R23, R11, 0x9, RZ ;  /* 0x000000090b177810 */ /* 0x001fe40007ffe0ff */
[----:B------:R-:W-:Y:S01]  /*30250*/  LEA R22, P6, R0, R3, 0x1 ;  /* 0x0000000300167211 */ /* 0x000fe200078c08ff */
[----:B--2---:R0:W-:Y:S01]  /*30260*/  @P2 STG.E.U16 [R20.64], R25 ;  /* 0x0000001914002986 */ /* 0x0041e2000c101504 */
[----:B------:R-:W-:-:S02]  /*30270*/  ISETP.LT.AND P2, PT, R23, c[0x0][0x17c], !P0 ;  /* 0x00005f0017007a0c */ /* 0x000fc40004741270 */
        /* <DEDUP_REMOVED lines=859> */
[----:B------:R-:W2:Y:S01]  /*33830*/  LDL.LU R25, [R1] ;  /* 0x0000000001197983 */ /* 0x000ea20000300800 */
        /* <DEDUP_REMOVED lines=944> */
[----:B------:R0:W-:Y:S01]  /*37340*/  @P4 STG.E.U16 [R20.64], R16 ;  /* 0x0000001014004986 */ /* 0x0001e2000c101504 */
[----:B------:R-:W-:-:S02]  /*37350*/  ISETP.LT.AND P4, PT, R23, c[0x0][0x17c], !P0 ;  /* 0x00005f0017007a0c */ /* 0x000fc40004781270 */
[CC--:B------:R-:W-:Y:S02]  /*37360*/  LEA.HI.X.SX32 R23, R0.reuse, R2.reuse, 0x1, P6 ;  /* 0x0000000200177211 */ /* 0x0c0fe400030f0eff */
[----:B0-----:R-:W-:Y:S02]  /*37370*/  IADD3 R21, R0, c[0x0][0x198], RZ ;  /* 0x0000660000157a10 */ /* 0x001fe40007ffe0ff */
[----:B------:R-:W-:Y:S02]  /*37380*/  PRMT R16, R16, 0x7632, R16 ;  /* 0x0000763210107816 */ /* 0x000fe40000000010 */
[C---:B------:R-:W-:Y:S02]  /*37390*/  LEA R20, P6, R21.reuse, R3, 0x1 ;  /* 0x0000000315147211 */ /* 0x040fe400078c08ff */
[C---:B------:R-:W-:Y:S01]  /*373a0*/  IADD3 R0, R21.reuse, c[0x0][0x198], RZ ;  /* 0x0000660015007a10 */ /* 0x040fe20007ffe0ff */
[----:B------:R0:W-:Y:S01]  /*373b0*/  @P3 STG.E.U16 [R22.64], R16 ;  /* 0x0000001016003986 */ /* 0x0001e2000c101504 */
[----:B------:R-:W-:-:S02]  /*373c0*/  LEA.HI.X.SX32 R21, R21, R2, 0x1, P6 ;  /* 0x0000000215157211 */ /* 0x000fc400030f0eff */
[----:B------:R-:W-:-:S04]  /*373d0*/  IADD3 R24, R11, 0x10c, RZ ;  /* 0x0000010c0b187810 */ /* 0x000fc80007ffe0ff */
[----:B------:R-:W-:Y:S02]  /*373e0*/  ISETP.LT.AND P3, PT, R24, c[0x0][0x17c], !P0 ;  /* 0x00005f0018007a0c */ /* 0x000fe40004761270 */
[----:B0-----:R-:W-:Y:S02]  /*373f0*/  IADD3 R23, R11, 0x10d, RZ ;  /* 0x0000010d0b177810 */ /* 0x001fe40007ffe0ff */
[C---:B------:R-:W-:Y:S01]  /*37400*/  LEA R22, P6, R0.reuse, R3, 0x1 ;  /* 0x0000000300167211 */ /* 0x040fe200078c08ff */
[----:B--2---:R0:W-:Y:S01]  /*37410*/  @P2 STG.E.U16 [R20.64], R25 ;  /* 0x0000001914002986 */ /* 0x0041e2000c101504 */
[----:B------:R-:W-:Y:S02]  /*37420*/  ISETP.LT.AND P2, PT, R23, c[0x0][0x17c], !P0 ;  /* 0x00005f0017007a0c */ /* 0x000fe40004741270 */
[----:B------:R-:W-:Y:S02]  /*37430*/  LEA.HI.X.SX32 R23, R0, R2, 0x1, P6 ;  /* 0x0000000200177211 */ /* 0x000fe400030f0eff */
[----:B------:R-:W-:-:S02]  /*37440*/  PRMT R24, R25, 0x7632, R24 ;  /* 0x0000763219187816 */ /* 0x000fc40000000018 */
        /* <DEDUP_REMOVED lines=23> */
[C---:B------:R-:W-:Y:S02]  /*375c0*/  LEA R22, P6, R0.reuse, R3, 0x1 ;  /* 0x0000000300167211 */ /* 0x040fe400078c08ff */
[----:B------:R-:W-:Y:S01]  /*375d0*/  IADD3 R16, R0, c[0x0][0x198], RZ ;  /* 0x0000660000107a10 */ /* 0x000fe20007ffe0ff */
[----:B--2---:R0:W-:Y:S01]  /*375e0*/  @P3 STG.E.U16 [R20.64], R25 ;  /* 0x0000001914003986 */ /* 0x0041e2000c101504 */
[----:B------:R-:W-:-:S02]  /*375f0*/  ISETP.LT.AND P3, PT, R23, c[0x0][0x17c], !P0 ;  /* 0x00005f0017007a0c */ /* 0x000fc40004761270 */
[-C--:B------:R-:W-:Y:S02]  /*37600*/  LEA.HI.X.SX32 R23, R0, R2.reuse, 0x1, P6 ;  /* 0x0000000200177211 */ /* 0x080fe400030f0eff */
[----:B------:R-:W-:Y:S02]  /*37610*/  PRMT R24, R25, 0x7632, R24 ;  /* 0x0000763219187816 */ /* 0x000fe40000000018 */
[C---:B------:R-:W-:Y:S02]  /*37620*/  IADD3 R0, R16.reuse, c[0x0][0x198], RZ ;  /* 0x0000660010007a10 */ /* 0x040fe40007ffe0ff */
[C---:B0-----:R-:W-:Y:S01]  /*37630*/  LEA R20, P6, R16.reuse, R3, 0x1 ;  /* 0x0000000310147211 */ /* 0x041fe200078c08ff */
[----:B------:R0:W-:Y:S03]  /*37640*/  @P2 STG.E.U16 [R22.64], R24 ;  /* 0x0000001816002986 */ /* 0x0001e6000c101504 */
[----:B------:R-:W-:-:S02]  /*37650*/  LEA.HI.X.SX32 R21, R16, R2, 0x1, P6 ;  /* 0x0000000210157211 */ /* 0x000fc400030f0eff */
[----:B------:R-:W-:-:S03]  /*37660*/  IADD3 R25, R11, 0x112, RZ ;  /* 0x000001120b197810 */ /* 0x000fc60007ffe0ff */
[----:B------:R1:W-:Y:S01]  /*37670*/  @P1 STG.E.U16 [R20.64], R12 ;  /* 0x0000000c14001986 */ /* 0x0003e2000c101504 */
[----:B0-----:R-:W-:Y:S02]  /*37680*/  IADD3 R23, R11, 0x113, RZ ;  /* 0x000001130b177810 */ /* 0x001fe40007ffe0ff */
[C---:B------:R-:W-:Y:S02]  /*37690*/  LEA R22, P6, R0.reuse, R3, 0x1 ;  /* 0x0000000300167211 */ /* 0x040fe400078c08ff */
[----:B------:R-:W-:Y:S02]  /*376a0*/  ISETP.LT.AND P1, PT, R23, c[0x0][0x17c], !P0 ;  /* 0x00005f0017007a0c */ /* 0x000fe40004721270 */
[----:B------:R-:W-:Y:S02]  /*376b0*/  LEA.HI.X.SX32 R23, R0, R2, 0x1, P6 ;  /* 0x0000000200177211 */ /* 0x000fe400030f0eff */
[----:B-1----:R-:W-:Y:S02]  /*376c0*/  PRMT R12, R12, 0x7632, R12 ;  /* 0x000076320c0c7816 */ /* 0x002fe4000000000c */
[----:B------:R-:W-:-:S02]  /*376d0*/  IADD3 R24, R11, 0x114, RZ ;  /* 0x000001140b187810 */ /* 0x000fc40007ffe0ff */
[----:B------:R-:W-:Y:S01]  /*376e0*/  ISETP.LT.AND P2, PT, R25, c[0x0][0x17c], !P0 ;  /* 0x00005f0019007a0c */ /* 0x000fe20004741270 */
[----:B------:R0:W-:Y:S01]  /*376f0*/  @P5 STG.E.U16 [R22.64], R12 ;  /* 0x0000000c16005986 */ /* 0x0001e2000c101504 */
[----:B------:R-:W-:-:S03]  /*37700*/  ISETP.LT.AND P5, PT, R24, c[0x0][0x17c], !P0 ;  /* 0x00005f0018007a0c */ /* 0x000fc600047a1270 */
[----:B------:R-:W2:Y:S04]  /*37710*/  LDL.LU R25, [R1+0x230] ;  /* 0x0002300001197983 */ /* 0x000ea80000300800 */
[----:B------:R-:W2:Y:S01]  /*37720*/  LDL.LU R24, [R1+0x290] ;  /* 0x0002900001187983 */ /* 0x000ea20000300800 */
[----:B------:R-:W-:-:S04]  /*37730*/  IADD3 R16, R0, c[0x0][0x198], RZ ;  /* 0x0000660000107a10 */ /* 0x000fc80007ffe0ff */
[CC--:B------:R-:W-:Y:S02]  /*37740*/  LEA R20, P6, R16.reuse, R3.reuse, 0x1 ;  /* 0x0000000310147211 */ /* 0x0c0fe400078c08ff */
[C---:B------:R-:W-:Y:S02]  /*37750*/  IADD3 R0, R16.reuse, c[0x0][0x198], RZ ;  /* 0x0000660010007a10 */ /* 0x040fe40007ffe0ff */
[----:B------:R-:W-:Y:S02]  /*37760*/  LEA.HI.X.SX32 R21, R16, R2, 0x1, P6 ;  /* 0x0000000210157211 */ /* 0x000fe400030f0eff */
[----:B------:R-:W-:Y:S02]  /*37770*/  IADD3 R16, R11, 0x115, RZ ;  /* 0x000001150b107810 */ /* 0x000fe40007ffe0ff */
[C---:B0-----:R-:W-:Y:S02]  /*37780*/  LEA R22, P6, R0.reuse, R3, 0x1 ;  /* 0x0000000300167211 */ /* 0x041fe400078c08ff */
[----:B------:R-:W-:-:S02]  /*37790*/  IADD3 R12, R0, c[0x0][0x198], RZ ;  /* 0x00006600000c7a10 */ /* 0x000fc40007ffe0ff */
[----:B------:R-:W-:Y:S02]  /*377a0*/  LEA.HI.X.SX32 R23, R0, R2, 0x1, P6 ;  /* 0x0000000200177211 */ /* 0x000fe400030f0eff */
[----:B------:R-:W-:Y:S01]  /*377b0*/  IADD3 R0, R12, c[0x0][0x198], RZ ;  /* 0x000066000c007a10 */ /* 0x000fe20007ffe0ff */
[----:B--2---:R0:W-:Y:S01]  /*377c0*/  @P4 STG.E.U16 [R20.64], R24 ;  /* 0x0000001814004986 */ /* 0x0041e2000c101504 */
[----:B------:R-:W-:Y:S02]  /*377d0*/  ISETP.LT.AND P4, PT, R16, c[0x0][0x17c], !P0 ;  /* 0x00005f0010007a0c */ /* 0x000fe40004781270 */
[----:B------:R-:W-:Y:S02]  /*377e0*/  PRMT R16, R24, 0x7632, R16 ;  /* 0x0000763218107816 */ /* 0x000fe40000000010 */
[----:B0-----:R-:W-:-:S03]  /*377f0*/  LEA R20, P6, R12, R3, 0x1 ;  /* 0x000000030c147211 */ /* 0x001fc600078c08ff */
[----:B------:R0:W-:Y:S01]  /*37800*/  @P3 STG.E.U16 [R22.64], R16 ;  /* 0x0000001016003986 */ /* 0x0001e2000c101504 */
[----:B------:R-:W-:Y:S02]  /*37810*/  LEA.HI.X.SX32 R21, R12, R2, 0x1, P6 ;  /* 0x000000020c157211 */ /* 0x000fe400030f0eff */
[----:B------:R-:W-:-:S03]  /*37820*/  IADD3 R12, R0, c[0x0][0x198], RZ ;  /* 0x00006600000c7a10 */ /* 0x000fc60007ffe0ff */
[----:B------:R1:W-:Y:S01]  /*37830*/  @P2 STG.E.U16 [R20.64], R25 ;  /* 0x0000001914002986 */ /* 0x0003e2000c101504 */
[----:B0-----:R-:W-:Y:S02]  /*37840*/  IADD3 R16, R11, 0x117, RZ ;  /* 0x000001170b107810 */ /* 0x001fe40007ffe0ff */
[-C--:B------:R-:W-:Y:S02]  /*37850*/  LEA R22, P6, R0, R3.reuse, 0x1 ;  /* 0x0000000300167211 */ /* 0x080fe400078c08ff */
[----:B------:R-:W-:Y:S02]  /*37860*/  ISETP.LT.AND P2, PT, R16, c[0x0][0x17c], !P0 ;  /* 0x00005f0010007a0c */ /* 0x000fe40004741270 */
[----:B------:R-:W-:Y:S02]  /*37870*/  LEA.HI.X.SX32 R23, R0, R2, 0x1, P6 ;  /* 0x0000000200177211 */ /* 0x000fe400030f0eff */
[----:B------:R-:W-:Y:S02]  /*37880*/  PRMT R16, R25, 0x7632, R16 ;  /* 0x0000763219107816 */ /* 0x000fe40000000010 */
[C---:B-1----:R-:W-:Y:S01]  /*37890*/  LEA R20, P6, R12.reuse, R3, 0x1 ;  /* 0x000000030c147211 */ /* 0x042fe200078c08ff */
[----:B------:R-:W2:Y:S01]  /*378a0*/  LDL.LU R25, [R1+0x2a0] ;  /* 0x0002a00001197983 */ /* 0x000ea20000300800 */
[----:B------:R-:W-:-:S02]  /*378b0*/  IADD3 R0, R12, c[0x0][0x198], RZ ;  /* 0x000066000c007a10 */ /* 0x000fc40007ffe0ff */
[----:B------:R-:W-:Y:S01]  /*378c0*/  LEA.HI.X.SX32 R21, R12, R2, 0x1, P6 ;  /* 0x000000020c157211 */ /* 0x000fe200030f0eff */
[----:B------:R0:W-:Y:S01]  /*378d0*/  @P1 STG.E.U16 [R22.64], R16 ;  /* 0x0000001016001986 */ /* 0x0001e2000c101504 */
[----:B------:R-:W-:-:S03]  /*378e0*/  IADD3 R24, R11, 0x116, RZ ;  /* 0x000001160b187810 */ /* 0x000fc60007ffe0ff */
[----:B---3--:R1:W-:Y:S01]  /*378f0*/  @P5 STG.E.U16 [R20.64], R8 ;  /* 0x0000000814005986 */ /* 0x0083e2000c101504 */
[----:B------:R-:W-:Y:S02]  /*37900*/  ISETP.LT.AND P3, PT, R24, c[0x0][0x17c], !P0 ;  /* 0x00005f0018007a0c */ /* 0x000fe40004761270 */
[C---:B------:R-:W-:Y:S02]  /*37910*/  IADD3 R24, R11.reuse, 0x118, RZ ;  /* 0x000001180b187810 */ /* 0x040fe40007ffe0ff */
[----:B0-----:R-:W-:Y:S02]  /*37920*/  IADD3 R16, R11, 0x119, RZ ;  /* 0x000001190b107810 */ /* 0x001fe40007ffe0ff */
[----:B------:R-:W-:Y:S02]  /*37930*/  LEA R22, P6, R0, R3, 0x1 ;  /* 0x0000000300167211 */ /* 0x000fe400078c08ff */
[----:B------:R-:W-:Y:S02]  /*37940*/  ISETP.LT.AND P5, PT, R16, c[0x0][0x17c], !P0 ;  /* 0x00005f0010007a0c */ /* 0x000fe400047a1270 */
[----:B------:R-:W-:-:S02]  /*37950*/  LEA.HI.X.SX32 R23, R0, R2, 0x1, P6 ;  /* 0x0000000200177211 */ /* 0x000fc400030f0eff */
[----:B-1----:R-:W-:Y:S02]  /*37960*/  PRMT R8, R8, 0x7632, R8 ;  /* 0x0000763208087816 */ /* 0x002fe40000000008 */
[----:B------:R-:W-:Y:S02]  /*37970*/  IADD3 R16, R11, 0x11a, RZ ;  /* 0x0000011a0b107810 */ /* 0x000fe40007ffe0ff */
[----:B------:R-:W-:Y:S01]  /*37980*/  ISETP.LT.AND P1, PT, R24, c[0x0][0x17c], !P0 ;  /* 0x00005f0018007a0c */ /* 0x000fe20004721270 */
[----:B------:R0:W-:Y:S01]  /*37990*/  @P4 STG.E.U16 [R22.64], R8 ;  /* 0x0000000816004986 */ /* 0x0001e2000c101504 */
[----:B------:R-:W-:-:S03]  /*379a0*/  ISETP.LT.AND P4, PT, R16, c[0x0][0x17c], !P0 ;  /* 0x00005f0010007a0c */ /* 0x000fc60004781270 */
[----:B------:R-:W3:Y:S04]  /*379b0*/  LDL.LU R24, [R1+0x220] ;  /* 0x0002200001187983 */ /* 0x000ee80000300800 */
[----:B------:R-:W2:Y:S01]  /*379c0*/  LDL.LU R16, [R1+0x270] ;  /* 0x0002700001107983 */ /* 0x000ea20000300800 */
[----:B------:R-:W-:-:S04]  /*379d0*/  IADD3 R12, R0, c[0x0][0x198], RZ ;  /* 0x00006600000c7a10 */ /* 0x000fc80007ffe0ff */
[CC--:B------:R-:W-:Y:S02]  /*379e0*/  LEA R20, P6, R12.reuse, R3.reuse, 0x1 ;  /* 0x000000030c147211 */ /* 0x0c0fe400078c08ff */
[C---:B------:R-:W-:Y:S02]  /*379f0*/  IADD3 R0, R12.reuse, c[0x0][0x198], RZ ;  /* 0x000066000c007a10 */ /* 0x040fe40007ffe0ff */
[-C--:B------:R-:W-:Y:S02]  /*37a00*/  LEA.HI.X.SX32 R21, R12, R2.reuse, 0x1, P6 ;  /* 0x000000020c157211 */ /* 0x080fe400030f0eff */
[C---:B0-----:R-:W-:Y:S02]  /*37a10*/  LEA R22, P6, R0.reuse, R3, 0x1 ;  /* 0x0000000300167211 */ /* 0x041fe400078c08ff */
[C---:B------:R-:W-:Y:S01]  /*37a20*/  IADD3 R8, R0.reuse, c[0x0][0x198], RZ ;  /* 0x0000660000087a10 */ /* 0x040fe20007ffe0ff */
[----:B------:R0:W-:Y:S01]  /*37a30*/  @P3 STG.E.U16 [R20.64], R4 ;  /* 0x0000000414003986 */ /* 0x0001e2000c101504 */
[----:B------:R-:W-:-:S02]  /*37a40*/  LEA.HI.X.SX32 R23, R0, R2, 0x1, P6 ;  /* 0x0000000200177211 */ /* 0x000fc400030f0eff */
[----:B------:R-:W-:Y:S02]  /*37a50*/  IADD3 R0, R8, c[0x0][0x198], RZ ;  /* 0x0000660008007a10 */ /* 0x000fe40007ffe0ff */
[----:B0-----:R-:W-:Y:S02]  /*37a60*/  PRMT R4, R4, 0x7632, R4 ;  /* 0x0000763204047816 */ /* 0x001fe40000000004 */
[----:B------:R-:W-:-:S03]  /*37a70*/  LEA R20, P6, R8, R3, 0x1 ;  /* 0x0000000308147211 */ /* 0x000fc600078c08ff */
[----:B------:R0:W-:Y:S01]  /*37a80*/  @P2 STG.E.U16 [R22.64], R4 ;  /* 0x0000000416002986 */ /* 0x0001e2000c101504 */
[-C--:B------:R-:W-:Y:S02]  /*37a90*/  LEA.HI.X.SX32 R21, R8, R2.reuse, 0x1, P6 ;  /* 0x0000000208157211 */ /* 0x080fe400030f0eff */
[C---:B------:R-:W-:Y:S02]  /*37aa0*/  IADD3 R8, R11.reuse, 0x11d, RZ ;  /* 0x0000011d0b087810 */ /* 0x040fe40007ffe0ff */
[----:B------:R-:W-:Y:S02]  /*37ab0*/  IADD3 R12, R11, 0x11b, RZ ;  /* 0x0000011b0b0c7810 */ /* 0x000fe40007ffe0ff */
[C---:B0-----:R-:W-:Y:S02]  /*37ac0*/  LEA R22, P6, R0.reuse, R3, 0x1 ;  /* 0x0000000300167211 */ /* 0x041fe400078c08ff */
[C---:B------:R-:W-:Y:S02]  /*37ad0*/  IADD3 R4, R0.reuse, c[0x0][0x198], RZ ;  /* 0x0000660000047a10 */ /* 0x040fe40007ffe0ff */
[----:B------:R-:W-:-:S02]  /*37ae0*/  LEA.HI.X.SX32 R23, R0, R2, 0x1, P6 ;  /* 0x0000000200177211 */ /* 0x000fc400030f0eff */
[----:B------:R-:W-:Y:S02]  /*37af0*/  ISETP.LT.AND P3, PT, R12, c[0x0][0x17c], !P0 ;  /* 0x00005f000c007a0c */ /* 0x000fe40004761270 */
[----:B------:R-:W-:Y:S02]  /*37b00*/  IADD3 R0, R4, c[0x0][0x198], RZ ;  /* 0x0000660004007a10 */ /* 0x000fe40007ffe0ff */
[----:B------:R-:W-:-:S04]  /*37b10*/  IADD3 R12, R11, 0x11c, RZ ;  /* 0x0000011c0b0c7810 */ /* 0x000fc80007ffe0ff */
[----:B------:R-:W-:Y:S02]  /*37b20*/  ISETP.LT.AND P2, PT, R12, c[0x0][0x17c], !P0 ;  /* 0x00005f000c007a0c */ /* 0x000fe40004741270 */
[----:B------:R-:W-:Y:S01]  /*37b30*/  IADD3 R12, R11, 0x11e, RZ ;  /* 0x0000011e0b0c7810 */ /* 0x000fe20007ffe0ff */
[----:B--2---:R0:W-:Y:S01]  /*37b40*/  @P1 STG.E.U16 [R20.64], R16 ;  /* 0x0000001014001986 */ /* 0x0041e2000c101504 */
[----:B------:R-:W-:Y:S02]  /*37b50*/  ISETP.LT.AND P1, PT, R8, c[0x0][0x17c], !P0 ;  /* 0x00005f0008007a0c */ /* 0x000fe40004721270 */
[----:B------:R-:W-:Y:S02]  /*37b60*/  PRMT R8, R16, 0x7632, R8 ;  /* 0x0000763210087816 */ /* 0x000fe40000000008 */
[----:B0-----:R-:W-:-:S03]  /*37b70*/  LEA R20, P6, R4, R3, 0x1 ;  /* 0x0000000304147211 */ /* 0x001fc600078c08ff */
[----:B------:R0:W-:Y:S01]  /*37b80*/  @P5 STG.E.U16 [R22.64], R8 ;  /* 0x0000000816005986 */ /* 0x0001e2000c101504 */
[----:B------:R-:W-:-:S03]  /*37b90*/  LEA.HI.X.SX32 R21, R4, R2, 0x1, P6 ;  /* 0x0000000204157211 */ /* 0x000fc600030f0eff */
[----:B------:R-:W2:Y:S01]  /*37ba0*/  LDL.LU R16, [R1+0x244] ;  /* 0x0002440001107983 */ /* 0x000ea20000300800 */
[----:B------:R-:W-:-:S03]  /*37bb0*/  IADD3 R4, R0, c[0x0][0x198], RZ ;  /* 0x0000660000047a10 */ /* 0x000fc60007ffe0ff */
[----:B---3--:R1:W-:Y:S01]  /*37bc0*/  @P4 STG.E.U16 [R20.64], R24 ;  /* 0x0000001814004986 */ /* 0x0083e2000c101504 */
[----:B0-----:R-:W-:Y:S02]  /*37bd0*/  IADD3 R8, R11, 0x11f, RZ ;  /* 0x0000011f0b087810 */ /* 0x001fe40007ffe0ff */
[-C--:B------:R-:W-:Y:S02]  /*37be0*/  LEA R22, P6, R0, R3.reuse, 0x1 ;  /* 0x0000000300167211 */ /* 0x080fe400078c08ff */
[----:B------:R-:W-:Y:S02]  /*37bf0*/  ISETP.LT.AND P4, PT, R8, c[0x0][0x17c], !P0 ;  /* 0x00005f0008007a0c */ /* 0x000fe40004781270 */
[----:B------:R-:W-:Y:S02]  /*37c00*/  LEA.HI.X.SX32 R23, R0, R2, 0x1, P6 ;  /* 0x0000000200177211 */ /* 0x000fe400030f0eff */
[----:B------:R-:W-:Y:S02]  /*37c10*/  PRMT R8, R24, 0x7632, R8 ;  /* 0x0000763218087816 */ /* 0x000fe40000000008 */
[C---:B-1----:R-:W-:Y:S01]  /*37c20*/  LEA R20, P6, R4.reuse, R3, 0x1 ;  /* 0x0000000304147211 */ /* 0x042fe200078c08ff */
[----:B------:R-:W3:Y:S01]  /*37c30*/  LDL.LU R24, [R1+0x254] ;  /* 0x0002540001187983 */ /* 0x000ee20000300800 */
[----:B------:R-:W-:-:S02]  /*37c40*/  IADD3 R0, R4, c[0x0][0x198], RZ ;  /* 0x0000660004007a10 */ /* 0x000fc40007ffe0ff */
[----:B------:R-:W-:Y:S01]  /*37c50*/  LEA.HI.X.SX32 R21, R4, R2, 0x1, P6 ;  /* 0x0000000204157211 */ /* 0x000fe200030f0eff */
[----:B------:R0:W-:Y:S01]  /*37c60*/  @P3 STG.E.U16 [R22.64], R8 ;  /* 0x0000000816003986 */ /* 0x0001e2000c101504 */
[----:B------:R-:W-:Y:S02]  /*37c70*/  ISETP.LT.AND P5, PT, R12, c[0x0][0x17c], !P0 ;  /* 0x00005f000c007a0c */ /* 0x000fe400047a1270 */
[C---:B------:R-:W-:Y:S01]  /*37c80*/  IADD3 R4, R0.reuse, c[0x0][0x198], RZ ;  /* 0x0000660000047a10 */ /* 0x040fe20007ffe0ff */
[----:B------:R1:W-:Y:S01]  /*37c90*/  @P2 STG.E.U16 [R20.64], R25 ;  /* 0x0000001914002986 */ /* 0x0003e2000c101504 */
[----:B0-----:R-:W-:Y:S02]  /*37ca0*/  IADD3 R8, R11, 0x121, RZ ;  /* 0x000001210b087810 */ /* 0x001fe40007ffe0ff */
[----:B------:R-:W-:Y:S02]  /*37cb0*/  LEA R22, P6, R0, R3, 0x1 ;  /* 0x0000000300167211 */ /* 0x000fe400078c08ff */
[----:B------:R-:W-:-:S02]  /*37cc0*/  ISETP.LT.AND P2, PT, R8, c[0x0][0x17c], !P0 ;  /* 0x00005f0008007a0c */ /* 0x000fc40004741270 */
[----:B------:R-:W-:Y:S02]  /*37cd0*/  LEA.HI.X.SX32 R23, R0, R2, 0x1, P6 ;  /* 0x0000000200177211 */ /* 0x000fe400030f0eff */
[----:B------:R-:W-:Y:S02]  /*37ce0*/  PRMT R8, R25, 0x7632, R8 ;  /* 0x0000763219087816 */ /* 0x000fe40000000008 */
[----:B-1----:R-:W-:-:S03]  /*37cf0*/  LEA R20, P6, R4, R3, 0x1 ;  /* 0x0000000304147211 */ /* 0x002fc600078c08ff */
[----:B------:R0:W-:Y:S01]  /*37d00*/  @P1 STG.E.U16 [R22.64], R8 ;  /* 0x0000000816001986 */ /* 0x0001e2000c101504 */
[----:B------:R-:W-:-:S05]  /*37d10*/  LEA.HI.X.SX32 R21, R4, R2, 0x1, P6 ;  /* 0x0000000204157211 */ /* 0x000fca00030f0eff */
[----:B------:R1:W-:Y:S01]  /*37d20*/  @P5 STG.E.U16 [R20.64], R10 ;  /* 0x0000000a14005986 */ /* 0x0003e2000c101504 */
[----:B0-----:R-:W-:-:S04]  /*37d30*/  IADD3 R8, R11, 0x123, RZ ;  /* 0x000001230b087810 */ /* 0x001fc80007ffe0ff */
[----:B------:R-:W-:Y:S02]  /*37d40*/  ISETP.LT.AND P5, PT, R8, c[0x0][0x17c], !P0 ;  /* 0x00005f0008007a0c */ /* 0x000fe400047a1270 */
[----:B------:R-:W-:Y:S02]  /*37d50*/  PRMT R8, R10, 0x7632, R8 ;  /* 0x000076320a087816 */ /* 0x000fe40000000008 */
[----:B-1----:R-:W4:Y:S04]  /*37d60*/  LDL.LU R10, [R1+0x10a4] ;  /* 0x0010a400010a7983 */ /* 0x002f280000300800 */
[----:B------:R-:W4:Y:S01]  /*37d70*/  LDL.LU R25, [R1+0x214] ;  /* 0x0002140001197983 */ /* 0x000f220000300800 */
[----:B------:R-:W-:Y:S02]  /*37d80*/  IADD3 R0, R4, c[0x0][0x198], RZ ;  /* 0x0000660004007a10 */ /* 0x000fe40007ffe0ff */
[----:B------:R-:W-:-:S02]  /*37d90*/  IADD3 R12, R11, 0x120, RZ ;  /* 0x000001200b0c7810 */ /* 0x000fc40007ffe0ff */
[-C--:B------:R-:W-:Y:S02]  /*37da0*/  LEA R22, P6, R0, R3.reuse, 0x1 ;  /* 0x0000000300167211 */ /* 0x080fe400078c08ff */
[----:B------:R-:W-:Y:S02]  /*37db0*/  ISETP.LT.AND P3, PT, R12, c[0x0][0x17c], !P0 ;  /* 0x00005f000c007a0c */ /* 0x000fe40004761270 */
[C---:B------:R-:W-:Y:S02]  /*37dc0*/  IADD3 R4, R0.reuse, c[0x0][0x198], RZ ;  /* 0x0000660000047a10 */ /* 0x040fe40007ffe0ff */
[----:B------:R-:W-:Y:S02]  /*37dd0*/  LEA.HI.X.SX32 R23, R0, R2, 0x1, P6 ;  /* 0x0000000200177211 */ /* 0x000fe400030f0eff */
[C---:B------:R-:W-:Y:S02]  /*37de0*/  LEA R20, P6, R4.reuse, R3, 0x1 ;  /* 0x0000000304147211 */ /* 0x040fe400078c08ff */
[----:B------:R-:W-:-:S02]  /*37df0*/  IADD3 R0, R4, c[0x0][0x198], RZ ;  /* 0x0000660004007a10 */ /* 0x000fc40007ffe0ff */
[C---:B------:R-:W-:Y:S01]  /*37e00*/  IADD3 R12, R11.reuse, 0x122, RZ ;  /* 0x000001220b0c7810 */ /* 0x040fe20007ffe0ff */
[----:B------:R0:W-:Y:S01]  /*37e10*/  @P4 STG.E.U16 [R22.64], R8 ;  /* 0x0000000816004986 */ /* 0x0001e2000c101504 */
[----:B------:R-:W-:Y:S02]  /*37e20*/  LEA.HI.X.SX32 R21, R4, R2, 0x1, P6 ;  /* 0x0000000204157211 */ /* 0x000fe400030f0eff */
[----:B------:R-:W-:Y:S02]  /*37e30*/  ISETP.LT.AND P1, PT, R12, c[0x0][0x17c], !P0 ;  /* 0x00005f000c007a0c */ /* 0x000fe40004721270 */
[C---:B------:R-:W-:Y:S02]  /*37e40*/  IADD3 R4, R0.reuse, c[0x0][0x198], RZ ;  /* 0x0000660000047a10 */ /* 0x040fe40007ffe0ff */
[----:B0-----:R-:W-:Y:S02]  /*37e50*/  IADD3 R8, R11, 0x125, RZ ;  /* 0x000001250b087810 */ /* 0x001fe40007ffe0ff */
[----:B------:R-:W-:-:S04]  /*37e60*/  LEA R22, P6, R0, R3, 0x1 ;  /* 0x0000000300167211 */ /* 0x000fc800078c08ff */
[----:B------:R-:W-:Y:S02]  /*37e70*/  LEA.HI.X.SX32 R23, R0, R2, 0x1, P6 ;  /* 0x0000000200177211 */ /* 0x000fe400030f0eff */
        /* <DEDUP_REMOVED lines=9> */
[----:B------:R-:W-:Y:S02]  /*37f10*/  LEA.HI.X.SX32 R21, R4, R2, 0x1, P6 ;  /* 0x0000000204157211 */ /* 0x000fe400030f0eff */
        /* <DEDUP_REMOVED lines=12> */
[----:B------:R-:W-:Y:S02]  /*37fe0*/  ISETP.LT.AND P2, PT, R12, c[0x0][0x17c], !P0 ;  /* 0x00005f000c007a0c */ /* 0x000fe40004741270 */
[C---:B------:R-:W-:Y:S02]  /*37ff0*/  IADD3 R4, R0.reuse, c[0x0][0x198], RZ ;  /* 0x0000660000047a10 */ /* 0x040fe40007ffe0ff */
[----:B0-----:R-:W-:Y:S02]  /*38000*/  IADD3 R8, R11, 0x129, RZ ;  /* 0x000001290b087810 */ /* 0x001fe40007ffe0ff */
[----:B------:R-:W-:-:S04]  /*38010*/  LEA R22, P6, R0, R3, 0x1 ;  /* 0x0000000300167211 */ /* 0x000fc800078c08ff */
[----:B------:R-:W-:Y:S02]  /*38020*/  LEA.HI.X.SX32 R23, R0, R2, 0x1, P6 ;  /* 0x0000000200177211 */ /* 0x000fe400030f0eff */
[----:B------:R-:W-:Y:S02]  /*38030*/  IADD3 R0, R4, c[0x0][0x198], RZ ;  /* 0x0000660004007a10 */ /* 0x000fe40007ffe0ff */
[----:B------:R-:W-:Y:S01]  /*38040*/  IADD3 R12, R11, 0x128, RZ ;  /* 0x000001280b0c7810 */ /* 0x000fe20007ffe0ff */
[----:B----4-:R0:W-:Y:S01]  /*38050*/  @P4 STG.E.U16 [R20.64], R25 ;  /* 0x0000001914004986 */ /* 0x0101e2000c101504 */
[----:B------:R-:W-:Y:S02]  /*38060*/  ISETP.LT.AND P4, PT, R8, c[0x0][0x17c], !P0 ;  /* 0x00005f0008007a0c */ /* 0x000fe40004781270 */
[----:B------:R-:W-:Y:S02]  /*38070*/  PRMT R8, R25, 0x7632, R8 ;  /* 0x0000763219087816 */ /* 0x000fe40000000008 */
[----:B0-----:R-:W-:-:S03]  /*38080*/  LEA R20, P6, R4, R3, 0x1 ;  /* 0x0000000304147211 */ /* 0x001fc600078c08ff */
[----:B------:R0:W-:Y:S01]  /*38090*/  @P3 STG.E.U16 [R22.64], R8 ;  /* 0x0000000816003986 */ /* 0x0001e2000c101504 */
[----:B------:R-:W-:Y:S02]  /*380a0*/  LEA.HI.X.SX32 R21, R4, R2, 0x1, P6 ;  /* 0x0000000204157211 */ /* 0x000fe400030f0eff */
[----:B------:R-:W-:Y:S02]  /*380b0*/  ISETP.LT.AND P5, PT, R12, c[0x0][0x17c], !P0 ;  /* 0x00005f000c007a0c */ /* 0x000fe400047a1270 */
[C---:B------:R-:W-:Y:S01]  /*380c0*/  IADD3 R12, R11.reuse, 0x12a, RZ ;  /* 0x0000012a0b0c7810 */ /* 0x040fe20007ffe0ff */
[----:B------:R-:W-:Y:S01]  /*380d0*/  @P2 STG.E.U16 [R20.64], R17 ;  /* 0x0000001114002986 */ /* 0x000fe2000c101504 */
[----:B0-----:R-:W-:Y:S02]  /*380e0*/  IADD3 R8, R11, 0x12b, RZ ;  /* 0x0000012b0b087810 */ /* 0x001fe40007ffe0ff */
[----:B------:R-:W-:Y:S02]  /*380f0*/  LEA R22, P6, R0, R3, 0x1 ;  /* 0x0000000300167211 */ /* 0x000fe400078c08ff */
[----:B------:R-:W-:-:S02]  /*38100*/  ISETP.LT.AND P2, PT, R8, c[0x0][0x17c], !P0 ;  /* 0x00005f0008007a0c */ /* 0x000fc40004741270 */
[----:B------:R-:W-:Y:S02]  /*38110*/  LEA.HI.X.SX32 R23, R0, R2, 0x1, P6 ;  /* 0x0000000200177211 */ /* 0x000fe400030f0eff */
[----:B------:R-:W-:Y:S02]  /*38120*/  PRMT R8, R17, 0x7632, R8 ;  /* 0x0000763211087816 */ /* 0x000fe40000000008 */
[----:B------:R-:W-:Y:S02]  /*38130*/  ISETP.LT.AND P3, PT, R12, c[0x0][0x17c], !P0 ;  /* 0x00005f000c007a0c */ /* 0x000fe40004761270 */
[----:B------:R-:W-:Y:S01]  /*38140*/  IADD3 R12, R11, 0x12c, RZ ;  /* 0x0000012c0b0c7810 */ /* 0x000fe20007ffe0ff */
[----:B------:R0:W-:Y:S04]  /*38150*/  @P1 STG.E.U16 [R22.64], R8 ;  /* 0x0000000816001986 */ /* 0x0001e8000c101504 */
[----:B------:R-:W3:Y:S04]  /*38160*/  LDL.LU R11, [R1+0x10a0] ;  /* 0x0010a000010b7983 */ /* 0x000ee80000300800 */
[----:B------:R-:W4:Y:S04]  /*38170*/  LDL.LU R25, [R1+0x204] ;  /* 0x0002040001197983 */ /* 0x000f280000300800 */
[----:B0-----:R-:W2:Y:S04]  /*38180*/  LDL.LU R23, [R1+0x284] ;  /* 0x0002840001177983 */ /* 0x001ea80000300800 */
[----:B------:R-:W3:Y:S01]  /*38190*/  LDL R22, [R1+0x454] ;  /* 0x0004540001167983 */ /* 0x000ee20000100800 */
[----:B------:R-:W-:-:S04]  /*381a0*/  IADD3 R4, R0, c[0x0][0x198], RZ ;  /* 0x0000660000047a10 */ /* 0x000fc80007ffe0ff */
[CC--:B------:R-:W-:Y:S02]  /*381b0*/  LEA R16, P6, R4.reuse, R3.reuse, 0x1 ;  /* 0x0000000304107211 */ /* 0x0c0fe400078c08ff */
[C---:B------:R-:W-:Y:S02]  /*381c0*/  IADD3 R0, R4.reuse, c[0x0][0x198], RZ ;  /* 0x0000660004007a10 */ /* 0x040fe40007ffe0ff */
[-C--:B------:R-:W-:Y:S02]  /*381d0*/  LEA.HI.X.SX32 R17, R4, R2.reuse, 0x1, P6 ;  /* 0x0000000204117211 */ /* 0x080fe400030f0eff */
[C---:B------:R-:W-:Y:S02]  /*381e0*/  LEA R20, P6, R0.reuse, R3, 0x1 ;  /* 0x0000000300147211 */ /* 0x040fe400078c08ff */
[C---:B------:R-:W-:Y:S02]  /*381f0*/  IADD3 R4, R0.reuse, c[0x0][0x198], RZ ;  /* 0x0000660000047a10 */ /* 0x040fe40007ffe0ff */
[----:B------:R-:W-:-:S02]  /*38200*/  LEA.HI.X.SX32 R21, R0, R2, 0x1, P6 ;  /* 0x0000000200157211 */ /* 0x000fc400030f0eff */
[----:B------:R-:W-:Y:S02]  /*38210*/  IADD3 R0, R4, c[0x0][0x198], RZ ;  /* 0x0000660004007a10 */ /* 0x000fe40007ffe0ff */
[----:B------:R-:W-:Y:S01]  /*38220*/  ISETP.LT.AND P1, PT, R12, c[0x0][0x17c], !P0 ;  /* 0x00005f000c007a0c */ /* 0x000fe20004721270 */
[----:B--2---:R0:W-:Y:S01]  /*38230*/  @P5 STG.E.U16 [R16.64], R23 ;  /* 0x0000001710005986 */ /* 0x0041e2000c101504 */
[----:B---3--:R-:W-:-:S04]  /*38240*/  IADD3 R8, R22, 0x12d, RZ ;  /* 0x0000012d16087810 */ /* 0x008fc80007ffe0ff */
        /* <DEDUP_REMOVED lines=8> */
[----:B------:R-:W-:Y:S02]  /*382d0*/  LEA R20, P6, R0, R3, 0x1 ;  /* 0x0000000300147211 */ /* 0x000fe400078c08ff */
[----:B------:R-:W-:Y:S02]  /*382e0*/  ISETP.LT.AND P3, PT, R8, c[0x0][0x17c], !P0 ;  /* 0x00005f0008007a0c */ /* 0x000fe40004761270 */
[----:B------:R-:W-:Y:S02]  /*382f0*/  PRMT R8, R24, 0x7632, R8 ;  /* 0x0000763218087816 */ /* 0x000fe40000000008 */
[----:B-1----:R-:W2:Y:S01]  /*38300*/  LDL.LU R24, [R1+0x294] ;  /* 0x0002940001187983 */ /* 0x002ea20000300800 */
[----:B------:R-:W-:-:S02]  /*38310*/  LEA.HI.X.SX32 R21, R0, R2, 0x1, P6 ;  /* 0x0000000200157211 */ /* 0x000fc400030f0eff */
[----:B------:R-:W-:-:S03]  /*38320*/  LEA R16, P6, R4, R3, 0x1 ;  /* 0x0000000304107211 */ /* 0x000fc600078c08ff */
[----:B------:R0:W-:Y:S01]  /*38330*/  @P2 STG.E.U16 [R20.64], R8 ;  /* 0x0000000814002986 */ /* 0x0001e2000c101504 */
[----:B------:R-:W-:-:S05]  /*38340*/  LEA.HI.X.SX32 R17, R4, R2, 0x1, P6 ;  /* 0x0000000204117211 */ /* 0x000fca00030f0eff */
[----:B----4-:R1:W-:Y:S01]  /*38350*/  @P1 STG.E.U16 [R16.64], R25 ;  /* 0x0000001910001986 */ /* 0x0103e2000c101504 */
[----:B0-----:R-:W-:-:S04]  /*38360*/  IADD3 R8, R22, 0x131, RZ ;  /* 0x0000013116087810 */ /* 0x001fc80007ffe0ff */
[----:B------:R-:W-:Y:S02]  /*38370*/  ISETP.LT.AND P1, PT, R8, c[0x0][0x17c], !P0 ;  /* 0x00005f0008007a0c */ /* 0x000fe40004721270 */
[----:B------:R-:W-:Y:S02]  /*38380*/  PRMT R8, R25, 0x7632, R8 ;  /* 0x0000763219087816 */ /* 0x000fe40000000008 */
[----:B-1----:R-:W3:Y:S01]  /*38390*/  LDL.LU R25, [R1+0x234] ;  /* 0x0002340001197983 */ /* 0x002ee20000300800 */
[----:B------:R-:W-:Y:S02]  /*383a0*/  IADD3 R0, R4, c[0x0][0x198], RZ ;  /* 0x0000660004007a10 */ /* 0x000fe40007ffe0ff */
[----:B------:R-:W-:Y:S01]  /*383b0*/  IADD3 R12, R22, 0x12e, RZ ;  /* 0x0000012e160c7810 */ /* 0x000fe20007ffe0ff */
[----:B------:R-:W4:Y:S01]  /*383c0*/  LDL.LU R23, [R1+0x274] ;  /* 0x0002740001177983 */ /* 0x000f220000300800 */
[----:B------:R-:W-:Y:S02]  /*383d0*/  LEA R20, P6, R0, R3, 0x1 ;  /* 0x0000000300147211 */ /* 0x000fe400078c08ff */
[----:B------:R-:W-:-:S02]  /*383e0*/  ISETP.LT.AND P4, PT, R12, c[0x0][0x17c], !P0 ;  /* 0x00005f000c007a0c */ /* 0x000fc40004781270 */
[C---:B------:R-:W-:Y:S02]  /*383f0*/  IADD3 R4, R0.reuse, c[0x0][0x198], RZ ;  /* 0x0000660000047a10 */ /* 0x040fe40007ffe0ff */
[-C--:B------:R-:W-:Y:S02]  /*38400*/  LEA.HI.X.SX32 R21, R0, R2.reuse, 0x1, P6 ;  /* 0x0000000200157211 */ /* 0x080fe400030f0eff */
[----:B------:R-:W-:Y:S02]  /*38410*/  LEA R16, P6, R4, R3, 0x1 ;  /* 0x0000000304107211 */ /* 0x000fe400078c08ff */
[----:B------:R-:W-:Y:S02]  /*38420*/  IADD3 R12, R22, 0x130, RZ ;  /* 0x00000130160c7810 */ /* 0x000fe40007ffe0ff */
[C---:B------:R-:W-:Y:S01]  /*38430*/  IADD3 R0, R4.reuse, c[0x0][0x198], RZ ;  /* 0x0000660004007a10 */ /* 0x040fe20007ffe0ff */
[----:B------:R0:W-:Y:S01]  /*38440*/  @P5 STG.E.U16 [R20.64], R8 ;  /* 0x0000000814005986 */ /* 0x0001e2000c101504 */
[----:B------:R-:W-:-:S02]  /*38450*/  LEA.HI.X.SX32 R17, R4, R2, 0x1, P6 ;  /* 0x0000000204117211 */ /* 0x000fc400030f0eff */
[----:B------:R-:W-:Y:S02]  /*38460*/  ISETP.LT.AND P2, PT, R12, c[0x0][0x17c], !P0 ;  /* 0x00005f000c007a0c */ /* 0x000fe40004741270 */
[----:B------:R-:W-:Y:S02]  /*38470*/  IADD3 R12, R22, 0x132, RZ ;  /* 0x00000132160c7810 */ /* 0x000fe40007ffe0ff */
[----:B------:R-:W-:Y:S01]  /*38480*/  IADD3 R4, R0, c[0x0][0x198], RZ ;  /* 0x0000660000047a10 */ /* 0x000fe20007ffe0ff */
[----:B------:R1:W-:Y:S01]  /*38490*/  @P4 STG.E.U16 [R16.64], R13 ;  /* 0x0000000d10004986 */ /* 0x0003e2000c101504 */
[----:B0-----:R-:W-:Y:S02]  /*384a0*/  IADD3 R8, R22, 0x133, RZ ;  /* 0x0000013316087810 */ /* 0x001fe40007ffe0ff */
[----:B------:R-:W-:Y:S02]  /*384b0*/  LEA R20, P6, R0, R3, 0x1 ;  /* 0x0000000300147211 */ /* 0x000fe400078c08ff */
[----:B------:R-:W-:-:S02]  /*384c0*/  ISETP.LT.AND P5, PT, R12, c[0x0][0x17c], !P0 ;  /* 0x00005f000c007a0c */ /* 0x000fc400047a1270 */
[----:B------:R-:W-:Y:S02]  /*384d0*/  ISETP.LT.AND P4, PT, R8, c[0x0][0x17c], !P0 ;  /* 0x00005f0008007a0c */ /* 0x000fe40004781270 */
[-C--:B------:R-:W-:Y:S02]  /*384e0*/  LEA.HI.X.SX32 R21, R0, R2.reuse, 0x1, P6 ;  /* 0x0000000200157211 */ /* 0x080fe400030f0eff */
[----:B------:R-:W-:Y:S02]  /*384f0*/  PRMT R8, R13, 0x7632, R8 ;  /* 0x000076320d087816 */ /* 0x000fe40000000008 */
[----:B------:R-:W-:Y:S02]  /*38500*/  LEA R12, P6, R4, R3, 0x1 ;  /* 0x00000003040c7211 */ /* 0x000fe400078c08ff */
[----:B-1----:R-:W-:Y:S01]  /*38510*/  IADD3 R16, R22, 0x134, RZ ;  /* 0x0000013416107810 */ /* 0x002fe20007ffe0ff */
[----:B------:R0:W-:Y:S01]  /*38520*/  @P3 STG.E.U16 [R20.64], R8 ;  /* 0x0000000814003986 */ /* 0x0001e2000c101504 */
[----:B------:R-:W-:-:S02]  /*38530*/  LEA.HI.X.SX32 R13, R4, R2, 0x1, P6 ;  /* 0x00000002040d7211 */ /* 0x000fc400030f0eff */
[----:B------:R-:W-:Y:S02]  /*38540*/  IADD3 R0, R4, c[0x0][0x198], RZ ;  /* 0x0000660004007a10 */ /* 0x000fe40007ffe0ff */
[----:B------:R-:W-:Y:S02]  /*38550*/  ISETP.LT.AND P3, PT, R16, c[0x0][0x17c], !P0 ;  /* 0x00005f0010007a0c */ /* 0x000fe40004761270 */
[----:B------:R-:W-:Y:S02]  /*38560*/  LEA R16, P6, R0, R3, 0x1 ;  /* 0x0000000300107211 */ /* 0x000fe400078c08ff */
[----:B0-----:R-:W-:Y:S02]  /*38570*/  IADD3 R8, R22, 0x135, RZ ;  /* 0x0000013516087810 */ /* 0x001fe40007ffe0ff */
[C---:B------:R-:W-:Y:S02]  /*38580*/  IADD3 R4, R0.reuse, c[0x0][0x198], RZ ;  /* 0x0000660000047a10 */ /* 0x040fe40007ffe0ff */
[----:B------:R-:W-:Y:S01]  /*38590*/  LEA.HI.X.SX32 R17, R0, R2, 0x1, P6 ;  /* 0x0000000200117211 */ /* 0x000fe200030f0eff */
[----:B--2---:R0:W-:Y:S01]  /*385a0*/  @P2 STG.E.U16 [R12.64], R24 ;  /* 0x000000180c002986 */ /* 0x0041e2000c101504 */
[----:B------:R-:W-:-:S02]  /*385b0*/  ISETP.LT.AND P2, PT, R8, c[0x0][0x17c], !P0 ;  /* 0x00005f0008007a0c */ /* 0x000fc40004741270 */
[----:B------:R-:W-:Y:S02]  /*385c0*/  PRMT R8, R24, 0x7632, R8 ;  /* 0x0000763218087816 */ /* 0x000fe40000000008 */
[----:B0-----:R-:W2:Y:S01]  /*385d0*/  LDL.LU R24, [R1+0x224] ;  /* 0x0002240001187983 */ /* 0x001ea20000300800 */
[----:B------:R-:W-:-:S03]  /*385e0*/  LEA R12, P6, R4, R3, 0x1 ;  /* 0x00000003040c7211 */ /* 0x000fc600078c08ff */
[----:B------:R0:W-:Y:S01]  /*385f0*/  @P1 STG.E.U16 [R16.64], R8 ;  /* 0x0000000810001986 */ /* 0x0001e2000c101504 */
[----:B------:R-:W-:Y:S02]  /*38600*/  LEA.HI.X.SX32 R13, R4, R2, 0x1, P6 ;  /* 0x00000002040d7211 */ /* 0x000fe400030f0eff */
[----:B0-----:R-:W-:-:S03]  /*38610*/  IADD3 R8, R22, 0x137, RZ ;  /* 0x0000013716087810 */ /* 0x001fc60007ffe0ff */
[----:B---3--:R0:W-:Y:S01]  /*38620*/  @P5 STG.E.U16 [R12.64], R25 ;  /* 0x000000190c005986 */ /* 0x0081e2000c101504 */
[----:B------:R-:W-:Y:S02]  /*38630*/  ISETP.LT.AND P5, PT, R8, c[0x0][0x17c], !P0 ;  /* 0x00005f0008007a0c */ /* 0x000fe400047a1270 */
[----:B------:R-:W-:Y:S02]  /*38640*/  PRMT R8, R25, 0x7632, R8 ;  /* 0x0000763219087816 */ /* 0x000fe40000000008 */
[----:B0-----:R-:W3:Y:S01]  /*38650*/  LDL.LU R25, [R1+0x2a4] ;  /* 0x0002a40001197983 */ /* 0x001ee20000300800 */
[----:B------:R-:W-:-:S04]  /*38660*/  IADD3 R0, R4, c[0x0][0x198], RZ ;  /* 0x0000660004007a10 */ /* 0x000fc80007ffe0ff */
[CC--:B------:R-:W-:Y:S02]  /*38670*/  LEA R16, P6, R0.reuse, R3.reuse, 0x1 ;  /* 0x0000000300107211 */ /* 0x0c0fe400078c08ff */
[C---:B------:R-:W-:Y:S02]  /*38680*/  IADD3 R4, R0.reuse, c[0x0][0x198], RZ ;  /* 0x0000660000047a10 */ /* 0x040fe40007ffe0ff */
[-C--:B------:R-:W-:Y:S02]  /*38690*/  LEA.HI.X.SX32 R17, R0, R2.reuse, 0x1, P6 ;  /* 0x0000000200117211 */ /* 0x080fe400030f0eff */
[C---:B------:R-:W-:Y:S02]  /*386a0*/  LEA R12, P6, R4.reuse, R3, 0x1 ;  /* 0x00000003040c7211 */ /* 0x040fe400078c08ff */
[----:B------:R-:W-:Y:S02]  /*386b0*/  IADD3 R0, R4, c[0x0][0x198], RZ ;  /* 0x0000660004007a10 */ /* 0x000fe40007ffe0ff */
[----:B------:R-:W-:Y:S01]  /*386c0*/  IADD3 R20, R22, 0x136, RZ ;  /* 0x0000013616147810 */ /* 0x000fe20007ffe0ff */
[----:B------:R0:W-:Y:S01]  /*386d0*/  @P4 STG.E.U16 [R16.64], R8 ;  /* 0x0000000810004986 */ /* 0x0001e2000c101504 */
[----:B------:R-:W-:-:S02]  /*386e0*/  LEA.HI.X.SX32 R13, R4, R2, 0x1, P6 ;  /* 0x00000002040d7211 */ /* 0x000fc400030f0eff */
[----:B------:R-:W-:Y:S02]  /*386f0*/  ISETP.LT.AND P1, PT, R20, c[0x0][0x17c], !P0 ;  /* 0x00005f0014007a0c */ /* 0x000fe40004721270 */
[----:B------:R-:W-:Y:S01]  /*38700*/  IADD3 R4, R0, c[0x0][0x198], RZ ;  /* 0x0000660000047a10 */ /* 0x000fe20007ffe0ff */
[----:B------:R1:W-:Y:S01]  /*38710*/  @P3 STG.E.U16 [R12.64], R9 ;  /* 0x000000090c003986 */ /* 0x0003e2000c101504 */
[----:B0-----:R-:W-:Y:S02]  /*38720*/  IADD3 R8, R22, 0x139, RZ ;  /* 0x0000013916087810 */ /* 0x001fe40007ffe0ff */
[----:B------:R-:W-:Y:S02]  /*38730*/  LEA R16, P6, R0, R3, 0x1 ;  /* 0x0000000300107211 */ /* 0x000fe400078c08ff */
[----:B------:R-:W-:Y:S02]  /*38740*/  ISETP.LT.AND P3, PT, R8, c[0x0][0x17c], !P0 ;  /* 0x00005f0008007a0c */ /* 0x000fe40004761270 */
[----:B------:R-:W-:-:S02]  /*38750*/  LEA.HI.X.SX32 R17, R0, R2, 0x1, P6 ;  /* 0x0000000200117211 */ /* 0x000fc400030f0eff */
[C---:B------:R-:W-:Y:S02]  /*38760*/  LEA R8, P6, R4.reuse, R3, 0x1 ;  /* 0x0000000304087211 */ /* 0x040fe400078c08ff */
[----:B-1----:R-:W-:Y:S02]  /*38770*/  PRMT R12, R9, 0x7632, R12 ;  /* 0x00007632090c7816 */ /* 0x002fe4000000000c */
[C---:B------:R-:W-:Y:S02]  /*38780*/  LEA.HI.X.SX32 R9, R4.reuse, R2, 0x1, P6 ;  /* 0x0000000204097211 */ /* 0x040fe400030f0eff */
[----:B------:R-:W-:Y:S02]  /*38790*/  IADD3 R0, R4, c[0x0][0x198], RZ ;  /* 0x0000660004007a10 */ /* 0x000fe40007ffe0ff */
[C---:B------:R-:W-:Y:S01]  /*387a0*/  IADD3 R20, R22.reuse, 0x138, RZ ;  /* 0x0000013816147810 */ /* 0x040fe20007ffe0ff */
[----:B------:R0:W-:Y:S01]  /*387b0*/  @P2 STG.E.U16 [R16.64], R12 ;  /* 0x0000000c10002986 */ /* 0x0001e2000c101504 */
[----:B------:R-:W-:-:S02]  /*387c0*/  IADD3 R13, R22, 0x13a, RZ ;  /* 0x0000013a160d7810 */ /* 0x000fc40007ffe0ff */
[----:B------:R-:W-:Y:S01]  /*387d0*/  IADD3 R4, R22, 0x13b, RZ ;  /* 0x0000013b16047810 */ /* 0x000fe20007ffe0ff */
[----:B------:R1:W-:Y:S01]  /*387e0*/  @P1 STG.E.U16 [R8.64], R5 ;  /* 0x0000000508001986 */ /* 0x0003e2000c101504 */
[----:B------:R-:W-:Y:S02]  /*387f0*/  ISETP.LT.AND P4, PT, R20, c[0x0][0x17c], !P0 ;  /* 0x00005f0014007a0c */ /* 0x000fe40004781270 */
[----:B------:R-:W-:Y:S02]  /*38800*/  ISETP.LT.AND P2, PT, R13, c[0x0][0x17c], !P0 ;  /* 0x00005f000d007a0c */ /* 0x000fe40004741270 */
[C---:B0-----:R-:W-:Y:S02]  /*38810*/  LEA R12, P6, R0.reuse, R3, 0x1 ;  /* 0x00000003000c7211 */ /* 0x041fe400078c08ff */
[----:B-1----:R-:W-:Y:S02]  /*38820*/  IADD3 R8, R0, c[0x0][0x198], RZ ;  /* 0x0000660000087a10 */ /* 0x002fe40007ffe0ff */
[----:B------:R-:W-:-:S02]  /*38830*/  ISETP.LT.AND P1, PT, R4, c[0x0][0x17c], !P0 ;  /* 0x00005f0004007a0c */ /* 0x000fc40004721270 */
[-C--:B------:R-:W-:Y:S02]  /*38840*/  LEA.HI.X.SX32 R13, R0, R2.reuse, 0x1, P6 ;  /* 0x00000002000d7211 */ /* 0x080fe400030f0eff */
[CC--:B------:R-:W-:Y:S02]  /*38850*/  LEA R4, P6, R8.reuse, R3.reuse, 0x1 ;  /* 0x0000000308047211 */ /* 0x0c0fe400078c08ff */
[----:B------:R-:W-:Y:S02]  /*38860*/  PRMT R9, R5, 0x7632, R9 ;  /* 0x0000763205097816 */ /* 0x000fe40000000009 */
[C---:B------:R-:W-:Y:S02]  /*38870*/  LEA.HI.X.SX32 R5, R8.reuse, R2, 0x1, P6 ;  /* 0x0000000208057211 */ /* 0x040fe400030f0eff */
[----:B------:R-:W-:Y:S01]  /*38880*/  IADD3 R0, R8, c[0x0][0x198], RZ ;  /* 0x0000660008007a10 */ /* 0x000fe20007ffe0ff */
[----:B------:R0:W-:Y:S03]  /*38890*/  @P5 STG.E.U16 [R12.64], R9 ;  /* 0x000000090c005986 */ /* 0x0001e6000c101504 */
[----:B------:R-:W-:Y:S01]  /*388a0*/  LEA R8, P6, R0, R3, 0x1 ;  /* 0x0000000300087211 */ /* 0x000fe200078c08ff */
[----:B----4-:R1:W-:Y:S01]  /*388b0*/  @P4 STG.E.U16 [R4.64], R23 ;  /* 0x0000001704004986 */ /* 0x0103e2000c101504 */
[----:B0-----:R-:W-:-:S02]  /*388c0*/  IADD3 R9, R22, 0x13d, RZ ;  /* 0x0000013d16097810 */ /* 0x001fc40007ffe0ff */
[C---:B-1----:R-:W-:Y:S02]  /*388d0*/  IADD3 R5, R0.reuse, c[0x0][0x198], RZ ;  /* 0x0000660000057a10 */ /* 0x042fe40007ffe0ff */
[----:B------:R-:W-:Y:S02]  /*388e0*/  ISETP.LT.AND P4, PT, R9, c[0x0][0x17c], !P0 ;  /* 0x00005f0009007a0c */ /* 0x000fe40004781270 */
[-C--:B------:R-:W-:Y:S02]  /*388f0*/  LEA.HI.X.SX32 R9, R0, R2.reuse, 0x1, P6 ;  /* 0x0000000200097211 */ /* 0x080fe400030f0eff */
[----:B------:R-:W-:Y:S02]  /*38900*/  LEA R4, P6, R5, R3, 0x1 ;  /* 0x0000000305047211 */ /* 0x000fe400078c08ff */
[----:B------:R-:W-:Y:S02]  /*38910*/  PRMT R12, R23, 0x7632, R12 ;  /* 0x00007632170c7816 */ /* 0x000fe4000000000c */
[C---:B------:R-:W-:Y:S01]  /*38920*/  IADD3 R0, R5.reuse, c[0x0][0x198], RZ ;  /* 0x0000660005007a10 */ /* 0x040fe20007ffe0ff */
[----:B------:R-:W4:Y:S01]  /*38930*/  LDL.LU R23, [R1+0x248] ;  /* 0x0002480001177983 */ /* 0x000f220000300800 */
[----:B------:R-:W-:-:S02]  /*38940*/  LEA.HI.X.SX32 R5, R5, R2, 0x1, P6 ;  /* 0x0000000205057211 */ /* 0x000fc400030f0eff */
[----:B------:R-:W-:Y:S01]  /*38950*/  IADD3 R16, R22, 0x13c, RZ ;  /* 0x0000013c16107810 */ /* 0x000fe20007ffe0ff */
[----:B------:R0:W-:Y:S03]  /*38960*/  @P3 STG.E.U16 [R8.64], R12 ;  /* 0x0000000c08003986 */ /* 0x0001e6000c101504 */
[----:B------:R-:W-:Y:S02]  /*38970*/  ISETP.LT.AND P5, PT, R16, c[0x0][0x17c], !P0 ;  /* 0x00005f0010007a0c */ /* 0x000fe400047a1270 */
[----:B0-----:R-:W-:Y:S02]  /*38980*/  IADD3 R9, R22, 0x13f, RZ ;  /* 0x0000013f16097810 */ /* 0x001fe40007ffe0ff */
[----:B------:R-:W-:Y:S02]  /*38990*/  LEA R8, P6, R0, R3, 0x1 ;  /* 0x0000000300087211 */ /* 0x000fe400078c08ff */
[----:B------:R-:W-:-:S04]  /*389a0*/  IADD3 R13, R22, 0x13e, RZ ;  /* 0x0000013e160d7810 */ /* 0x000fc80007ffe0ff */
[----:B------:R-:W-:Y:S01]  /*389b0*/  ISETP.LT.AND P3, PT, R13, c[0x0][0x17c], !P0 ;  /* 0x00005f000d007a0c */ /* 0x000fe20004761270 */
[----:B--2---:R0:W-:Y:S01]  /*389c0*/  @P2 STG.E.U16 [R4.64], R24 ;  /* 0x0000001804002986 */ /* 0x0041e2000c101504 */
[----:B------:R-:W-:Y:S02]  /*389d0*/  ISETP.LT.AND P2, PT, R9, c[0x0][0x17c], !P0 ;  /* 0x00005f0009007a0c */ /* 0x000fe40004741270 */
[----:B------:R-:W-:Y:S02]  /*389e0*/  LEA.HI.X.SX32 R9, R0, R2, 0x1, P6 ;  /* 0x0000000200097211 */ /* 0x000fe400030f0eff */
[----:B------:R-:W-:Y:S02]  /*389f0*/  PRMT R12, R24, 0x7632, R12 ;  /* 0x00007632180c7816 */ /* 0x000fe4000000000c */
[----:B0-----:R-:W-:Y:S01]  /*38a00*/  IADD3 R5, R0, c[0x0][0x198], RZ ;  /* 0x0000660000057a10 */ /* 0x001fe20007ffe0ff */
[----:B------:R-:W2:Y:S03]  /*38a10*/  LDL.LU R24, [R1+0x258] ;  /* 0x0002580001187983 */ /* 0x000ea60000300800 */
[----:B------:R-:W-:-:S02]  /*38a20*/  LEA R4, P6, R5, R3, 0x1 ;  /* 0x0000000305047211 */ /* 0x000fc400078c08ff */
[C---:B------:R-:W-:Y:S02]  /*38a30*/  IADD3 R0, R5.reuse, c[0x0][0x198], RZ ;  /* 0x0000660005007a10 */ /* 0x040fe40007ffe0ff */
[----:B------:R-:W-:Y:S01]  /*38a40*/  LEA.HI.X.SX32 R5, R5, R2, 0x1, P6 ;  /* 0x0000000205057211 */ /* 0x000fe200030f0eff */
[----:B------:R0:W-:Y:S04]  /*38a50*/  @P1 STG.E.U16 [R8.64], R12 ;  /* 0x0000000c08001986 */ /* 0x0001e8000c101504 */
[----:B---3--:R1:W-:Y:S01]  /*38a60*/  @P5 STG.E.U16 [R4.64], R25 ;  /* 0x0000001904005986 */ /* 0x0083e2000c101504 */
[----:B0-----:R-:W-:Y:S02]  /*38a70*/  IADD3 R9, R22, 0x141, RZ ;  /* 0x0000014116097810 */ /* 0x001fe40007ffe0ff */
[----:B------:R-:W-:-:S02]  /*38a80*/  LEA R8, P6, R0, R3, 0x1 ;  /* 0x0000000300087211 */ /* 0x000fc400078c08ff */
[----:B------:R-:W-:Y:S02]  /*38a90*/  ISETP.LT.AND P5, PT, R9, c[0x0][0x17c], !P0 ;  /* 0x00005f0009007a0c */ /* 0x000fe400047a1270 */
[C---:B-1----:R-:W-:Y:S02]  /*38aa0*/  IADD3 R5, R0.reuse, c[0x0][0x198], RZ ;  /* 0x0000660000057a10 */ /* 0x042fe40007ffe0ff */
[----:B------:R-:W-:Y:S02]  /*38ab0*/  LEA.HI.X.SX32 R9, R0, R2, 0x1, P6 ;  /* 0x0000000200097211 */ /* 0x000fe400030f0eff */
[----:B------:R-:W-:Y:S02]  /*38ac0*/  LEA R4, P6, R5, R3, 0x1 ;  /* 0x0000000305047211 */ /* 0x000fe400078c08ff */
[----:B------:R-:W-:Y:S02]  /*38ad0*/  PRMT R12, R25, 0x7632, R12 ;  /* 0x00007632190c7816 */ /* 0x000fe4000000000c */
[----:B------:R-:W-:-:S02]  /*38ae0*/  IADD3 R0, R5, c[0x0][0x198], RZ ;  /* 0x0000660005007a10 */ /* 0x000fc40007ffe0ff */
[----:B------:R-:W-:Y:S01]  /*38af0*/  LEA.HI.X.SX32 R5, R5, R2, 0x1, P6 ;  /* 0x0000000205057211 */ /* 0x000fe200030f0eff */
[----:B------:R0:W-:Y:S04]  /*38b00*/  @P4 STG.E.U16 [R8.64], R12 ;  /* 0x0000000c08004986 */ /* 0x0001e8000c101504 */
[----:B------:R1:W-:Y:S01]  /*38b10*/  @P3 STG.E.U16 [R4.64], R28 ;  /* 0x0000001c04003986 */ /* 0x0003e2000c101504 */
[----:B0-----:R-:W-:-:S03]  /*38b20*/  PRMT R12, R28, 0x7632, R12 ;  /* 0x000076321c0c7816 */ /* 0x001fc6000000000c */
[----:B-1----:R-:W3:Y:S04]  /*38b30*/  LDL.LU R28, [R1+0x109c] ;  /* 0x00109c00011c7983 */ /* 0x002ee80000300800 */
[----:B------:R-:W3:Y:S01]  /*38b40*/  LDL.LU R25, [R1+0x218] ;  /* 0x0002180001197983 */ /* 0x000ee20000300800 */
[C---:B------:R-:W-:Y:S02]  /*38b50*/  IADD3 R13, R22.reuse, 0x140, RZ ;  /* 0x00000140160d7810 */ /* 0x040fe40007ffe0ff */
[----:B------:R-:W-:Y:S02]  /*38b60*/  IADD3 R9, R22, 0x143, RZ ;  /* 0x0000014316097810 */ /* 0x000fe40007ffe0ff */
[----:B------:R-:W-:Y:S02]  /*38b70*/  LEA R8, P6, R0, R3, 0x1 ;  /* 0x0000000300087211 */ /* 0x000fe400078c08ff */
[----:B------:R-:W-:-:S02]  /*38b80*/  ISETP.LT.AND P1, PT, R13, c[0x0][0x17c], !P0 ;  /* 0x00005f000d007a0c */ /* 0x000fc40004721270 */
[C---:B------:R-:W-:Y:S02]  /*38b90*/  IADD3 R5, R0.reuse, c[0x0][0x198], RZ ;  /* 0x0000660000057a10 */ /* 0x040fe40007ffe0ff */
[----:B------:R-:W-:Y:S02]  /*38ba0*/  ISETP.LT.AND P3, PT, R9, c[0x0][0x17c], !P0 ;  /* 0x00005f0009007a0c */ /* 0x000fe40004761270 */
[-C--:B------:R-:W-:Y:S02]  /*38bb0*/  LEA.HI.X.SX32 R9, R0, R2.reuse, 0x1, P6 ;  /* 0x0000000200097211 */ /* 0x080fe400030f0eff */
[C---:B------:R-:W-:Y:S02]  /*38bc0*/  LEA R4, P6, R5.reuse, R3, 0x1 ;  /* 0x0000000305047211 */ /* 0x040fe400078c08ff */
[C---:B------:R-:W-:Y:S02]  /*38bd0*/  IADD3 R0, R5.reuse, c[0x0][0x198], RZ ;  /* 0x0000660005007a10 */ /* 0x040fe40007ffe0ff */
[----:B------:R-:W-:Y:S01]  /*38be0*/  LEA.HI.X.SX32 R5, R5, R2, 0x1, P6 ;  /* 0x0000000205057211 */ /* 0x000fe200030f0eff */
[----:B------:R0:W-:Y:S01]  /*38bf0*/  @P2 STG.E.U16 [R8.64], R12 ;  /* 0x0000000c08002986 */ /* 0x0001e2000c101504 */
[----:B------:R-:W-:-:S04]  /*38c00*/  IADD3 R13, R22, 0x142, RZ ;  /* 0x00000142160d7810 */ /* 0x000fc80007ffe0ff */
[----:B------:R-:W-:Y:S02]  /*38c10*/  ISETP.LT.AND P4, PT, R13, c[0x0][0x17c], !P0 ;  /* 0x00005f000d007a0c */ /* 0x000fe40004781270 */
[----:B0-----:R-:W-:Y:S02]  /*38c20*/  IADD3 R9, R22, 0x145, RZ ;  /* 0x0000014516097810 */ /* 0x001fe40007ffe0ff */
[----:B------:R-:W-:Y:S02]  /*38c30*/  LEA R8, P6, R0, R3, 0x1 ;  /* 0x0000000300087211 */ /* 0x000fe400078c08ff */
[----:B------:R-:W-:-:S04]  /*38c40*/  IADD3 R13, R22, 0x144, RZ ;  /* 0x00000144160d7810 */ /* 0x000fc80007ffe0ff */
[----:B------:R-:W-:Y:S01]  /*38c50*/  ISETP.LT.AND P2, PT, R13, c[0x0][0x17c], !P0 ;  /* 0x00005f000d007a0c */ /* 0x000fe20004741270 */
[----:B----4-:R0:W-:Y:S01]  /*38c60*/  @P1 STG.E.U16 [R4.64], R23 ;  /* 0x0000001704001986 */ /* 0x0101e2000c101504 */
[----:B------:R-:W-:Y:S02]  /*38c70*/  PRMT R12, R23, 0x7632, R12 ;  /* 0x00007632170c7816 */ /* 0x000fe4000000000c */
[----:B------:R-:W-:Y:S02]  /*38c80*/  ISETP.LT.AND P1, PT, R9, c[0x0][0x17c], !P0 ;  /* 0x00005f0009007a0c */ /* 0x000fe40004721270 */
[C---:B------:R-:W-:Y:S02]  /*38c90*/  LEA.HI.X.SX32 R9, R0.reuse, R2, 0x1, P6 ;  /* 0x0000000200097211 */ /* 0x040fe400030f0eff */
[----:B0-----:R-:W-:Y:S01]  /*38ca0*/  IADD3 R5, R0, c[0x0][0x198], RZ ;  /* 0x0000660000057a10 */ /* 0x001fe20007ffe0ff */
[----:B------:R-:W4:Y:S03]  /*38cb0*/  LDL.LU R23, [R1+0x288] ;  /* 0x0002880001177983 */ /* 0x000f260000300800 */
[----:B------:R-:W-:-:S02]  /*38cc0*/  LEA R4, P6, R5, R3, 0x1 ;  /* 0x0000000305047211 */ /* 0x000fc400078c08ff */
[C---:B------:R-:W-:Y:S02]  /*38cd0*/  IADD3 R0, R5.reuse, c[0x0][0x198], RZ ;  /* 0x0000660005007a10 */ /* 0x040fe40007ffe0ff */
[----:B------:R-:W-:Y:S01]  /*38ce0*/  LEA.HI.X.SX32 R5, R5, R2, 0x1, P6 ;  /* 0x0000000205057211 */ /* 0x000fe200030f0eff */
[----:B------:R0:W-:Y:S02]  /*38cf0*/  @P5 STG.E.U16 [R8.64], R12 ;  /* 0x0000000c08005986 */ /* 0x0001e4000c101504 */
[----:B0-----:R-:W-:Y:S02]  /*38d00*/  IADD3 R9, R22, 0x147, RZ ;  /* 0x0000014716097810 */ /* 0x001fe40007ffe0ff */
[----:B------:R-:W-:Y:S01]  /*38d10*/  LEA R8, P6, R0, R3, 0x1 ;  /* 0x0000000300087211 */ /* 0x000fe200078c08ff */
[----:B--2---:R0:W-:Y:S01]  /*38d20*/  @P4 STG.E.U16 [R4.64], R24 ;  /* 0x0000001804004986 */ /* 0x0041e2000c101504 */
[----:B------:R-:W-:Y:S02]  /*38d30*/  PRMT R12, R24, 0x7632, R12 ;  /* 0x00007632180c7816 */ /* 0x000fe4000000000c */
[----:B------:R-:W-:-:S02]  /*38d40*/  ISETP.LT.AND P4, PT, R9, c[0x0][0x17c], !P0 ;  /* 0x00005f0009007a0c */ /* 0x000fc40004781270 */
[CC--:B------:R-:W-:Y:S02]  /*38d50*/  LEA.HI.X.SX32 R9, R0.reuse, R2.reuse, 0x1, P6 ;  /* 0x0000000200097211 */ /* 0x0c0fe400030f0eff */
[----:B0-----:R-:W-:Y:S01]  /*38d60*/  IADD3 R5, R0, c[0x0][0x198], RZ ;  /* 0x0000660000057a10 */ /* 0x001fe20007ffe0ff */
[----:B------:R-:W2:Y:S03]  /*38d70*/  LDL.LU R24, [R1+0x268] ;  /* 0x0002680001187983 */ /* 0x000ea60000300800 */
[C---:B------:R-:W-:Y:S02]  /*38d80*/  LEA R4, P6, R5.reuse, R3, 0x1 ;  /* 0x0000000305047211 */ /* 0x040fe400078c08ff */
[C---:B------:R-:W-:Y:S02]  /*38d90*/  IADD3 R0, R5.reuse, c[0x0][0x198], RZ ;  /* 0x0000660005007a10 */ /* 0x040fe40007ffe0ff */
[----:B------:R-:W-:Y:S01]  /*38da0*/  LEA.HI.X.SX32 R5, R5, R2, 0x1, P6 ;  /* 0x0000000205057211 */ /* 0x000fe200030f0eff */
[----:B------:R0:W-:Y:S04]  /*38db0*/  @P3 STG.E.U16 [R8.64], R12 ;  /* 0x0000000c08003986 */ /* 0x0001e8000c101504 */
[----:B---3--:R1:W-:Y:S01]  /*38dc0*/  @P2 STG.E.U16 [R4.64], R25 ;  /* 0x0000001904002986 */ /* 0x0083e2000c101504 */
[----:B0-----:R-:W-:-:S03]  /*38dd0*/  PRMT R12, R25, 0x7632, R12 ;  /* 0x00007632190c7816 */ /* 0x001fc6000000000c */
[----:B-1----:R-:W3:Y:S01]  /*38de0*/  LDL.LU R25, [R1+0x208] ;  /* 0x0002080001197983 */ /* 0x002ee20000300800 */
[C---:B------:R-:W-:Y:S02]  /*38df0*/  IADD3 R13, R22.reuse, 0x146, RZ ;  /* 0x00000146160d7810 */ /* 0x040fe40007ffe0ff */
[----:B------:R-:W-:Y:S02]  /*38e00*/  IADD3 R9, R22, 0x149, RZ ;  /* 0x0000014916097810 */ /* 0x000fe40007ffe0ff */
[C---:B------:R-:W-:Y:S02]  /*38e10*/  LEA R8, P6, R0.reuse, R3, 0x1 ;  /* 0x0000000300087211 */ /* 0x040fe400078c08ff */
[----:B------:R-:W-:Y:S02]  /*38e20*/  ISETP.LT.AND P5, PT, R13, c[0x0][0x17c], !P0 ;  /* 0x00005f000d007a0c */ /* 0x000fe400047a1270 */
[----:B------:R-:W-:Y:S02]  /*38e30*/  IADD3 R5, R0, c[0x0][0x198], RZ ;  /* 0x0000660000057a10 */ /* 0x000fe40007ffe0ff */
[----:B------:R-:W-:-:S02]  /*38e40*/  ISETP.LT.AND P2, PT, R9, c[0x0][0x17c], !P0 ;  /* 0x00005f0009007a0c */ /* 0x000fc40004741270 */
[-C--:B------:R-:W-:Y:S02]  /*38e50*/  LEA.HI.X.SX32 R9, R0, R2.reuse, 0x1, P6 ;  /* 0x0000000200097211 */ /* 0x080fe400030f0eff */
[C---:B------:R-:W-:Y:S02]  /*38e60*/  LEA R4, P6, R5.reuse, R3, 0x1 ;  /* 0x0000000305047211 */ /* 0x040fe400078c08ff */
[C---:B------:R-:W-:Y:S02]  /*38e70*/  IADD3 R0, R5.reuse, c[0x0][0x198], RZ ;  /* 0x0000660005007a10 */ /* 0x040fe40007ffe0ff */
[----:B------:R-:W-:Y:S01]  /*38e80*/  LEA.HI.X.SX32 R5, R5, R2, 0x1, P6 ;  /* 0x0000000205057211 */ /* 0x000fe200030f0eff */
[----:B------:R0:W-:Y:S01]  /*38e90*/  @P1 STG.E.U16 [R8.64], R12 ;  /* 0x0000000c08001986 */ /* 0x0001e2000c101504 */
[----:B------:R-:W-:-:S03]  /*38ea0*/  IADD3 R13, R22, 0x148, RZ ;  /* 0x00000148160d7810 */ /* 0x000fc60007ffe0ff */
[----:B------:R1:W-:Y:S01]  /*38eb0*/  @P5 STG.E.U16 [R4.64], R18 ;  /* 0x0000001204005986 */ /* 0x0003e2000c101504 */
[----:B------:R-:W-:Y:S02]  /*38ec0*/  ISETP.LT.AND P3, PT, R13, c[0x0][0x17c], !P0 ;  /* 0x00005f000d007a0c */ /* 0x000fe40004761270 */
[----:B0-----:R-:W-:Y:S02]  /*38ed0*/  IADD3 R9, R22, 0x14b, RZ ;  /* 0x0000014b16097810 */ /* 0x001fe40007ffe0ff */
[C---:B------:R-:W-:Y:S02]  /*38ee0*/  LEA R8, P6, R0.reuse, R3, 0x1 ;  /* 0x0000000300087211 */ /* 0x040fe400078c08ff */
[C---:B-1----:R-:W-:Y:S02]  /*38ef0*/  IADD3 R5, R0.reuse, c[0x0][0x198], RZ ;  /* 0x0000660000057a10 */ /* 0x042fe40007ffe0ff */
[----:B------:R-:W-:Y:S02]  /*38f00*/  ISETP.LT.AND P5, PT, R9, c[0x0][0x17c], !P0 ;  /* 0x00005f0009007a0c */ /* 0x000fe400047a1270 */
[----:B------:R-:W-:-:S02]  /*38f10*/  LEA.HI.X.SX32 R9, R0, R2, 0x1, P6 ;  /* 0x0000000200097211 */ /* 0x000fc400030f0eff */
[C---:B------:R-:W-:Y:S02]  /*38f20*/  LEA R4, P6, R5.reuse, R3, 0x1 ;  /* 0x0000000305047211 */ /* 0x040fe400078c08ff */
[----:B------:R-:W-:Y:S02]  /*38f30*/  PRMT R18, R18, 0x7632, R18 ;  /* 0x0000763212127816 */ /* 0x000fe40000000012 */
[C---:B------:R-:W-:Y:S02]  /*38f40*/  IADD3 R0, R5.reuse, c[0x0][0x198], RZ ;  /* 0x0000660005007a10 */ /* 0x040fe40007ffe0ff */
[----:B------:R-:W-:Y:S01]  /*38f50*/  LEA.HI.X.SX32 R5, R5, R2, 0x1, P6 ;  /* 0x0000000205057211 */ /* 0x000fe200030f0eff */
[----:B------:R0:W-:Y:S01]  /*38f60*/  @P4 STG.E.U16 [R8.64], R18 ;  /* 0x0000001208004986 */ /* 0x0001e2000c101504 */
[C---:B------:R-:W-:Y:S02]  /*38f70*/  IADD3 R13, R22.reuse, 0x14a, RZ ;  /* 0x0000014a160d7810 */ /* 0x040fe40007ffe0ff */
[----:B------:R-:W-:-:S02]  /*38f80*/  IADD3 R12, R22, 0x14c, RZ ;  /* 0x0000014c160c7810 */ /* 0x000fc40007ffe0ff */
[----:B------:R-:W-:Y:S01]  /*38f90*/  ISETP.LT.AND P1, PT, R13, c[0x0][0x17c], !P0 ;  /* 0x00005f000d007a0c */ /* 0x000fe20004721270 */
[----:B----4-:R1:W-:Y:S01]  /*38fa0*/  @P3 STG.E.U16 [R4.64], R23 ;  /* 0x0000001704003986 */ /* 0x0103e2000c101504 */
[----:B0-----:R-:W-:Y:S02]  /*38fb0*/  IADD3 R9, R22, 0x14d, RZ ;  /* 0x0000014d16097810 */ /* 0x001fe40007ffe0ff */
[C---:B------:R-:W-:Y:S02]  /*38fc0*/  LEA R8, P6, R0.reuse, R3, 0x1 ;  /* 0x0000000300087211 */ /* 0x040fe400078c08ff */
[----:B------:R-:W-:Y:S02]  /*38fd0*/  ISETP.LT.AND P3, PT, R9, c[0x0][0x17c], !P0 ;  /* 0x00005f0009007a0c */ /* 0x000fe40004761270 */
[C---:B------:R-:W-:Y:S02]  /*38fe0*/  LEA.HI.X.SX32 R9, R0.reuse, R2, 0x1, P6 ;  /* 0x0000000200097211 */ /* 0x040fe400030f0eff */
[----:B-1----:R-:W-:-:S02]  /*38ff0*/  IADD3 R5, R0, c[0x0][0x198], RZ ;  /* 0x0000660000057a10 */ /* 0x002fc40007ffe0ff */
[----:B------:R-:W-:Y:S02]  /*39000*/  ISETP.LT.AND P4, PT, R12, c[0x0][0x17c], !P0 ;  /* 0x00005f000c007a0c */ /* 0x000fe40004781270 */
[----:B------:R-:W-:Y:S02]  /*39010*/  LEA R4, P6, R5, R3, 0x1 ;  /* 0x0000000305047211 */ /* 0x000fe400078c08ff */
[----:B------:R-:W-:Y:S02]  /*39020*/  PRMT R12, R23, 0x7632, R12 ;  /* 0x00007632170c7816 */ /* 0x000fe4000000000c */
[C---:B------:R-:W-:Y:S02]  /*39030*/  IADD3 R0, R5.reuse, c[0x0][0x198], RZ ;  /* 0x0000660005007a10 */ /* 0x040fe40007ffe0ff */
[----:B------:R-:W-:Y:S01]  /*39040*/  LEA.HI.X.SX32 R5, R5, R2, 0x1, P6 ;  /* 0x0000000205057211 */ /* 0x000fe200030f0eff */
[----:B------:R0:W-:Y:S02]  /*39050*/  @P2 STG.E.U16 [R8.64], R12 ;  /* 0x0000000c08002986 */ /* 0x0001e4000c101504 */
[----:B0-----:R-:W-:-:S02]  /*39060*/  IADD3 R9, R22, 0x14f, RZ ;  /* 0x0000014f16097810 */ /* 0x001fc40007ffe0ff */
[-C--:B------:R-:W-:Y:S01]  /*39070*/  LEA R8, P6, R0, R3.reuse, 0x1 ;  /* 0x0000000300087211 */ /* 0x080fe200078c08ff */
[----:B--2---:R0:W-:Y:S01]  /*39080*/  @P1 STG.E.U16 [R4.64], R24 ;  /* 0x0000001804001986 */ /* 0x0041e2000c101504 */
[----:B------:R-:W-:Y:S02]  /*39090*/  PRMT R12, R24, 0x7632, R12 ;  /* 0x00007632180c7816 */ /* 0x000fe4000000000c */
[----:B------:R-:W-:Y:S02]  /*390a0*/  ISETP.LT.AND P1, PT, R9, c[0x0][0x17c], !P0 ;  /* 0x00005f0009007a0c */ /* 0x000fe40004721270 */
[C---:B------:R-:W-:Y:S02]  /*390b0*/  LEA.HI.X.SX32 R9, R0.reuse, R2, 0x1, P6 ;  /* 0x0000000200097211 */ /* 0x040fe400030f0eff */
[----:B0-----:R-:W-:Y:S01]  /*390c0*/  IADD3 R5, R0, c[0x0][0x198], RZ ;  /* 0x0000660000057a10 */ /* 0x001fe20007ffe0ff */
[----:B------:R-:W2:Y:S03]  /*390d0*/  LDL.LU R24, [R1+0x298] ;  /* 0x0002980001187983 */ /* 0x000ea60000300800 */
[----:B------:R-:W-:-:S02]  /*390e0*/  LEA R4, P6, R5, R3, 0x1 ;  /* 0x0000000305047211 */ /* 0x000fc400078c08ff */
[C---:B------:R-:W-:Y:S02]  /*390f0*/  IADD3 R0, R5.reuse, c[0x0][0x198], RZ ;  /* 0x0000660005007a10 */ /* 0x040fe40007ffe0ff */
[----:B------:R-:W-:Y:S01]  /*39100*/  LEA.HI.X.SX32 R5, R5, R2, 0x1, P6 ;  /* 0x0000000205057211 */ /* 0x000fe200030f0eff */
[----:B------:R0:W-:Y:S04]  /*39110*/  @P5 STG.E.U16 [R8.64], R12 ;  /* 0x0000000c08005986 */ /* 0x0001e8000c101504 */
[----:B---3--:R1:W-:Y:S01]  /*39120*/  @P4 STG.E.U16 [R4.64], R25 ;  /* 0x0000001904004986 */ /* 0x0083e2000c101504 */
[----:B0-----:R-:W-:-:S03]  /*39130*/  PRMT R12, R25, 0x7632, R12 ;  /* 0x00007632190c7816 */ /* 0x001fc6000000000c */
[----:B-1----:R-:W3:Y:S01]  /*39140*/  LDL.LU R25, [R1+0x238] ;  /* 0x0002380001197983 */ /* 0x002ee20000300800 */
[C---:B------:R-:W-:Y:S02]  /*39150*/  IADD3 R13, R22.reuse, 0x14e, RZ ;  /* 0x0000014e160d7810 */ /* 0x040fe40007ffe0ff */
[----:B------:R-:W-:Y:S01]  /*39160*/  IADD3 R9, R22, 0x151, RZ ;  /* 0x0000015116097810 */ /* 0x000fe20007ffe0ff */
[----:B------:R-:W4:Y:S01]  /*39170*/  LDL.LU R23, [R1+0x278] ;  /* 0x0002780001177983 */ /* 0x000f220000300800 */
        /* <DEDUP_REMOVED lines=20> */
[C---:B------:R-:W-:Y:S02]  /*392c0*/  IADD3 R12, R22.reuse, 0x154, RZ ;  /* 0x00000154160c7810 */ /* 0x040fe40007ffe0ff */
[----:B------:R-:W-:Y:S01]  /*392d0*/  LEA.HI.X.SX32 R5, R5, R2, 0x1, P6 ;  /* 0x0000000205057211 */ /* 0x000fe200030f0eff */
[----:B------:R0:W-:Y:S01]  /*392e0*/  @P1 STG.E.U16 [R8.64], R14 ;  /* 0x0000000e08001986 */ /* 0x0001e2000c101504 */
[----:B------:R-:W-:-:S02]  /*392f0*/  IADD3 R13, R22, 0x152, RZ ;  /* 0x00000152160d7810 */ /* 0x000fc40007ffe0ff */
[----:B------:R-:W-:Y:S02]  /*39300*/  ISETP.LT.AND P1, PT, R12, c[0x0][0x17c], !P0 ;  /* 0x00005f000c007a0c */ /* 0x000fe40004721270 */
[----:B------:R-:W-:Y:S02]  /*39310*/  ISETP.LT.AND P3, PT, R13, c[0x0][0x17c], !P0 ;  /* 0x00005f000d007a0c */ /* 0x000fe40004761270 */
        /* <DEDUP_REMOVED lines=15> */
[----:B------:R-:W-:Y:S02]  /*39410*/  IADD3 R9, R22, 0x157, RZ ;  /* 0x0000015716097810 */ /* 0x000fe40007ffe0ff */
[CC--:B------:R-:W-:Y:S02]  /*39420*/  LEA R8, P6, R0.reuse, R3.reuse, 0x1 ;  /* 0x0000000300087211 */ /* 0x0c0fe400078c08ff */
[C---:B------:R-:W-:Y:S02]  /*39430*/  IADD3 R5, R0.reuse, c[0x0][0x198], RZ ;  /* 0x0000660000057a10 */ /* 0x040fe40007ffe0ff */
[----:B------:R-:W-:Y:S02]  /*39440*/  ISETP.LT.AND P3, PT, R9, c[0x0][0x17c], !P0 ;  /* 0x00005f0009007a0c */ /* 0x000fe40004761270 */
[----:B------:R-:W-:Y:S02]  /*39450*/  LEA.HI.X.SX32 R9, R0, R2, 0x1, P6 ;  /* 0x0000000200097211 */ /* 0x000fe400030f0eff */
[----:B------:R-:W-:-:S02]  /*39460*/  LEA R4, P6, R5, R3, 0x1 ;  /* 0x0000000305047211 */ /* 0x000fc400078c08ff */
        /* <DEDUP_REMOVED lines=24> */
[CC--:B------:R-:W-:Y:S02]  /*395f0*/  LEA R4, P6, R5.reuse, R3.reuse, 0x1 ;  /* 0x0000000305047211 */ /* 0x0c0fe400078c08ff */
[----:B------:R-:W-:Y:S02]  /*39600*/  PRMT R6, R6, 0x7632, R6 ;  /* 0x0000763206067816 */ /* 0x000fe40000000006 */
[C---:B------:R-:W-:Y:S02]  /*39610*/  IADD3 R0, R5.reuse, c[0x0][0x198], RZ ;  /* 0x0000660005007a10 */ /* 0x040fe40007ffe0ff */
[----:B------:R-:W-:Y:S02]  /*39620*/  LEA.HI.X.SX32 R5, R5, R2, 0x1, P6 ;  /* 0x0000000205057211 */ /* 0x000fe400030f0eff */
[----:B------:R-:W-:Y:S01]  /*39630*/  IADD3 R12, R22, 0x15a, RZ ;  /* 0x0000015a160c7810 */ /* 0x000fe20007ffe0ff */
[----:B------:R0:W-:Y:S03]  /*39640*/  @P3 STG.E.U16 [R8.64], R6 ;  /* 0x0000000608003986 */ /* 0x0001e6000c101504 */
[----:B------:R-:W-:Y:S01]  /*39650*/  ISETP.LT.AND P5, PT, R12, c[0x0][0x17c], !P0 ;  /* 0x00005f000c007a0c */ /* 0x000fe200047a1270 */
[----:B----4-:R1:W-:Y:S01]  /*39660*/  @P2 STG.E.U16 [R4.64], R23 ;  /* 0x0000001704002986 */ /* 0x0103e2000c101504 */
[----:B0-----:R-:W-:-:S02]  /*39670*/  LEA R8, P6, R0, R3, 0x1 ;  /* 0x0000000300087211 */ /* 0x001fc400078c08ff */
[----:B------:R-:W-:Y:S02]  /*39680*/  IADD3 R6, R22, 0x15d, RZ ;  /* 0x0000015d16067810 */ /* 0x000fe40007ffe0ff */
[C---:B-1----:R-:W-:Y:S02]  /*39690*/  IADD3 R5, R0.reuse, c[0x0][0x198], RZ ;  /* 0x0000660000057a10 */ /* 0x042fe40007ffe0ff */
[----:B------:R-:W-:Y:S02]  /*396a0*/  LEA.HI.X.SX32 R9, R0, R2, 0x1, P6 ;  /* 0x0000000200097211 */ /* 0x000fe400030f0eff */
[----:B------:R-:W-:Y:S02]  /*396b0*/  LEA R4, P6, R5, R3, 0x1 ;  /* 0x0000000305047211 */ /* 0x000fe400078c08ff */
[----:B------:R-:W-:Y:S02]  /*396c0*/  ISETP.LT.AND P2, PT, R6, c[0x0][0x17c], !P0 ;  /* 0x00005f0006007a0c */ /* 0x000fe40004741270 */
[----:B------:R-:W-:-:S02]  /*396d0*/  PRMT R6, R23, 0x7632, R6 ;  /* 0x0000763217067816 */ /* 0x000fc40000000006 */
[C---:B------:R-:W-:Y:S01]  /*396e0*/  IADD3 R0, R5.reuse, c[0x0][0x198], RZ ;  /* 0x0000660005007a10 */ /* 0x040fe20007ffe0ff */
[----:B------:R-:W4:Y:S01]  /*396f0*/  LDL.LU R23, [R1+0x24c] ;  /* 0x00024c0001177983 */ /* 0x000f220000300800 */
[----:B------:R-:W-:Y:S02]  /*39700*/  LEA.HI.X.SX32 R5, R5, R2, 0x1, P6 ;  /* 0x0000000205057211 */ /* 0x000fe400030f0eff */
[----:B------:R-:W-:Y:S01]  /*39710*/  IADD3 R10, R22, 0x15c, RZ ;  /* 0x0000015c160a7810 */ /* 0x000fe20007ffe0ff */
[----:B------:R0:W-:Y:S03]  /*39720*/  @P1 STG.E.U16 [R8.64], R6 ;  /* 0x0000000608001986 */ /* 0x0001e6000c101504 */
[----:B------:R-:W-:Y:S02]  /*39730*/  ISETP.LT.AND P3, PT, R10, c[0x0][0x17c], !P0 ;  /* 0x00005f000a007a0c */ /* 0x000fe40004761270 */
[----:B0-----:R-:W-:-:S02]  /*39740*/  LEA R8, P6, R0, R3, 0x1 ;  /* 0x0000000300087211 */ /* 0x001fc400078c08ff */
[----:B------:R-:W-:Y:S02]  /*39750*/  IADD3 R6, R22, 0x15f, RZ ;  /* 0x0000015f16067810 */ /* 0x000fe40007ffe0ff */
[----:B------:R-:W-:Y:S02]  /*39760*/  LEA.HI.X.SX32 R9, R0, R2, 0x1, P6 ;  /* 0x0000000200097211 */ /* 0x000fe400030f0eff */
[----:B------:R-:W-:-:S04]  /*39770*/  IADD3 R10, R22, 0x15e, RZ ;  /* 0x0000015e160a7810 */ /* 0x000fc80007ffe0ff */
[----:B------:R-:W-:Y:S01]  /*39780*/  ISETP.LT.AND P1, PT, R10, c[0x0][0x17c], !P0 ;  /* 0x00005f000a007a0c */ /* 0x000fe20004721270 */
[----:B--2---:R0:W-:Y:S01]  /*39790*/  @P5 STG.E.U16 [R4.64], R24 ;  /* 0x0000001804005986 */ /* 0x0041e2000c101504 */
[----:B------:R-:W-:Y:S02]  /*397a0*/  ISETP.LT.AND P5, PT, R6, c[0x0][0x17c], !P0 ;  /* 0x00005f0006007a0c */ /* 0x000fe400047a1270 */
[----:B------:R-:W-:Y:S02]  /*397b0*/  PRMT R6, R24, 0x7632, R6 ;  /* 0x0000763218067816 */ /* 0x000fe40000000006 */
[----:B0-----:R-:W-:Y:S01]  /*397c0*/  IADD3 R5, R0, c[0x0][0x198], RZ ;  /* 0x0000660000057a10 */ /* 0x001fe20007ffe0ff */
[----:B------:R-:W2:Y:S03]  /*397d0*/  LDL.LU R24, [R1+0x25c] ;  /* 0x00025c0001187983 */ /* 0x000ea60000300800 */
[----:B------:R-:W-:-:S02]  /*397e0*/  LEA R4, P6, R5, R3, 0x1 ;  /* 0x0000000305047211 */ /* 0x000fc400078c08ff */
[C---:B------:R-:W-:Y:S02]  /*397f0*/  IADD3 R0, R5.reuse, c[0x0][0x198], RZ ;  /* 0x0000660005007a10 */ /* 0x040fe40007ffe0ff */
[----:B------:R-:W-:Y:S01]  /*39800*/  LEA.HI.X.SX32 R5, R5, R2, 0x1, P6 ;  /* 0x0000000205057211 */ /* 0x000fe200030f0eff */
[----:B------:R0:W-:Y:S02]  /*39810*/  @P4 STG.E.U16 [R8.64], R6 ;  /* 0x0000000608004986 */ /* 0x0001e4000c101504 */
[----:B0-----:R-:W-:Y:S02]  /*39820*/  IADD3 R6, R22, 0x161, RZ ;  /* 0x0000016116067810 */ /* 0x001fe40007ffe0ff */
[----:B------:R-:W-:-:S04]  /*39830*/  LEA R8, P6, R0, R3, 0x1 ;  /* 0x0000000300087211 */ /* 0x000fc800078c08ff */
[----:B------:R-:W-:Y:S01]  /*39840*/  LEA.HI.X.SX32 R9, R0, R2, 0x1, P6 ;  /* 0x0000000200097211 */ /* 0x000fe200030f0eff */
[----:B---3--:R0:W-:Y:S01]  /*39850*/  @P3 STG.E.U16 [R4.64], R25 ;  /* 0x0000001904003986 */ /* 0x0081e2000c101504 */
[----:B------:R-:W-:Y:S02]  /*39860*/  ISETP.LT.AND P3, PT, R6, c[0x0][0x17c], !P0 ;  /* 0x00005f0006007a0c */ /* 0x000fe40004761270 */
[----:B------:R-:W-:Y:S02]  /*39870*/  PRMT R6, R25, 0x7632, R6 ;  /* 0x0000763219067816 */ /* 0x000fe40000000006 */
[----:B0-----:R-:W-:-:S04]  /*39880*/  IADD3 R5, R0, c[0x0][0x198], RZ ;  /* 0x0000660000057a10 */ /* 0x001fc80007ffe0ff */
[C---:B------:R-:W-:Y:S02]  /*39890*/  LEA R4, P6, R5.reuse, R3, 0x1 ;  /* 0x0000000305047211 */ /* 0x040fe400078c08ff */
[C---:B------:R-:W-:Y:S01]  /*398a0*/  IADD3 R0, R5.reuse, c[0x0][0x198], RZ ;  /* 0x0000660005007a10 */ /* 0x040fe20007ffe0ff */
[----:B------:R0:W-:Y:S01]  /*398b0*/  @P2 STG.E.U16 [R8.64], R6 ;  /* 0x0000000608002986 */ /* 0x0001e2000c101504 */
[----:B------:R-:W-:-:S05]  /*398c0*/  LEA.HI.X.SX32 R5, R5, R2, 0x1, P6 ;  /* 0x0000000205057211 */ /* 0x000fca00030f0eff */
[----:B------:R1:W-:Y:S01]  /*398d0*/  @P1 STG.E.U16 [R4.64], R29 ;  /* 0x0000001d04001986 */ /* 0x0003e2000c101504 */
[----:B0-----:R-:W-:-:S04]  /*398e0*/  IADD3 R6, R22, 0x163, RZ ;  /* 0x0000016316067810 */ /* 0x001fc80007ffe0ff */
[----:B------:R-:W-:Y:S02]  /*398f0*/  ISETP.LT.AND P1, PT, R6, c[0x0][0x17c], !P0 ;  /* 0x00005f0006007a0c */ /* 0x000fe40004721270 */
[----:B------:R-:W-:Y:S02]  /*39900*/  PRMT R6, R29, 0x7632, R6 ;  /* 0x000076321d067816 */ /* 0x000fe40000000006 */
[----:B-1----:R-:W3:Y:S04]  /*39910*/  LDL.LU R29, [R1+0x1098] ;  /* 0x00109800011d7983 */ /* 0x002ee80000300800 */
[----:B------:R-:W3:Y:S01]  /*39920*/  LDL.LU R25, [R1+0x21c] ;  /* 0x00021c0001197983 */ /* 0x000ee20000300800 */
[----:B------:R-:W-:Y:S02]  /*39930*/  IADD3 R10, R22, 0x160, RZ ;  /* 0x00000160160a7810 */ /* 0x000fe40007ffe0ff */
[----:B------:R-:W-:-:S02]  /*39940*/  LEA R8, P6, R0, R3, 0x1 ;  /* 0x0000000300087211 */ /* 0x000fc400078c08ff */
[----:B------:R-:W-:Y:S02]  /*39950*/  ISETP.LT.AND P4, PT, R10, c[0x0][0x17c], !P0 ;  /* 0x00005f000a007a0c */ /* 0x000fe40004781270 */
[C---:B------:R-:W-:Y:S02]  /*39960*/  IADD3 R5, R0.reuse, c[0x0][0x198], RZ ;  /* 0x0000660000057a10 */ /* 0x040fe40007ffe0ff */
[-C--:B------:R-:W-:Y:S02]  /*39970*/  LEA.HI.X.SX32 R9, R0, R2.reuse, 0x1, P6 ;  /* 0x0000000200097211 */ /* 0x080fe400030f0eff */
[C---:B------:R-:W-:Y:S02]  /*39980*/  LEA R4, P6, R5.reuse, R3, 0x1 ;  /* 0x0000000305047211 */ /* 0x040fe400078c08ff */
[C---:B------:R-:W-:Y:S02]  /*39990*/  IADD3 R0, R5.reuse, c[0x0][0x198], RZ ;  /* 0x0000660005007a10 */ /* 0x040fe40007ffe0ff */
[----:B------:R-:W-:-:S02]  /*399a0*/  LEA.HI.X.SX32 R5, R5, R2, 0x1, P6 ;  /* 0x0000000205057211 */ /* 0x000fc400030f0eff */
[----:B------:R-:W-:Y:S01]  /*399b0*/  IADD3 R10, R22, 0x162, RZ ;  /* 0x00000162160a7810 */ /* 0x000fe20007ffe0ff */
[----:B------:R0:W-:Y:S03]  /*399c0*/  @P5 STG.E.U16 [R8.64], R6 ;  /* 0x0000000608005986 */ /* 0x0001e6000c101504 */
[----:B------:R-:W-:Y:S02]  /*399d0*/  ISETP.LT.AND P2, PT, R10, c[0x0][0x17c], !P0 ;  /* 0x00005f000a007a0c */ /* 0x000fe40004741270 */
[C---:B------:R-:W-:Y:S02]  /*399e0*/  IADD3 R10, R22.reuse, 0x164, RZ ;  /* 0x00000164160a7810 */ /* 0x040fe40007ffe0ff */
[----:B0-----:R-:W-:Y:S02]  /*399f0*/  IADD3 R6, R22, 0x165, RZ ;  /* 0x0000016516067810 */ /* 0x001fe40007ffe0ff */
[----:B------:R-:W-:-:S02]  /*39a00*/  LEA R8, P6, R0, R3, 0x1 ;  /* 0x0000000300087211 */ /* 0x000fc400078c08ff */
[----:B------:R-:W-:Y:S02]  /*39a10*/  ISETP.LT.AND P5, PT, R10, c[0x0][0x17c], !P0 ;  /* 0x00005f000a007a0c */ /* 0x000fe400047a1270 */
[----:B------:R-:W-:Y:S02]  /*39a20*/  LEA.HI.X.SX32 R9, R0, R2, 0x1, P6 ;  /* 0x0000000200097211 */ /* 0x000fe400030f0eff */
[C---:B------:R-:W-:Y:S02]  /*39a30*/  IADD3 R10, R22.reuse, 0x166, RZ ;  /* 0x00000166160a7810 */ /* 0x040fe40007ffe0ff */
[----:B------:R-:W-:Y:S01]  /*39a40*/  IADD3 R12, R22, 0x167, RZ ;  /* 0x00000167160c7810 */ /* 0x000fe20007ffe0ff */
[----:B----4-:R0:W-:Y:S01]  /*39a50*/  @P4 STG.E.U16 [R4.64], R23 ;  /* 0x0000001704004986 */ /* 0x0101e2000c101504 */
[----:B------:R-:W-:Y:S02]  /*39a60*/  ISETP.LT.AND P4, PT, R6, c[0x0][0x17c], !P0 ;  /* 0x00005f0006007a0c */ /* 0x000fe40004781270 */
[----:B------:R-:W-:-:S02]  /*39a70*/  PRMT R6, R23, 0x7632, R6 ;  /* 0x0000763217067816 */ /* 0x000fc40000000006 */
[----:B0-----:R-:W-:-:S04]  /*39a80*/  IADD3 R5, R0, c[0x0][0x198], RZ ;  /* 0x0000660000057a10 */ /* 0x001fc80007ffe0ff */
[CC--:B------:R-:W-:Y:S02]  /*39a90*/  LEA R4, P6, R5.reuse, R3.reuse, 0x1 ;  /* 0x0000000305047211 */ /* 0x0c0fe400078c08ff */
[C---:B------:R-:W-:Y:S01]  /*39aa0*/  IADD3 R0, R5.reuse, c[0x0][0x198], RZ ;  /* 0x0000660005007a10 */ /* 0x040fe20007ffe0ff */
[----:B------:R0:W-:Y:S01]  /*39ab0*/  @P3 STG.E.U16 [R8.64], R6 ;  /* 0x0000000608003986 */ /* 0x0001e2000c101504 */
[----:B------:R-:W-:Y:S02]  /*39ac0*/  LEA.HI.X.SX32 R5, R5, R2, 0x1, P6 ;  /* 0x0000000205057211 */ /* 0x000fe400030f0eff */
[----:B------:R-:W-:Y:S02]  /*39ad0*/  ISETP.LT.AND P3, PT, R10, c[0x0][0x17c], !P0 ;  /* 0x00005f000a007a0c */ /* 0x000fe40004761270 */
[C---:B------:R-:W-:Y:S02]  /*39ae0*/  IADD3 R10, R0.reuse, c[0x0][0x198], RZ ;  /* 0x00006600000a7a10 */ /* 0x040fe40007ffe0ff */
[----:B0-----:R-:W-:-:S04]  /*39af0*/  LEA R8, P6, R0, R3, 0x1 ;  /* 0x0000000300087211 */ /* 0x001fc800078c08ff */
[----:B------:R-:W-:Y:S01]  /*39b00*/  LEA.HI.X.SX32 R9, R0, R2, 0x1, P6 ;  /* 0x0000000200097211 */ /* 0x000fe200030f0eff */
[----:B--2---:R0:W-:Y:S01]  /*39b10*/  @P2 STG.E.U16 [R4.64], R24 ;  /* 0x0000001804002986 */ /* 0x0041e2000c101504 */
[----:B------:R-:W-:Y:S02]  /*39b20*/  PRMT R13, R24, 0x7632, R13 ;  /* 0x00007632180d7816 */ /* 0x000fe4000000000d */
[----:B------:R-:W-:Y:S02]  /*39b30*/  ISETP.LT.AND P2, PT, R12, c[0x0][0x17c], !P0 ;  /* 0x00005f000c007a0c */ /* 0x000fe40004741270 */
[----:B------:R-:W-:Y:S01]  /*39b40*/  IADD3 R12, R22, 0x168, RZ ;  /* 0x00000168160c7810 */ /* 0x000fe20007ffe0ff */
[----:B0-----:R-:W2:Y:S01]  /*39b50*/  LDL.LU R24, [R1+0x28c] ;  /* 0x00028c0001187983 */ /* 0x001ea20000300800 */
[----:B------:R-:W-:-:S04]  /*39b60*/  LEA R4, P6, R10, R3, 0x1 ;  /* 0x000000030a047211 */ /* 0x000fc800078c08ff */
[----:B------:R-:W-:Y:S01]  /*39b70*/  LEA.HI.X.SX32 R5, R10, R2, 0x1, P6 ;  /* 0x000000020a057211 */ /* 0x000fe200030f0eff */
[----:B------:R-:W-:Y:S01]  /*39b80*/  @P1 STG.E.U16 [R8.64], R13 ;  /* 0x0000000d08001986 */ /* 0x000fe2000c101504 */
[----:B------:R-:W-:-:S03]  /*39b90*/  ISETP.LT.AND P1, PT, R12, c[0x0][0x17c], !P0 ;  /* 0x00005f000c007a0c */ /* 0x000fc60004721270 */
[----:B---3--:R0:W-:Y:S01]  /*39ba0*/  @P5 STG.E.U16 [R4.64], R25 ;  /* 0x0000001904005986 */ /* 0x0081e2000c101504 */
[----:B------:R-:W-:-:S03]  /*39bb0*/  PRMT R12, R25, 0x7632, R12 ;  /* 0x00007632190c7816 */ /* 0x000fc6000000000c */
[----:B0-----:R-:W3:Y:S01]  /*39bc0*/  LDL.LU R25, [R1+0x26c] ;  /* 0x00026c0001197983 */ /* 0x001ee20000300800 */
[----:B------:R-:W-:Y:S02]  /*39bd0*/  IADD3 R0, R10, c[0x0][0x198], RZ ;  /* 0x000066000a007a10 */ /* 0x000fe40007ffe0ff */
[----:B------:R-:W-:Y:S02]  /*39be0*/  IADD3 R10, R22, 0x169, RZ ;  /* 0x00000169160a7810 */ /* 0x000fe40007ffe0ff */
[C---:B------:R-:W-:Y:S02]  /*39bf0*/  LEA R8, P6, R0.reuse, R3, 0x1 ;  /* 0x0000000300087211 */ /* 0x040fe400078c08ff */
[C---:B------:R-:W-:Y:S02]  /*39c00*/  IADD3 R6, R0.reuse, c[0x0][0x198], RZ ;  /* 0x0000660000067a10 */ /* 0x040fe40007ffe0ff */
[----:B------:R-:W-:Y:S02]  /*39c10*/  LEA.HI.X.SX32 R9, R0, R2, 0x1, P6 ;  /* 0x0000000200097211 */ /* 0x000fe400030f0eff */
[----:B------:R-:W-:-:S02]  /*39c20*/  ISETP.LT.AND P5, PT, R10, c[0x0][0x17c], !P0 ;  /* 0x00005f000a007a0c */ /* 0x000fc400047a1270 */
[----:B------:R-:W-:Y:S02]  /*39c30*/  LEA R4, P6, R6, R3, 0x1 ;  /* 0x0000000306047211 */ /* 0x000fe400078c08ff */
[----:B------:R-:W-:Y:S02]  /*39c40*/  IADD3 R10, R22, 0x16a, RZ ;  /* 0x0000016a160a7810 */ /* 0x000fe40007ffe0ff */
[C---:B------:R-:W-:Y:S01]  /*39c50*/  IADD3 R0, R6.reuse, c[0x0][0x198], RZ ;  /* 0x0000660006007a10 */ /* 0x040fe20007ffe0ff */
[----:B------:R0:W-:Y:S01]  /*39c60*/  @P4 STG.E.U16 [R8.64], R12 ;  /* 0x0000000c08004986 */ /* 0x0001e2000c101504 */
[----:B------:R-:W-:Y:S02]  /*39c70*/  LEA.HI.X.SX32 R5, R6, R2, 0x1, P6 ;  /* 0x0000000206057211 */ /* 0x000fe400030f0eff */
[----:B------:R-:W-:Y:S02]  /*39c80*/  ISETP.LT.AND P4, PT, R10, c[0x0][0x17c], !P0 ;  /* 0x00005f000a007a0c */ /* 0x000fe40004781270 */
[----:B------:R-:W-:-:S02]  /*39c90*/  IADD3 R10, R22, 0x16b, RZ ;  /* 0x0000016b160a7810 */ /* 0x000fc40007ffe0ff */
[C---:B------:R-:W-:Y:S01]  /*39ca0*/  IADD3 R6, R0.reuse, c[0x0][0x198], RZ ;  /* 0x0000660000067a10 */ /* 0x040fe20007ffe0ff */
[----:B------:R1:W-:Y:S01]  /*39cb0*/  @P3 STG.E.U16 [R4.64], R19 ;  /* 0x0000001304003986 */ /* 0x0003e2000c101504 */
[CC--:B0-----:R-:W-:Y:S02]  /*39cc0*/  LEA R8, P6, R0.reuse, R3.reuse, 0x1 ;  /* 0x0000000300087211 */ /* 0x0c1fe400078c08ff */
[----:B------:R-:W-:Y:S02]  /*39cd0*/  PRMT R13, R19, 0x7632, R13 ;  /* 0x00007632130d7816 */ /* 0x000fe4000000000d */
[----:B------:R-:W-:Y:S02]  /*39ce0*/  LEA.HI.X.SX32 R9, R0, R2, 0x1, P6 ;  /* 0x0000000200097211 */ /* 0x000fe400030f0eff */
[----:B------:R-:W-:Y:S02]  /*39cf0*/  ISETP.LT.AND P3, PT, R10, c[0x0][0x17c], !P0 ;  /* 0x00005f000a007a0c */ /* 0x000fe40004761270 */
[----:B-1----:R-:W-:-:S02]  /*39d00*/  LEA R4, P6, R6, R3, 0x1 ;  /* 0x0000000306047211 */ /* 0x002fc400078c08ff */
[----:B------:R-:W-:Y:S02]  /*39d10*/  IADD3 R10, R22, 0x16c, RZ ;  /* 0x0000016c160a7810 */ /* 0x000fe40007ffe0ff */
[C---:B------:R-:W-:Y:S01]  /*39d20*/  IADD3 R0, R6.reuse, c[0x0][0x198], RZ ;  /* 0x0000660006007a10 */ /* 0x040fe20007ffe0ff */
[----:B------:R0:W-:Y:S01]  /*39d30*/  @P2 STG.E.U16 [R8.64], R13 ;  /* 0x0000000d08002986 */ /* 0x0001e2000c101504 */
[----:B------:R-:W-:Y:S02]  /*39d40*/  LEA.HI.X.SX32 R5, R6, R2, 0x1, P6 ;  /* 0x0000000206057211 */ /* 0x000fe400030f0eff */
[----:B------:R-:W-:Y:S02]  /*39d50*/  ISETP.LT.AND P2, PT, R10, c[0x0][0x17c], !P0 ;  /* 0x00005f000a007a0c */ /* 0x000fe40004741270 */
[C---:B------:R-:W-:Y:S02]  /*39d60*/  IADD3 R10, R0.reuse, c[0x0][0x198], RZ ;  /* 0x00006600000a7a10 */ /* 0x040fe40007ffe0ff */
[----:B0-----:R-:W-:-:S04]  /*39d70*/  LEA R8, P6, R0, R3, 0x1 ;  /* 0x0000000300087211 */ /* 0x001fc800078c08ff */
[----:B------:R-:W-:Y:S02]  /*39d80*/  LEA.HI.X.SX32 R9, R0, R2, 0x1, P6 ;  /* 0x0000000200097211 */ /* 0x000fe400030f0eff */
[----:B------:R-:W-:Y:S01]  /*39d90*/  IADD3 R0, R10, c[0x0][0x198], RZ ;  /* 0x000066000a007a10 */ /* 0x000fe20007ffe0ff */
[----:B------:R-:W-:Y:S04]  /*39da0*/  STL [R1+0x108c], R17 ;  /* 0x00108c1101007387 */ /* 0x000fe80000100800 */
[----:B--2---:R0:W-:Y:S01]  /*39db0*/  @P1 STG.E.U16 [R4.64], R24 ;  /* 0x0000001804001986 */ /* 0x0041e2000c101504 */
[----:B------:R-:W-:-:S05]  /*39dc0*/  PRMT R12, R24, 0x7632, R12 ;  /* 0x00007632180c7816 */ /* 0x000fca000000000c */
[----:B------:R1:W-:Y:S01]  /*39dd0*/  @P5 STG.E.U16 [R8.64], R12 ;  /* 0x0000000c08005986 */ /* 0x0003e2000c101504 */
[----:B0-----:R-:W-:-:S04]  /*39de0*/  LEA R4, P6, R10, R3, 0x1 ;  /* 0x000000030a047211 */ /* 0x001fc800078c08ff */
[-C--:B------:R-:W-:Y:S02]  /*39df0*/  LEA.HI.X.SX32 R5, R10, R2.reuse, 0x1, P6 ;  /* 0x000000020a057211 */ /* 0x080fe400030f0eff */
[C---:B-1----:R-:W-:Y:S02]  /*39e00*/  LEA R8, P6, R0.reuse, R3, 0x1 ;  /* 0x0000000300087211 */ /* 0x042fe400078c08ff */
[C---:B------:R-:W-:Y:S02]  /*39e10*/  IADD3 R10, R0.reuse, c[0x0][0x198], RZ ;  /* 0x00006600000a7a10 */ /* 0x040fe40007ffe0ff */
[----:B------:R-:W-:Y:S02]  /*39e20*/  LEA.HI.X.SX32 R9, R0, R2, 0x1, P6 ;  /* 0x0000000200097211 */ /* 0x000fe400030f0eff */
[----:B------:R-:W-:Y:S01]  /*39e30*/  PRMT R12, R28, 0x7632, R12 ;  /* 0x000076321c0c7816 */ /* 0x000fe2000000000c */
[----:B---3--:R0:W-:Y:S01]  /*39e40*/  @P4 STG.E.U16 [R4.64], R25 ;  /* 0x0000001904004986 */ /* 0x0081e2000c101504 */
[----:B------:R-:W-:-:S03]  /*39e50*/  PRMT R13, R25, 0x7632, R13 ;  /* 0x00007632190d7816 */ /* 0x000fc6000000000d */
[----:B0-----:R-:W2:Y:S01]  /*39e60*/  LDL.LU R25, [R1+0x29c] ;  /* 0x00029c0001197983 */ /* 0x001ea20000300800 */
[----:B------:R-:W-:-:S04]  /*39e70*/  LEA R4, P6, R10, R3, 0x1 ;  /* 0x000000030a047211 */ /* 0x000fc800078c08ff */
[----:B------:R-:W-:Y:S01]  /*39e80*/  LEA.HI.X.SX32 R5, R10, R2, 0x1, P6 ;  /* 0x000000020a057211 */ /* 0x000fe200030f0eff */
[----:B------:R-:W-:Y:S04]  /*39e90*/  @P3 STG.E.U16 [R8.64], R13 ;  /* 0x0000000d08003986 */ /* 0x000fe8000c101504 */
[----:B------:R0:W-:Y:S04]  /*39ea0*/  @P2 STG.E.U16 [R4.64], R28 ;  /* 0x0000001c04002986 */ /* 0x0001e8000c101504 */
[----:B0-----:R-:W3:Y:S01]  /*39eb0*/  LDL.LU R28, [R1+0x1094] ;  /* 0x00109400011c7983 */ /* 0x001ee20000300800 */
[----:B------:R-:W-:-:S04]  /*39ec0*/  IADD3 R6, R22, 0x16d, RZ ;  /* 0x0000016d16067810 */ /* 0x000fc80007ffe0ff */
[----:B------:R-:W-:Y:S02]  /*39ed0*/  ISETP.LT.AND P1, PT, R6, c[0x0][0x17c], !P0 ;  /* 0x00005f0006007a0c */ /* 0x000fe40004721270 */
[----:B------:R-:W-:-:S04]  /*39ee0*/  IADD3 R6, R22, 0x16e, RZ ;  /* 0x0000016e16067810 */ /* 0x000fc80007ffe0ff */
[----:B------:R-:W-:Y:S02]  /*39ef0*/  ISETP.LT.AND P5, PT, R6, c[0x0][0x17c], !P0 ;  /* 0x00005f0006007a0c */ /* 0x000fe400047a1270 */
[----:B------:R-:W-:-:S04]  /*39f00*/  IADD3 R6, R22, 0x16f, RZ ;  /* 0x0000016f16067810 */ /* 0x000fc80007ffe0ff */
[----:B------:R-:W-:Y:S02]  /*39f10*/  ISETP.LT.AND P4, PT, R6, c[0x0][0x17c], !P0 ;  /* 0x00005f0006007a0c */ /* 0x000fe40004781270 */
        /* <DEDUP_REMOVED lines=10> */
[----:B------:R-:W-:Y:S02]  /*39fc0*/  IADD3 R10, R6, c[0x0][0x198], RZ ;  /* 0x00006600060a7a10 */ /* 0x000fe40007ffe0ff */
[----:B------:R-:W-:Y:S01]  /*39fd0*/  IADD3 R0, R22, 0x171, RZ ;  /* 0x0000017116007810 */ /* 0x000fe20007ffe0ff */
[----:B------:R1:W-:Y:S01]  /*39fe0*/  @P5 STG.E.U16 [R4.64], R15 ;  /* 0x0000000f04005986 */ /* 0x0003e2000c101504 */
[C---:B0-----:R-:W-:Y:S02]  /*39ff0*/  LEA R8, P6, R6.reuse, R3, 0x1 ;  /* 0x0000000306087211 */ /* 0x041fe400078c08ff */
[----:B------:R-:W-:Y:S02]  /*3a000*/  PRMT R13, R15, 0x7632, R13 ;  /* 0x000076320f0d7816 */ /* 0x000fe4000000000d */
[----:B------:R-:W-:-:S02]  /*3a010*/  LEA.HI.X.SX32 R9, R6, R2, 0x1, P6 ;  /* 0x0000000206097211 */ /* 0x000fc400030f0eff */
[----:B------:R-:W-:Y:S02]  /*3a020*/  ISETP.LT.AND P2, PT, R0, c[0x0][0x17c], !P0 ;  /* 0x00005f0000007a0c */ /* 0x000fe40004741270 */
[C---:B-1----:R-:W-:Y:S02]  /*3a030*/  LEA R4, P6, R10.reuse, R3, 0x1 ;  /* 0x000000030a047211 */ /* 0x042fe400078c08ff */
[----:B------:R-:W-:Y:S02]  /*3a040*/  IADD3 R6, R10, c[0x0][0x198], RZ ;  /* 0x000066000a067a10 */ /* 0x000fe40007ffe0ff */
[----:B------:R-:W-:Y:S01]  /*3a050*/  IADD3 R0, R22, 0x172, RZ ;  /* 0x0000017216007810 */ /* 0x000fe20007ffe0ff */
[----:B------:R0:W-:Y:S01]  /*3a060*/  @P4 STG.E.U16 [R8.64], R13 ;  /* 0x0000000d08004986 */ /* 0x0001e2000c101504 */
[----:B------:R-:W-:Y:S02]  /*3a070*/  LEA.HI.X.SX32 R5, R10, R2, 0x1, P6 ;  /* 0x000000020a057211 */ /* 0x000fe400030f0eff */
[----:B------:R-:W-:-:S02]  /*3a080*/  ISETP.LT.AND P1, PT, R0, c[0x0][0x17c], !P0 ;  /* 0x00005f0000007a0c */ /* 0x000fc40004721270 */
[C---:B------:R-:W-:Y:S02]  /*3a090*/  IADD3 R10, R6.reuse, c[0x0][0x198], RZ ;  /* 0x00006600060a7a10 */ /* 0x040fe40007ffe0ff */
[----:B0-----:R-:W-:-:S04]  /*3a0a0*/  LEA R8, P6, R6, R3, 0x1 ;  /* 0x0000000306087211 */ /* 0x001fc800078c08ff */
[----:B------:R-:W-:Y:S01]  /*3a0b0*/  LEA.HI.X.SX32 R9, R6, R2, 0x1, P6 ;  /* 0x0000000206097211 */ /* 0x000fe200030f0eff */
[----:B--2---:R0:W-:Y:S01]  /*3a0c0*/  @P3 STG.E.U16 [R4.64], R25 ;  /* 0x0000001904003986 */ /* 0x0041e2000c101504 */
[----:B------:R-:W-:Y:S02]  /*3a0d0*/  PRMT R12, R25, 0x7632, R12 ;  /* 0x00007632190c7816 */ /* 0x000fe4000000000c */
[----:B0-----:R-:W-:-:S04]  /*3a0e0*/  LEA R4, P6, R10, R3, 0x1 ;  /* 0x000000030a047211 */ /* 0x001fc800078c08ff */
[----:B------:R-:W-:Y:S01]  /*3a0f0*/  LEA.HI.X.SX32 R5, R10, R2, 0x1, P6 ;  /* 0x000000020a057211 */ /* 0x000fe200030f0eff */
[----:B------:R-:W-:Y:S04]  /*3a100*/  @P2 STG.E.U16 [R8.64], R12 ;  /* 0x0000000c08002986 */ /* 0x000fe8000c101504 */
[----:B---3--:R0:W-:Y:S01]  /*3a110*/  @P1 STG.E.U16 [R4.64], R28 ;  /* 0x0000001c04001986 */ /* 0x0081e2000c101504 */
[----:B------:R-:W-:-:S03]  /*3a120*/  PRMT R13, R28, 0x7632, R13 ;  /* 0x000076321c0d7816 */ /* 0x000fc6000000000d */
[----:B0-----:R-:W2:Y:S04]  /*3a130*/  LDL.LU R28, [R1+0x1090] ;  /* 0x00109000011c7983 */ /* 0x001ea80000300800 */
[----:B------:R-:W3:Y:S04]  /*3a140*/  LDL.LU R23, [R1+0x27c] ;  /* 0x00027c0001177983 */ /* 0x000ee80000300800 */
[----:B------:R-:W4:Y:S04]  /*3a150*/  LDL.LU R24, [R1+0x22c] ;  /* 0x00022c0001187983 */ /* 0x000f280000300800 */
[----:B------:R-:W4:Y:S01]  /*3a160*/  LDL.LU R25, [R1+0x2ac] ;  /* 0x0002ac0001197983 */ /* 0x000f220000300800 */
[----:B------:R-:W-:-:S02]  /*3a170*/  IADD3 R0, R22, 0x173, RZ ;  /* 0x0000017316007810 */ /* 0x000fc40007ffe0ff */
[----:B------:R-:W-:Y:S02]  /*3a180*/  IADD3 R6, R10, c[0x0][0x198], RZ ;  /* 0x000066000a067a10 */ /* 0x000fe40007ffe0ff */
[----:B------:R-:W-:Y:S02]  /*3a190*/  ISETP.LT.AND P5, PT, R0, c[0x0][0x17c], !P0 ;  /* 0x00005f0000007a0c */ /* 0x000fe400047a1270 */
[----:B------:R-:W-:Y:S02]  /*3a1a0*/  IADD3 R0, R22, 0x174, RZ ;  /* 0x0000017416007810 */ /* 0x000fe40007ffe0ff */
[----:B------:R-:W-:Y:S02]  /*3a1b0*/  LEA R8, P6, R6, R3, 0x1 ;  /* 0x0000000306087211 */ /* 0x000fe400078c08ff */
[----:B------:R-:W-:Y:S02]  /*3a1c0*/  ISETP.LT.AND P4, PT, R0, c[0x0][0x17c], !P0 ;  /* 0x00005f0000007a0c */ /* 0x000fe40004781270 */
[----:B------:R-:W-:-:S02]  /*3a1d0*/  IADD3 R10, R6, c[0x0][0x198], RZ ;  /* 0x00006600060a7a10 */ /* 0x000fc40007ffe0ff */
[----:B------:R-:W-:Y:S02]  /*3a1e0*/  IADD3 R0, R22, 0x175, RZ ;  /* 0x0000017516007810 */ /* 0x000fe40007ffe0ff */
[-C--:B------:R-:W-:Y:S02]  /*3a1f0*/  LEA.HI.X.SX32 R9, R6, R2.reuse, 0x1, P6 ;  /* 0x0000000206097211 */ /* 0x080fe400030f0eff */
[----:B------:R-:W-:Y:S02]  /*3a200*/  LEA R4, P6, R10, R3, 0x1 ;  /* 0x000000030a047211 */ /* 0x000fe400078c08ff */
[----:B------:R-:W-:Y:S02]  /*3a210*/  ISETP.LT.AND P3, PT, R0, c[0x0][0x17c], !P0 ;  /* 0x00005f0000007a0c */ /* 0x000fe40004761270 */
[----:B------:R-:W-:Y:S02]  /*3a220*/  IADD3 R6, R10, c[0x0][0x198], RZ ;  /* 0x000066000a067a10 */ /* 0x000fe40007ffe0ff */
[----:B------:R-:W-:Y:S01]  /*3a230*/  IADD3 R0, R22, 0x176, RZ ;  /* 0x0000017616007810 */ /* 0x000fe20007ffe0ff */
[----:B------:R0:W-:Y:S01]  /*3a240*/  @P5 STG.E.U16 [R8.64], R13 ;  /* 0x0000000d08005986 */ /* 0x0001e2000c101504 */
[----:B------:R-:W-:-:S02]  /*3a250*/  LEA.HI.X.SX32 R5, R10, R2, 0x1, P6 ;  /* 0x000000020a057211 */ /* 0x000fc400030f0eff */
[----:B------:R-:W-:Y:S02]  /*3a260*/  ISETP.LT.AND P2, PT, R0, c[0x0][0x17c], !P0 ;  /* 0x00005f0000007a0c */ /* 0x000fe40004741270 */
[----:B------:R-:W-:Y:S02]  /*3a270*/  IADD3 R10, R6, c[0x0][0x198], RZ ;  /* 0x00006600060a7a10 */ /* 0x000fe40007ffe0ff */
[----:B------:R-:W-:Y:S02]  /*3a280*/  IADD3 R0, R22, 0x177, RZ ;  /* 0x0000017716007810 */ /* 0x000fe40007ffe0ff */
[----:B0-----:R-:W-:Y:S01]  /*3a290*/  LEA R8, P6, R6, R3, 0x1 ;  /* 0x0000000306087211 */ /* 0x001fe200078c08ff */
[----:B------:R0:W-:Y:S01]  /*3a2a0*/  @P4 STG.E.U16 [R4.64], R11 ;  /* 0x0000000b04004986 */ /* 0x0001e2000c101504 */
[----:B------:R-:W-:Y:S02]  /*3a2b0*/  ISETP.LT.AND P1, PT, R0, c[0x0][0x17c], !P0 ;  /* 0x00005f0000007a0c */ /* 0x000fe40004721270 */
[----:B------:R-:W-:-:S02]  /*3a2c0*/  LEA.HI.X.SX32 R9, R6, R2, 0x1, P6 ;  /* 0x0000000206097211 */ /* 0x000fc400030f0eff */
[CC--:B------:R-:W-:Y:S02]  /*3a2d0*/  LEA R12, P6, R10.reuse, R3.reuse, 0x1 ;  /* 0x000000030a0c7211 */ /* 0x0c0fe400078c08ff */
[----:B------:R-:W-:Y:S02]  /*3a2e0*/  IADD3 R6, R10, c[0x0][0x198], RZ ;  /* 0x000066000a067a10 */ /* 0x000fe40007ffe0ff */
[----:B------:R-:W-:Y:S02]  /*3a2f0*/  IADD3 R0, R22, 0x178, RZ ;  /* 0x0000017816007810 */ /* 0x000fe40007ffe0ff */
[----:B------:R-:W-:Y:S02]  /*3a300*/  LEA.HI.X.SX32 R13, R10, R2, 0x1, P6 ;  /* 0x000000020a0d7211 */ /* 0x000fe400030f0eff */
[----:B0-----:R-:W-:Y:S02]  /*3a310*/  PRMT R5, R11, 0x7632, R5 ;  /* 0x000076320b057816 */ /* 0x001fe40000000005 */
[----:B------:R-:W-:-:S02]  /*3a320*/  LEA R4, P6, R6, R3, 0x1 ;  /* 0x0000000306047211 */ /* 0x000fc400078c08ff */
[----:B------:R-:W-:Y:S02]  /*3a330*/  ISETP.LT.AND P5, PT, R0, c[0x0][0x17c], !P0 ;  /* 0x00005f0000007a0c */ /* 0x000fe400047a1270 */
[----:B------:R-:W-:Y:S01]  /*3a340*/  IADD3 R10, R6, c[0x0][0x198], RZ ;  /* 0x00006600060a7a10 */ /* 0x000fe20007ffe0ff */
[----:B------:R0:W-:Y:S01]  /*3a350*/  @P3 STG.E.U16 [R8.64], R5 ;  /* 0x0000000508003986 */ /* 0x0001e2000c101504 */
[----:B------:R-:W-:-:S04]  /*3a360*/  IADD3 R0, R22, 0x179, RZ ;  /* 0x0000017916007810 */ /* 0x000fc80007ffe0ff */
[----:B------:R-:W-:Y:S01]  /*3a370*/  ISETP.LT.AND P4, PT, R0, c[0x0][0x17c], !P0 ;  /* 0x00005f0000007a0c */ /* 0x000fe20004781270 */
[----:B------:R1:W-:Y:S01]  /*3a380*/  @P2 STG.E.U16 [R12.64], R7 ;  /* 0x000000070c002986 */ /* 0x0003e2000c101504 */
[-C--:B0-----:R-:W-:Y:S02]  /*3a390*/  LEA.HI.X.SX32 R5, R6, R2.reuse, 0x1, P6 ;  /* 0x0000000206057211 */ /* 0x081fe400030f0eff */
[C---:B------:R-:W-:Y:S02]  /*3a3a0*/  LEA R14, P6, R10.reuse, R3, 0x1 ;  /* 0x000000030a0e7211 */ /* 0x040fe400078c08ff */
[C---:B------:R-:W-:Y:S02]  /*3a3b0*/  IADD3 R6, R10.reuse, c[0x0][0x198], RZ ;  /* 0x000066000a067a10 */ /* 0x040fe40007ffe0ff */
[----:B------:R-:W-:Y:S02]  /*3a3c0*/  PRMT R9, R7, 0x7632, R9 ;  /* 0x0000763207097816 */ /* 0x000fe40000000009 */
[----:B------:R-:W-:-:S02]  /*3a3d0*/  LEA.HI.X.SX32 R15, R10, R2, 0x1, P6 ;  /* 0x000000020a0f7211 */ /* 0x000fc400030f0eff */
[C---:B-1----:R-:W-:Y:S01]  /*3a3e0*/  LEA R12, P6, R6.reuse, R3, 0x1 ;  /* 0x00000003060c7211 */ /* 0x042fe200078c08ff */
[----:B------:R0:W-:Y:S03]  /*3a3f0*/  @P1 STG.E.U16 [R4.64], R9 ;  /* 0x0000000904001986 */ /* 0x0001e6000c101504 */
[----:B------:R-:W-:Y:S02]  /*3a400*/  LEA.HI.X.SX32 R13, R6, R2, 0x1, P6 ;  /* 0x00000002060d7211 */ /* 0x000fe400030f0eff */
[----:B------:R-:W-:Y:S02]  /*3a410*/  IADD3 R0, R22, 0x17a, RZ ;  /* 0x0000017a16007810 */ /* 0x000fe40007ffe0ff */
[----:B------:R-:W-:Y:S02]  /*3a420*/  IADD3 R7, R6, c[0x0][0x198], RZ ;  /* 0x0000660006077a10 */ /* 0x000fe40007ffe0ff */
[----:B------:R-:W-:-:S02]  /*3a430*/  ISETP.LT.AND P3, PT, R0, c[0x0][0x17c], !P0 ;  /* 0x00005f0000007a0c */ /* 0x000fc40004761270 */
[----:B------:R-:W-:Y:S02]  /*3a440*/  IADD3 R0, R22, 0x17b, RZ ;  /* 0x0000017b16007810 */ /* 0x000fe40007ffe0ff */
[C---:B------:R-:W-:Y:S02]  /*3a450*/  LEA R10, P6, R7.reuse, R3, 0x1 ;  /* 0x00000003070a7211 */ /* 0x040fe400078c08ff */
[C---:B0-----:R-:W-:Y:S02]  /*3a460*/  IADD3 R4, R7.reuse, c[0x0][0x198], RZ ;  /* 0x0000660007047a10 */ /* 0x041fe40007ffe0ff */
[----:B------:R-:W-:Y:S02]  /*3a470*/  ISETP.LT.AND P2, PT, R0, c[0x0][0x17c], !P0 ;  /* 0x00005f0000007a0c */ /* 0x000fe40004741270 */
[----:B------:R-:W-:Y:S02]  /*3a480*/  LEA.HI.X.SX32 R11, R7, R2, 0x1, P6 ;  /* 0x00000002070b7211 */ /* 0x000fe400030f0eff */
[----:B------:R-:W-:-:S02]  /*3a490*/  IADD3 R0, R22, 0x17c, RZ ;  /* 0x0000017c16007810 */ /* 0x000fc40007ffe0ff */
[CC--:B------:R-:W-:Y:S02]  /*3a4a0*/  LEA R6, P6, R4.reuse, R3.reuse, 0x1 ;  /* 0x0000000304067211 */ /* 0x0c0fe400078c08ff */
[----:B------:R-:W-:Y:S02]  /*3a4b0*/  IADD3 R5, R4, c[0x0][0x198], RZ ;  /* 0x0000660004057a10 */ /* 0x000fe40007ffe0ff */
[----:B------:R-:W-:Y:S02]  /*3a4c0*/  ISETP.LT.AND P1, PT, R0, c[0x0][0x17c], !P0 ;  /* 0x00005f0000007a0c */ /* 0x000fe40004721270 */
[----:B------:R-:W-:Y:S02]  /*3a4d0*/  LEA.HI.X.SX32 R7, R4, R2, 0x1, P6 ;  /* 0x0000000204077211 */ /* 0x000fe400030f0eff */
[----:B------:R-:W-:Y:S02]  /*3a4e0*/  LEA R8, P6, R5, R3, 0x1 ;  /* 0x0000000305087211 */ /* 0x000fe400078c08ff */
[----:B------:R-:W-:-:S02]  /*3a4f0*/  IADD3 R0, R22, 0x17d, RZ ;  /* 0x0000017d16007810 */ /* 0x000fc40007ffe0ff */
[C---:B------:R-:W-:Y:S02]  /*3a500*/  LEA.HI.X.SX32 R9, R5.reuse, R2, 0x1, P6 ;  /* 0x0000000205097211 */ /* 0x040fe400030f0eff */
[----:B------:R-:W-:-:S04]  /*3a510*/  IADD3 R5, R5, c[0x0][0x198], RZ ;  /* 0x0000660005057a10 */ /* 0x000fc80007ffe0ff */
[----:B------:R-:W-:Y:S01]  /*3a520*/  LEA R4, P6, R5, R3, 0x1 ;  /* 0x0000000305047211 */ /* 0x000fe200078c08ff */
[----:B--2---:R-:W0:Y:S04]  /*3a530*/  LDS.128 R16, [R28] ;  /* 0x000000001c107984 */ /* 0x004e280000000c00 */
[----:B---3--:R1:W-:Y:S02]  /*3a540*/  @P5 STG.E.U16 [R14.64], R23 ;  /* 0x000000170e005986 */ /* 0x0083e4000c101504 */
[----:B-1----:R-:W-:-:S05]  /*3a550*/  PRMT R15, R23, 0x7632, R15 ;  /* 0x00007632170f7816 */ /* 0x002fca000000000f */
[----:B------:R1:W-:Y:S04]  /*3a560*/  @P4 STG.E.U16 [R12.64], R15 ;  /* 0x0000000f0c004986 */ /* 0x0003e8000c101504 */
[----:B0-----:R-:W-:Y:S01]  /*3a570*/  STL [R1+0x44], R17 ;  /* 0x0000441101007387 */ /* 0x001fe20000100800 */
[----:B-1----:R-:W-:-:S03]  /*3a580*/  IMAD.MOV.U32 R15, RZ, RZ, R16 ;  /* 0x000000ffff0f7224 */ /* 0x002fc600078e0010 */
[----:B------:R-:W-:Y:S04]  /*3a590*/  STL.64 [R1+0x48], R18 ;  /* 0x0000481201007387 */ /* 0x000fe80000100a00 */
[----:B------:R-:W0:Y:S01]  /*3a5a0*/  LDS.128 R16, [R29] ;  /* 0x000000001d107984 */ /* 0x000e220000000c00 */
[----:B------:R-:W-:-:S03]  /*3a5b0*/  LOP3.LUT R23, R28, 0x40, RZ, 0x3c, !PT ;  /* 0x000000401c177812 */ /* 0x000fc600078e3cff */
[----:B0-----:R-:W-:Y:S01]  /*3a5c0*/  STL [R1+0x54], R17 ;  /* 0x0000541101007387 */ /* 0x001fe20000100800 */
[----:B------:R-:W-:-:S03]  /*3a5d0*/  IMAD.MOV.U32 R14, RZ, RZ, R16 ;  /* 0x000000ffff0e7224 */ /* 0x000fc600078e0010 */
[----:B------:R-:W-:Y:S04]  /*3a5e0*/  STL.64 [R1+0x58], R18 ;  /* 0x0000581201007387 */ /* 0x000fe80000100a00 */
[----:B------:R-:W0:Y:S01]  /*3a5f0*/  LDS.128 R16, [R23] ;  /* 0x0000000017107984 */ /* 0x000e220000000c00 */
[----:B------:R-:W-:-:S03]  /*3a600*/  ISETP.LT.AND P5, PT, R0, c[0x0][0x17c], !P0 ;  /* 0x00005f0000007a0c */ /* 0x000fc600047a1270 */
[----:B----4-:R1:W-:Y:S01]  /*3a610*/  @P3 STG.E.U16 [R10.64], R24 ;  /* 0x000000180a003986 */ /* 0x0103e2000c101504 */
[----:B------:R-:W-:-:S04]  /*3a620*/  IADD3 R0, R22, 0x17e, RZ ;  /* 0x0000017e16007810 */ /* 0x000fc80007ffe0ff */
[----:B------:R-:W-:Y:S02]  /*3a630*/  ISETP.LT.AND P4, PT, R0, c[0x0][0x17c], !P0 ;  /* 0x00005f0000007a0c */ /* 0x000fe40004781270 */
[----:B-1----:R-:W-:Y:S01]  /*3a640*/  PRMT R11, R24, 0x7632, R11 ;  /* 0x00007632180b7816 */ /* 0x002fe2000000000b */
[----:B0-----:R-:W-:Y:S01]  /*3a650*/  STL [R1+0x24], R17 ;  /* 0x0000241101007387 */ /* 0x001fe20000100800 */
[----:B------:R-:W-:-:S03]  /*3a660*/  IMAD.MOV.U32 R13, RZ, RZ, R16 ;  /* 0x000000ffff0d7224 */ /* 0x000fc600078e0010 */
[----:B------:R-:W-:Y:S04]  /*3a670*/  STL.64 [R1+0x28], R18 ;  /* 0x0000281201007387 */ /* 0x000fe80000100a00 */
[----:B------:R-:W0:Y:S01]  /*3a680*/  LDS.128 R16, [R27] ;  /* 0x000000001b107984 */ /* 0x000e220000000c00 */
[C---:B------:R-:W-:Y:S02]  /*3a690*/  IADD3 R10, R5.reuse, c[0x0][0x198], RZ ;  /* 0x00006600050a7a10 */ /* 0x040fe40007ffe0ff */
[----:B------:R-:W-:Y:S01]  /*3a6a0*/  IADD3 R0, R22, 0x17f, RZ ;  /* 0x0000017f16007810 */ /* 0x000fe20007ffe0ff */
[----:B------:R1:W-:Y:S01]  /*3a6b0*/  @P2 STG.E.U16 [R6.64], R11 ;  /* 0x0000000b06002986 */ /* 0x0003e2000c101504 */
[----:B------:R-:W-:-:S03]  /*3a6c0*/  LEA.HI.X.SX32 R5, R5, R2, 0x1, P6 ;  /* 0x0000000205057211 */ /* 0x000fc600030f0eff */
[----:B------:R2:W-:Y:S01]  /*3a6d0*/  @P1 STG.E.U16 [R8.64], R25 ;  /* 0x0000001908001986 */ /* 0x0005e2000c101504 */
[----:B------:R-:W-:Y:S02]  /*3a6e0*/  ISETP.LT.AND P3, PT, R0, c[0x0][0x17c], !P0 ;  /* 0x00005f0000007a0c */ /* 0x000fe40004761270 */
[C---:B-1----:R-:W-:Y:S02]  /*3a6f0*/  LEA R6, P6, R10.reuse, R3, 0x1 ;  /* 0x000000030a067211 */ /* 0x042fe400078c08ff */
[C---:B------:R-:W-:Y:S02]  /*3a700*/  IADD3 R11, R10.reuse, c[0x0][0x198], RZ ;  /* 0x000066000a0b7a10 */ /* 0x040fe40007ffe0ff */
[----:B--2---:R-:W-:Y:S02]  /*3a710*/  PRMT R9, R25, 0x7632, R9 ;  /* 0x0000763219097816 */ /* 0x004fe40000000009 */
[----:B------:R-:W-:-:S03]  /*3a720*/  LEA.HI.X.SX32 R7, R10, R2, 0x1, P6 ;  /* 0x000000020a077211 */ /* 0x000fc600030f0eff */
[----:B------:R1:W-:Y:S01]  /*3a730*/  @P5 STG.E.U16 [R4.64], R9 ;  /* 0x0000000904005986 */ /* 0x0003e2000c101504 */
[C---:B------:R-:W-:Y:S02]  /*3a740*/  IADD3 R8, R11.reuse, c[0x0][0x198], RZ ;  /* 0x000066000b087a10 */ /* 0x040fe40007ffe0ff */
[----:B------:R-:W-:Y:S02]  /*3a750*/  IADD3 R0, R22, 0x180, RZ ;  /* 0x0000018016007810 */ /* 0x000fe40007ffe0ff */
[----:B-1----:R-:W-:-:S04]  /*3a760*/  LEA R4, P6, R11, R3, 0x1 ;  /* 0x000000030b047211 */ /* 0x002fc800078c08ff */
[----:B------:R-:W-:Y:S02]  /*3a770*/  LEA.HI.X.SX32 R5, R11, R2, 0x1, P6 ;  /* 0x000000020b057211 */ /* 0x000fe400030f0eff */
[----:B------:R-:W-:Y:S01]  /*3a780*/  PRMT R11, R26, 0x7632, R11 ;  /* 0x000076321a0b7816 */ /* 0x000fe2000000000b */
[----:B------:R-:W-:Y:S01]  /*3a790*/  @P4 STG.E.U16 [R6.64], R26 ;  /* 0x0000001a06004986 */ /* 0x000fe2000c101504 */
[----:B------:R-:W-:-:S03]  /*3a7a0*/  ISETP.LT.AND P2, PT, R0, c[0x0][0x17c], !P0 ;  /* 0x00005f0000007a0c */ /* 0x000fc60004741270 */
[----:B------:R1:W-:Y:S01]  /*3a7b0*/  @P3 STG.E.U16 [R4.64], R11 ;  /* 0x0000000b04003986 */ /* 0x0003e2000c101504 */
[----:B------:R-:W-:-:S03]  /*3a7c0*/  IADD3 R0, R22, 0x181, RZ ;  /* 0x0000018116007810 */ /* 0x000fc60007ffe0ff */
[----:B0-----:R-:W-:Y:S04]  /*3a7d0*/  STL [R1+0x74], R17 ;  /* 0x0000741101007387 */ /* 0x001fe80000100800 */
[----:B------:R-:W-:Y:S01]  /*3a7e0*/  STL.64 [R1+0x78], R18 ;  /* 0x0000781201007387 */ /* 0x000fe20000100a00 */
[----:B-1----:R-:W-:-:S03]  /*3a7f0*/  IMAD.MOV.U32 R11, RZ, RZ, R16 ;  /* 0x000000ffff0b7224 */ /* 0x002fc600078e0010 */
[----:B------:R-:W0:Y:S01]  /*3a800*/  LDS.128 R16, [R28+0x800] ;  /* 0x000800001c107984 */ /* 0x000e220000000c00 */
[----:B------:R-:W-:Y:S02]  /*3a810*/  ISETP.LT.AND P1, PT, R0, c[0x0][0x17c], !P0 ;  /* 0x00005f0000007a0c */ /* 0x000fe40004721270 */
[----:B------:R-:W-:-:S04]  /*3a820*/  IADD3 R0, R22, 0x182, RZ ;  /* 0x0000018216007810 */ /* 0x000fc80007ffe0ff */
[----:B------:R-:W-:Y:S02]  /*3a830*/  ISETP.LT.AND P5, PT, R0, c[0x0][0x17c], !P0 ;  /* 0x00005f0000007a0c */ /* 0x000fe400047a1270 */
[----:B------:R-:W-:Y:S02]  /*3a840*/  IADD3 R0, R22, 0x183, RZ ;  /* 0x0000018316007810 */ /* 0x000fe40007ffe0ff */
[----:B------:R-:W-:Y:S02]  /*3a850*/  LEA R6, P6, R8, R3, 0x1 ;  /* 0x0000000308067211 */ /* 0x000fe400078c08ff */
[----:B------:R-:W-:Y:S02]  /*3a860*/  ISETP.LT.AND P4, PT, R0, c[0x0][0x17c], !P0 ;  /* 0x00005f0000007a0c */ /* 0x000fe40004781270 */
[----:B------:R-:W-:Y:S02]  /*3a870*/  IADD3 R0, R22, 0x184, RZ ;  /* 0x0000018416007810 */ /* 0x000fe40007ffe0ff */
[----:B------:R-:W-:-:S02]  /*3a880*/  LEA.HI.X.SX32 R7, R8, R2, 0x1, P6 ;  /* 0x0000000208077211 */ /* 0x000fc400030f0eff */
[----:B------:R-:W-:Y:S02]  /*3a890*/  ISETP.LT.AND P3, PT, R0, c[0x0][0x17c], !P0 ;  /* 0x00005f0000007a0c */ /* 0x000fe40004761270 */
[----:B------:R-:W-:Y:S02]  /*3a8a0*/  IADD3 R8, R8, c[0x0][0x198], RZ ;  /* 0x0000660008087a10 */ /* 0x000fe40007ffe0ff */
[----:B------:R-:W-:Y:S01]  /*3a8b0*/  IADD3 R0, R22, 0x185, RZ ;  /* 0x0000018516007810 */ /* 0x000fe20007ffe0ff */
[----:B------:R1:W-:Y:S03]  /*3a8c0*/  @P2 STG.E.U16 [R6.64], R15 ;  /* 0x0000000f06002986 */ /* 0x0003e6000c101504 */
[----:B------:R-:W-:Y:S02]  /*3a8d0*/  ISETP.LT.AND P2, PT, R0, c[0x0][0x17c], !P0 ;  /* 0x00005f0000007a0c */ /* 0x000fe40004741270 */
[----:B------:R-:W-:-:S02]  /*3a8e0*/  IADD3 R0, R8, c[0x0][0x198], RZ ;  /* 0x0000660008007a10 */ /* 0x000fc40007ffe0ff */
[----:B------:R-:W-:Y:S02]  /*3a8f0*/  PRMT R9, R15, 0x7632, R9 ;  /* 0x000076320f097816 */ /* 0x000fe40000000009 */
[----:B-1----:R-:W-:-:S04]  /*3a900*/  LEA R6, P6, R8, R3, 0x1 ;  /* 0x0000000308067211 */ /* 0x002fc800078c08ff */
[-C--:B------:R-:W-:Y:S02]  /*3a910*/  LEA.HI.X.SX32 R7, R8, R2.reuse, 0x1, P6 ;  /* 0x0000000208077211 */ /* 0x080fe400030f0eff */
[CC--:B------:R-:W-:Y:S02]  /*3a920*/  LEA R4, P6, R0.reuse, R3.reuse, 0x1 ;  /* 0x0000000300047211 */ /* 0x0c0fe400078c08ff */
[C---:B------:R-:W-:Y:S01]  /*3a930*/  IADD3 R8, R0.reuse, c[0x0][0x198], RZ ;  /* 0x0000660000087a10 */ /* 0x040fe20007ffe0ff */
[----:B------:R1:W-:Y:S01]  /*3a940*/  @P1 STG.E.U16 [R6.64], R9 ;  /* 0x0000000906001986 */ /* 0x0003e2000c101504 */
[----:B------:R-:W-:Y:S02]  /*3a950*/  LEA.HI.X.SX32 R5, R0, R2, 0x1, P6 ;  /* 0x0000000200057211 */ /* 0x000fe400030f0eff */
[C---:B------:R-:W-:Y:S01]  /*3a960*/  IADD3 R0, R8.reuse, c[0x0][0x198], RZ ;  /* 0x0000660008007a10 */ /* 0x040fe20007ffe0ff */
[----:B0-----:R-:W-:Y:S01]  /*3a970*/  STL [R1+0xa4], R17 ;  /* 0x0000a41101007387 */ /* 0x001fe20000100800 */
[----:B-1----:R-:W-:-:S03]  /*3a980*/  LEA R6, P6, R8, R3, 0x1 ;  /* 0x0000000308067211 */ /* 0x002fc600078c08ff */
[----:B------:R0:W-:Y:S01]  /*3a990*/  @P5 STG.E.U16 [R4.64], R14 ;  /* 0x0000000e04005986 */ /* 0x0001e2000c101504 */
[----:B------:R-:W-:-:S03]  /*3a9a0*/  LEA.HI.X.SX32 R7, R8, R2, 0x1, P6 ;  /* 0x0000000208077211 */ /* 0x000fc600030f0eff */
[----:B------:R-:W-:Y:S01]  /*3a9b0*/  STL.64 [R1+0xa8], R18 ;  /* 0x0000a81201007387 */ /* 0x000fe20000100a00 */
[----:B------:R-:W-:Y:S01]  /*3a9c0*/  PRMT R8, R14, 0x7632, R8 ;  /* 0x000076320e087816 */ /* 0x000fe20000000008 */
[----:B0-----:R-:W-:Y:S02]  /*3a9d0*/  IMAD.MOV.U32 R14, RZ, RZ, R16 ;  /* 0x000000ffff0e7224 */ /* 0x001fe400078e0010 */
[----:B------:R-:W0:Y:S01]  /*3a9e0*/  LDS.128 R16, [R29+0x800] ;  /* 0x000800001d107984 */ /* 0x000e220000000c00 */
[----:B------:R-:W-:Y:S02]  /*3a9f0*/  LEA R4, P6, R0, R3, 0x1 ;  /* 0x0000000300047211 */ /* 0x000fe400078c08ff */
[----:B------:R-:W-:Y:S02]  /*3aa00*/  IADD3 R9, R22, 0x188, RZ ;  /* 0x0000018816097810 */ /* 0x000fe40007ffe0ff */
[----:B------:R-:W-:Y:S01]  /*3aa10*/  LEA.HI.X.SX32 R5, R0, R2, 0x1, P6 ;  /* 0x0000000200057211 */ /* 0x000fe200030f0eff */
[----:B------:R1:W-:Y:S01]  /*3aa20*/  @P4 STG.E.U16 [R6.64], R8 ;  /* 0x0000000806004986 */ /* 0x0003e2000c101504 */
[----:B------:R-:W-:-:S02]  /*3aa30*/  ISETP.LT.AND P4, PT, R9, c[0x0][0x17c], !P0 ;  /* 0x00005f0009007a0c */ /* 0x000fc40004781270 */
[----:B------:R-:W-:Y:S01]  /*3aa40*/  PRMT R9, R13, 0x7632, R9 ;  /* 0x000076320d097816 */ /* 0x000fe20000000009 */
[----:B------:R2:W-:Y:S01]  /*3aa50*/  @P3 STG.E.U16 [R4.64], R13 ;  /* 0x0000000d04003986 */ /* 0x0005e2000c101504 */
[----:B------:R-:W-:Y:S02]  /*3aa60*/  IADD3 R10, R22, 0x186, RZ ;  /* 0x00000186160a7810 */ /* 0x000fe40007ffe0ff */
[----:B-1----:R-:W-:Y:S01]  /*3aa70*/  IADD3 R7, R0, c[0x0][0x198], RZ ;  /* 0x0000660000077a10 */ /* 0x002fe20007ffe0ff */
[----:B0-----:R-:W-:Y:S01]  /*3aa80*/  STL [R1+0x94], R17 ;  /* 0x0000941101007387 */ /* 0x001fe20000100800 */
[----:B--2---:R-:W-:-:S03]  /*3aa90*/  IMAD.MOV.U32 R13, RZ, RZ, R16 ;  /* 0x000000ffff0d7224 */ /* 0x004fc600078e0010 */
[----:B------:R-:W-:Y:S04]  /*3aaa0*/  STL.64 [R1+0x98], R18 ;  /* 0x0000981201007387 */ /* 0x000fe80000100a00 */
[----:B------:R-:W0:Y:S01]  /*3aab0*/  LDS.128 R16, [R23+0x800] ;  /* 0x0008000017107984 */ /* 0x000e220000000c00 */
[----:B------:R-:W-:Y:S02]  /*3aac0*/  IADD3 R0, R22, 0x189, RZ ;  /* 0x0000018916007810 */ /* 0x000fe40007ffe0ff */
[----:B------:R-:W-:Y:S02]  /*3aad0*/  LEA R6, P6, R7, R3, 0x1 ;  /* 0x0000000307067211 */ /* 0x000fe400078c08ff */
[----:B------:R-:W-:Y:S02]  /*3aae0*/  ISETP.LT.AND P3, PT, R0, c[0x0][0x17c], !P0 ;  /* 0x00005f0000007a0c */ /* 0x000fe40004761270 */
[----:B------:R-:W-:-:S02]  /*3aaf0*/  ISETP.LT.AND P1, PT, R10, c[0x0][0x17c], !P0 ;  /* 0x00005f000a007a0c */ /* 0x000fc40004721270 */
[C---:B------:R-:W-:Y:S02]  /*3ab00*/  IADD3 R0, R7.reuse, c[0x0][0x198], RZ ;  /* 0x0000660007007a10 */ /* 0x040fe40007ffe0ff */
[-C--:B------:R-:W-:Y:S02]  /*3ab10*/  LEA.HI.X.SX32 R7, R7, R2.reuse, 0x1, P6 ;  /* 0x0000000207077211 */ /* 0x080fe400030f0eff */
[C---:B------:R-:W-:Y:S02]  /*3ab20*/  LEA R4, P6, R0.reuse, R3, 0x1 ;  /* 0x0000000300047211 */ /* 0x040fe400078c08ff */
[C---:B------:R-:W-:Y:S01]  /*3ab30*/  IADD3 R8, R0.reuse, c[0x0][0x198], RZ ;  /* 0x0000660000087a10 */ /* 0x040fe20007ffe0ff */
[----:B------:R1:W-:Y:S01]  /*3ab40*/  @P2 STG.E.U16 [R6.64], R9 ;  /* 0x0000000906002986 */ /* 0x0003e2000c101504 */
[----:B------:R-:W-:Y:S02]  /*3ab50*/  LEA.HI.X.SX32 R5, R0, R2, 0x1, P6 ;  /* 0x0000000200057211 */ /* 0x000fe400030f0eff */
[----:B------:R-:W-:-:S03]  /*3ab60*/  IADD3 R0, R8, c[0x0][0x198], RZ ;  /* 0x0000660008007a10 */ /* 0x000fc60007ffe0ff */
[----:B------:R2:W-:Y:S01]  /*3ab70*/  @P1 STG.E.U16 [R4.64], R11 ;  /* 0x0000000b04001986 */ /* 0x0005e2000c101504 */
[----:B-1----:R-:W-:Y:S02]  /*3ab80*/  IADD3 R7, R22, 0x18b, RZ ;  /* 0x0000018b16077810 */ /* 0x002fe40007ffe0ff */
[C---:B------:R-:W-:Y:S02]  /*3ab90*/  LEA R6, P6, R8.reuse, R3, 0x1 ;  /* 0x0000000308067211 */ /* 0x040fe400078c08ff */
[----:B------:R-:W-:Y:S02]  /*3aba0*/  ISETP.LT.AND P1, PT, R7, c[0x0][0x17c], !P0 ;  /* 0x00005f0007007a0c */ /* 0x000fe40004721270 */
[----:B------:R-:W-:Y:S02]  /*3abb0*/  LEA.HI.X.SX32 R7, R8, R2, 0x1, P6 ;  /* 0x0000000208077211 */ /* 0x000fe400030f0eff */
[----:B------:R-:W-:Y:S01]  /*3abc0*/  PRMT R8, R11, 0x7632, R8 ;  /* 0x000076320b087816 */ /* 0x000fe20000000008 */
[----:B0-----:R-:W-:Y:S01]  /*3abd0*/  STL [R1+0x84], R17 ;  /* 0x0000841101007387 */ /* 0x001fe20000100800 */
[----:B--2---:R-:W-:-:S03]  /*3abe0*/  IMAD.MOV.U32 R11, RZ, RZ, R16 ;  /* 0x000000ffff0b7224 */ /* 0x004fc600078e0010 */
[----:B------:R-:W-:Y:S04]  /*3abf0*/  STL.64 [R1+0x88], R18 ;  /* 0x0000881201007387 */ /* 0x000fe80000100a00 */
[----:B------:R-:W0:Y:S01]  /*3ac00*/  LDS.128 R16, [R27+0x800] ;  /* 0x000800001b107984 */ /* 0x000e220000000c00 */
[----:B------:R-:W-:Y:S02]  /*3ac10*/  IADD3 R10, R22, 0x187, RZ ;  /* 0x00000187160a7810 */ /* 0x000fe40007ffe0ff */
[----:B------:R-:W-:Y:S01]  /*3ac20*/  LEA R4, P6, R0, R3, 0x1 ;  /* 0x0000000300047211 */ /* 0x000fe200078c08ff */
[----:B------:R-:W-:Y:S01]  /*3ac30*/  LDS.128 R24, [R27+0x1000] ;  /* 0x001000001b187984 */ /* 0x000fe20000000c00 */
[----:B------:R-:W-:Y:S02]  /*3ac40*/  ISETP.LT.AND P5, PT, R10, c[0x0][0x17c], !P0 ;  /* 0x00005f000a007a0c */ /* 0x000fe400047a1270 */
[----:B------:R-:W-:-:S02]  /*3ac50*/  IADD3 R9, R22, 0x18c, RZ ;  /* 0x0000018c16097810 */ /* 0x000fc40007ffe0ff */
[----:B------:R-:W-:-:S09]  /*3ac60*/  LEA.HI.X.SX32 R5, R0, R2, 0x1, P6 ;  /* 0x0000000200057211 */ /* 0x000fd200030f0eff */
[----:B------:R-:W-:Y:S01]  /*3ac70*/  @P5 STG.E.U16 [R6.64], R8 ;  /* 0x0000000806005986 */ /* 0x000fe2000c101504 */
[----:B------:R-:W-:Y:S02]  /*3ac80*/  ISETP.LT.AND P5, PT, R9, c[0x0][0x17c], !P0 ;  /* 0x00005f0009007a0c */ /* 0x000fe400047a1270 */
[----:B------:R-:W-:Y:S01]  /*3ac90*/  PRMT R9, R14, 0x7632, R9 ;  /* 0x000076320e097816 */ /* 0x000fe20000000009 */
[----:B------:R1:W-:Y:S04]  /*3aca0*/  @P4 STG.E.U16 [R4.64], R14 ;  /* 0x0000000e04004986 */ /* 0x0003e8000c101504 */
[----:B0-----:R-:W-:Y:S01]  /*3acb0*/  STL [R1+0x4], R17 ;  /* 0x0000041101007387 */ /* 0x001fe20000100800 */
[----:B-1----:R-:W-:-:S03]  /*3acc0*/  IMAD.MOV.U32 R14, RZ, RZ, R16 ;  /* 0x000000ffff0e7224 */ /* 0x002fc600078e0010 */
[----:B------:R-:W-:Y:S04]  /*3acd0*/  STL.64 [R1+0x8], R18 ;  /* 0x0000081201007387 */ /* 0x000fe80000100a00 */
[----:B------:R-:W0:Y:S01]  /*3ace0*/  LDS.128 R16, [R28+0x1000] ;  /* 0x001000001c107984 */ /* 0x000e220000000c00 */
[----:B------:R-:W-:Y:S02]  /*3acf0*/  IADD3 R7, R0, c[0x0][0x198], RZ ;  /* 0x0000660000077a10 */ /* 0x000fe40007ffe0ff */
[C---:B------:R-:W-:Y:S02]  /*3ad00*/  IADD3 R0, R22.reuse, 0x18d, RZ ;  /* 0x0000018d16007810 */ /* 0x040fe40007ffe0ff */
[----:B------:R-:W-:Y:S02]  /*3ad10*/  IADD3 R10, R22, 0x18a, RZ ;  /* 0x0000018a160a7810 */ /* 0x000fe40007ffe0ff */
[----:B------:R-:W-:-:S02]  /*3ad20*/  LEA R6, P6, R7, R3, 0x1 ;  /* 0x0000000307067211 */ /* 0x000fc400078c08ff */
[----:B------:R-:W-:Y:S02]  /*3ad30*/  ISETP.LT.AND P4, PT, R0, c[0x0][0x17c], !P0 ;  /* 0x00005f0000007a0c */ /* 0x000fe40004781270 */
[----:B------:R-:W-:Y:S02]  /*3ad40*/  ISETP.LT.AND P2, PT, R10, c[0x0][0x17c], !P0 ;  /* 0x00005f000a007a0c */ /* 0x000fe40004741270 */
[C---:B------:R-:W-:Y:S02]  /*3ad50*/  IADD3 R0, R7.reuse, c[0x0][0x198], RZ ;  /* 0x0000660007007a10 */ /* 0x040fe40007ffe0ff */
[-C--:B------:R-:W-:Y:S02]  /*3ad60*/  LEA.HI.X.SX32 R7, R7, R2.reuse, 0x1, P6 ;  /* 0x0000000207077211 */ /* 0x080fe400030f0eff */
[C---:B------:R-:W-:Y:S02]  /*3ad70*/  LEA R4, P6, R0.reuse, R3, 0x1 ;  /* 0x0000000300047211 */ /* 0x040fe400078c08ff */
[C---:B------:R-:W-:Y:S01]  /*3ad80*/  IADD3 R8, R0.reuse, c[0x0][0x198], RZ ;  /* 0x0000660000087a10 */ /* 0x040fe20007ffe0ff */
[----:B------:R1:W-:Y:S01]  /*3ad90*/  @P3 STG.E.U16 [R6.64], R9 ;  /* 0x0000000906003986 */ /* 0x0003e2000c101504 */
[----:B------:R-:W-:-:S02]  /*3ada0*/  LEA.HI.X.SX32 R5, R0, R2, 0x1, P6 ;  /* 0x0000000200057211 */ /* 0x000fc400030f0eff */
        /* <DEDUP_REMOVED lines=11> */
[----:B------:R-:W-:Y:S02]  /*3ae60*/  LEA R4, P6, R0, R3, 0x1 ;  /* 0x0000000300047211 */ /* 0x000fe400078c08ff */
[----:B------:R-:W-:Y:S01]  /*3ae70*/  IADD3 R9, R22, 0x190, RZ ;  /* 0x0000019016097810 */ /* 0x000fe20007ffe0ff */
[----:B------:R1:W-:Y:S01]  /*3ae80*/  @P1 STG.E.U16 [R6.64], R8 ;  /* 0x0000000806001986 */ /* 0x0003e2000c101504 */
[----:B------:R-:W-:Y:S02]  /*3ae90*/  LEA.HI.X.SX32 R5, R0, R2, 0x1, P6 ;  /* 0x0000000200057211 */ /* 0x000fe400030f0eff */
[----:B------:R-:W-:-:S02]  /*3aea0*/  IADD3 R10, R22, 0x18e, RZ ;  /* 0x0000018e160a7810 */ /* 0x000fc40007ffe0ff */
[----:B------:R-:W-:Y:S01]  /*3aeb0*/  ISETP.LT.AND P1, PT, R9, c[0x0][0x17c], !P0 ;  /* 0x00005f0009007a0c */ /* 0x000fe20004721270 */
[----:B------:R2:W-:Y:S01]  /*3aec0*/  @P5 STG.E.U16 [R4.64], R11 ;  /* 0x0000000b04005986 */ /* 0x0005e2000c101504 */
[----:B------:R-:W-:Y:S02]  /*3aed0*/  PRMT R9, R11, 0x7632, R9 ;  /* 0x000076320b097816 */ /* 0x000fe40000000009 */
[----:B-1----:R-:W-:Y:S02]  /*3aee0*/  IADD3 R6, R0, c[0x0][0x198], RZ ;  /* 0x0000660000067a10 */ /* 0x002fe40007ffe0ff */
[----:B------:R-:W-:Y:S02]  /*3aef0*/  IADD3 R0, R22, 0x191, RZ ;  /* 0x0000019116007810 */ /* 0x000fe40007ffe0ff */
[----:B------:R-:W-:Y:S02]  /*3af00*/  ISETP.LT.AND P3, PT, R10, c[0x0][0x17c], !P0 ;  /* 0x00005f000a007a0c */ /* 0x000fe40004761270 */
[----:B--2---:R-:W-:-:S02]  /*3af10*/  LEA R4, P6, R6, R3, 0x1 ;  /* 0x0000000306047211 */ /* 0x004fc400078c08ff */
[----:B------:R-:W-:Y:S02]  /*3af20*/  ISETP.LT.AND P5, PT, R0, c[0x0][0x17c], !P0 ;  /* 0x00005f0000007a0c */ /* 0x000fe400047a1270 */
[C---:B------:R-:W-:Y:S02]  /*3af30*/  IADD3 R0, R6.reuse, c[0x0][0x198], RZ ;  /* 0x0000660006007a10 */ /* 0x040fe40007ffe0ff */
[----:B------:R-:W-:Y:S02]  /*3af40*/  LEA.HI.X.SX32 R5, R6, R2, 0x1, P6 ;  /* 0x0000000206057211 */ /* 0x000fe400030f0eff */
[C---:B------:R-:W-:Y:S02]  /*3af50*/  LEA R6, P6, R0.reuse, R3, 0x1 ;  /* 0x0000000300067211 */ /* 0x040fe400078c08ff */
[----:B------:R-:W-:Y:S01]  /*3af60*/  IADD3 R8, R0, c[0x0][0x198], RZ ;  /* 0x0000660000087a10 */ /* 0x000fe20007ffe0ff */
[----:B0-----:R-:W-:Y:S01]  /*3af70*/  STL [R1+0x34], R17 ;  /* 0x0000341101007387 */ /* 0x001fe20000100800 */
[----:B------:R-:W-:-:S03]  /*3af80*/  IMAD.MOV.U32 R11, RZ, RZ, R16 ;  /* 0x000000ffff0b7224 */ /* 0x000fc600078e0010 */
[----:B------:R-:W-:Y:S04]  /*3af90*/  STL.64 [R1+0x38], R18 ;  /* 0x0000381201007387 */ /* 0x000fe80000100a00 */
[----:B------:R-:W0:Y:S01]  /*3afa0*/  LDS.128 R16, [R23+0x1000] ;  /* 0x0010000017107984 */ /* 0x000e220000000c00 */
[----:B------:R-:W-:-:S03]  /*3afb0*/  LEA.HI.X.SX32 R7, R0, R2, 0x1, P6 ;  /* 0x0000000200077211 */ /* 0x000fc600030f0eff */
[----:B------:R1:W-:Y:S01]  /*3afc0*/  @P4 STG.E.U16 [R4.64], R9 ;  /* 0x0000000904004986 */ /* 0x0003e2000c101504 */
[----:B------:R-:W-:-:S03]  /*3afd0*/  IADD3 R0, R8, c[0x0][0x198], RZ ;  /* 0x0000660008007a10 */ /* 0x000fc60007ffe0ff */
[----:B------:R2:W-:Y:S01]  /*3afe0*/  @P3 STG.E.U16 [R6.64], R14 ;  /* 0x0000000e06003986 */ /* 0x0005e2000c101504 */
[----:B-1----:R-:W-:Y:S02]  /*3aff0*/  IADD3 R5, R22, 0x193, RZ ;  /* 0x0000019316057810 */ /* 0x002fe40007ffe0ff */
[CC--:B------:R-:W-:Y:S02]  /*3b000*/  LEA R4, P6, R8.reuse, R3.reuse, 0x1 ;  /* 0x0000000308047211 */ /* 0x0c0fe400078c08ff */
[----:B------:R-:W-:Y:S02]  /*3b010*/  ISETP.LT.AND P3, PT, R5, c[0x0][0x17c], !P0 ;  /* 0x00005f0005007a0c */ /* 0x000fe40004761270 */
[----:B------:R-:W-:Y:S02]  /*3b020*/  LEA.HI.X.SX32 R5, R8, R2, 0x1, P6 ;  /* 0x0000000208057211 */ /* 0x000fe400030f0eff */
[----:B------:R-:W-:Y:S02]  /*3b030*/  PRMT R8, R14, 0x7632, R8 ;  /* 0x000076320e087816 */ /* 0x000fe40000000008 */
[----:B--2---:R-:W-:-:S03]  /*3b040*/  LEA R6, P6, R0, R3, 0x1 ;  /* 0x0000000300067211 */ /* 0x004fc600078c08ff */
[----:B------:R1:W-:Y:S01]  /*3b050*/  @P2 STG.E.U16 [R4.64], R8 ;  /* 0x0000000804002986 */ /* 0x0003e2000c101504 */
[----:B------:R-:W-:Y:S02]  /*3b060*/  LEA.HI.X.SX32 R7, R0, R2, 0x1, P6 ;  /* 0x0000000200077211 */ /* 0x000fe400030f0eff */
[----:B------:R-:W-:-:S03]  /*3b070*/  IADD3 R10, R22, 0x192, RZ ;  /* 0x00000192160a7810 */ /* 0x000fc60007ffe0ff */
[----:B------:R2:W-:Y:S01]  /*3b080*/  @P1 STG.E.U16 [R6.64], R13 ;  /* 0x0000000d06001986 */ /* 0x0005e2000c101504 */
[----:B-1----:R-:W-:Y:S02]  /*3b090*/  IADD3 R4, R0, c[0x0][0x198], RZ ;  /* 0x0000660000047a10 */ /* 0x002fe40007ffe0ff */
[----:B------:R-:W-:Y:S02]  /*3b0a0*/  IADD3 R0, R22, 0x195, RZ ;  /* 0x0000019516007810 */ /* 0x000fe40007ffe0ff */
[----:B------:R-:W-:Y:S02]  /*3b0b0*/  ISETP.LT.AND P4, PT, R10, c[0x0][0x17c], !P0 ;  /* 0x00005f000a007a0c */ /* 0x000fe40004781270 */
[----:B--2---:R-:W-:Y:S02]  /*3b0c0*/  LEA R6, P6, R4, R3, 0x1 ;  /* 0x0000000304067211 */ /* 0x004fe400078c08ff */
[----:B------:R-:W-:Y:S02]  /*3b0d0*/  ISETP.LT.AND P1, PT, R0, c[0x0][0x17c], !P0 ;  /* 0x00005f0000007a0c */ /* 0x000fe40004721270 */
[----:B------:R-:W-:-:S02]  /*3b0e0*/  IADD3 R0, R4, c[0x0][0x198], RZ ;  /* 0x0000660004007a10 */ /* 0x000fc40007ffe0ff */
[----:B------:R-:W-:Y:S02]  /*3b0f0*/  PRMT R8, R13, 0x7632, R8 ;  /* 0x000076320d087816 */ /* 0x000fe40000000008 */
[----:B------:R-:W-:Y:S02]  /*3b100*/  LEA.HI.X.SX32 R7, R4, R2, 0x1, P6 ;  /* 0x0000000204077211 */ /* 0x000fe400030f0eff */
[----:B------:R-:W-:-:S03]  /*3b110*/  LEA R4, P6, R0, R3, 0x1 ;  /* 0x0000000300047211 */ /* 0x000fc600078c08ff */
[----:B------:R1:W-:Y:S01]  /*3b120*/  @P5 STG.E.U16 [R6.64], R8 ;  /* 0x0000000806005986 */ /* 0x0003e2000c101504 */
[----:B------:R-:W-:-:S03]  /*3b130*/  LEA.HI.X.SX32 R5, R0, R2, 0x1, P6 ;  /* 0x0000000200057211 */ /* 0x000fc600030f0eff */
[----:B0-----:R0:W-:Y:S04]  /*3b140*/  STL [R1+0x14], R17 ;  /* 0x0000141101007387 */ /* 0x0011e80000100800 */
[----:B------:R-:W-:Y:S01]  /*3b150*/  @P4 STG.E.U16 [R4.64], R11 ;  /* 0x0000000b04004986 */ /* 0x000fe2000c101504 */
[----:B-1----:R-:W-:-:S03]  /*3b160*/  IADD3 R6, R22, 0x197, RZ ;  /* 0x0000019716067810 */ /* 0x002fc60007ffe0ff */
[----:B------:R-:W-:Y:S01]  /*3b170*/  STL.64 [R1+0x18], R18 ;  /* 0x0000181201007387 */ /* 0x000fe20000100a00 */
[----:B------:R-:W-:-:S03]  /*3b180*/  ISETP.LT.AND P4, PT, R6, c[0x0][0x17c], !P0 ;  /* 0x00005f0006007a0c */ /* 0x000fc60004781270 */
[----:B0-----:R-:W2:Y:S04]  /*3b190*/  LDL.LU R17, [R1+0x108c] ;  /* 0x00108c0001117983 */ /* 0x001ea80000300800 */
[----:B------:R0:W1:Y:S04]  /*3b1a0*/  LDS.128 R4, [R28+0x1800] ;  /* 0x001800001c047984 */ /* 0x0000680000000c00 */
[----:B0-----:R-:W3:Y:S01]  /*3b1b0*/  LDL.LU R28, [R1+0x454] ;  /* 0x00045400011c7983 */ /* 0x001ee20000300800 */
[----:B------:R-:W-:-:S04]  /*3b1c0*/  IADD3 R9, R22, 0x194, RZ ;  /* 0x0000019416097810 */ /* 0x000fc80007ffe0ff */
[----:B------:R-:W-:Y:S02]  /*3b1d0*/  ISETP.LT.AND P2, PT, R9, c[0x0][0x17c], !P0 ;  /* 0x00005f0009007a0c */ /* 0x000fe40004741270 */
[----:B------:R-:W-:Y:S02]  /*3b1e0*/  IADD3 R9, R0, c[0x0][0x198], RZ ;  /* 0x0000660000097a10 */ /* 0x000fe40007ffe0ff */
[----:B------:R-:W-:Y:S02]  /*3b1f0*/  IADD3 R10, R22, 0x196, RZ ;  /* 0x00000196160a7810 */ /* 0x000fe40007ffe0ff */
[C---:B------:R-:W-:Y:S02]  /*3b200*/  LEA R8, P6, R9.reuse, R3, 0x1 ;  /* 0x0000000309087211 */ /* 0x040fe400078c08ff */
[----:B------:R-:W-:Y:S02]  /*3b210*/  IADD3 R0, R9, c[0x0][0x198], RZ ;  /* 0x0000660009007a10 */ /* 0x000fe40007ffe0ff */
[----:B------:R-:W-:-:S02]  /*3b220*/  ISETP.LT.AND P5, PT, R10, c[0x0][0x17c], !P0 ;  /* 0x00005f000a007a0c */ /* 0x000fc400047a1270 */
[----:B------:R-:W-:Y:S02]  /*3b230*/  LEA.HI.X.SX32 R9, R9, R2, 0x1, P6 ;  /* 0x0000000209097211 */ /* 0x000fe400030f0eff */
[----:B------:R-:W-:Y:S02]  /*3b240*/  PRMT R12, R11, 0x7632, R12 ;  /* 0x000076320b0c7816 */ /* 0x000fe4000000000c */
[----:B------:R-:W-:-:S03]  /*3b250*/  LEA R10, P6, R0, R3, 0x1 ;  /* 0x00000003000a7211 */ /* 0x000fc600078c08ff */
[----:B------:R0:W-:Y:S01]  /*3b260*/  @P3 STG.E.U16 [R8.64], R12 ;  /* 0x0000000c08003986 */ /* 0x0001e2000c101504 */
[----:B------:R-:W-:-:S05]  /*3b270*/  LEA.HI.X.SX32 R11, R0, R2, 0x1, P6 ;  /* 0x00000002000b7211 */ /* 0x000fca00030f0eff */
[----:B------:R-:W-:Y:S01]  /*3b280*/  @P2 STG.E.U16 [R10.64], R16 ;  /* 0x000000100a002986 */ /* 0x000fe2000c101504 */
[----:B0-----:R-:W-:-:S04]  /*3b290*/  IADD3 R8, R0, c[0x0][0x198], RZ ;  /* 0x0000660000087a10 */ /* 0x001fc80007ffe0ff */
[----:B------:R-:W-:Y:S02]  /*3b2a0*/  LEA R14, P6, R8, R3, 0x1 ;  /* 0x00000003080e7211 */ /* 0x000fe400078c08ff */
[----:B------:R-:W-:Y:S02]  /*3b2b0*/  IADD3 R13, R22, 0x198, RZ ;  /* 0x00000198160d7810 */ /* 0x000fe40007ffe0ff */
[----:B------:R-:W-:Y:S02]  /*3b2c0*/  LEA.HI.X.SX32 R15, R8, R2, 0x1, P6 ;  /* 0x00000002080f7211 */ /* 0x000fe400030f0eff */
[----:B------:R-:W-:Y:S02]  /*3b2d0*/  ISETP.LT.AND P3, PT, R13, c[0x0][0x17c], !P0 ;  /* 0x00005f000d007a0c */ /* 0x000fe40004761270 */
[----:B--2---:R-:W-:Y:S02]  /*3b2e0*/  PRMT R17, R16, 0x7632, R17 ;  /* 0x0000763210117816 */ /* 0x004fe40000000011 */
[----:B---3--:R-:W-:-:S04]  /*3b2f0*/  IADD3 R0, R28, 0x199, RZ ;  /* 0x000001991c007810 */ /* 0x008fc80007ffe0ff */
[----:B------:R-:W-:Y:S02]  /*3b300*/  ISETP.LT.AND P2, PT, R0, c[0x0][0x17c], !P0 ;  /* 0x00005f0000007a0c */ /* 0x000fe40004741270 */
[----:B------:R-:W-:Y:S01]  /*3b310*/  IADD3 R0, R8, c[0x0][0x198], RZ ;  /* 0x0000660008007a10 */ /* 0x000fe20007ffe0ff */
[----:B------:R0:W-:Y:S03]  /*3b320*/  @P1 STG.E.U16 [R14.64], R17 ;  /* 0x000000110e001986 */ /* 0x0001e6000c101504 */
[C---:B------:R-:W-:Y:S01]  /*3b330*/  LEA R12, P6, R0.reuse, R3, 0x1 ;  /* 0x00000003000c7211 */ /* 0x040fe200078c08ff */
[----:B------:R-:W2:Y:S03]  /*3b340*/  LDS.128 R8, [R29+0x1800] ;  /* 0x001800001d087984 */ /* 0x000ea60000000c00 */
[----:B------:R-:W-:-:S02]  /*3b350*/  LEA.HI.X.SX32 R13, R0, R2, 0x1, P6 ;  /* 0x00000002000d7211 */ /* 0x000fc400030f0eff */
[----:B0-----:R-:W-:-:S03]  /*3b360*/  IADD3 R14, R28, 0x19b, RZ ;  /* 0x0000019b1c0e7810 */ /* 0x001fc60007ffe0ff */
[----:B------:R-:W-:Y:S01]  /*3b370*/  @P5 STG.E.U16 [R12.64], R24 ;  /* 0x000000180c005986 */ /* 0x000fe2000c101504 */
[----:B------:R-:W-:-:S03]  /*3b380*/  ISETP.LT.AND P5, PT, R14, c[0x0][0x17c], !P0 ;  /* 0x00005f000e007a0c */ /* 0x000fc600047a1270 */
[----:B------:R0:W2:Y:S04]  /*3b390*/  LDS.128 R12, [R23+0x1800] ;  /* 0x00180000170c7984 */ /* 0x0000a80000000c00 */
[----:B0-----:R-:W0:Y:S01]  /*3b3a0*/  S2R R23, SR_TID.X ;  /* 0x0000000000177919 */ /* 0x001e220000002100 */
[----:B------:R-:W-:Y:S02]  /*3b3b0*/  IADD3 R18, R28, 0x19a, RZ ;  /* 0x0000019a1c127810 */ /* 0x000fe40007ffe0ff */
[----:B------:R-:W-:Y:S02]  /*3b3c0*/  IADD3 R16, R0, c[0x0][0x198], RZ ;  /* 0x0000660000107a10 */ /* 0x000fe40007ffe0ff */
[----:B------:R-:W-:Y:S02]  /*3b3d0*/  ISETP.LT.AND P1, PT, R18, c[0x0][0x17c], !P0 ;  /* 0x00005f0012007a0c */ /* 0x000fe40004721270 */
[----:B------:R-:W-:-:S02]  /*3b3e0*/  LEA R18, P6, R16, R3, 0x1 ;  /* 0x0000000310127211 */ /* 0x000fc400078c08ff */
[C---:B------:R-:W-:Y:S02]  /*3b3f0*/  IADD3 R0, R16.reuse, c[0x0][0x198], RZ ;  /* 0x0000660010007a10 */ /* 0x040fe40007ffe0ff */
[-C--:B------:R-:W-:Y:S02]  /*3b400*/  LEA.HI.X.SX32 R19, R16, R2.reuse, 0x1, P6 ;  /* 0x0000000210137211 */ /* 0x080fe400030f0eff */
[----:B------:R-:W-:Y:S02]  /*3b410*/  LEA R16, P6, R0, R3, 0x1 ;  /* 0x0000000300107211 */ /* 0x000fe400078c08ff */
[----:B------:R-:W-:Y:S02]  /*3b420*/  PRMT R24, R24, 0x7632, R24 ;  /* 0x0000763218187816 */ /* 0x000fe40000000018 */
[----:B------:R-:W-:Y:S01]  /*3b430*/  LEA.HI.X.SX32 R17, R0, R2, 0x1, P6 ;  /* 0x0000000200117211 */ /* 0x000fe200030f0eff */
[C---:B0-----:R-:W-:Y:S01]  /*3b440*/  IMAD.SHL.U32 R29, R23.reuse, 0x1000, RZ ;  /* 0x00001000171d7824 */ /* 0x041fe200078e00ff */
[----:B------:R-:W-:-:S04]  /*3b450*/  LOP3.LUT R21, R23, 0x7f, RZ, 0xc0, !PT ;  /* 0x0000007f17157812 */ /* 0x000fc800078ec0ff */
[----:B------:R-:W-:Y:S02]  /*3b460*/  LOP3.LUT R29, R29, 0x6000, RZ, 0xc0, !PT ;  /* 0x000060001d1d7812 */ /* 0x000fe400078ec0ff */
[----:B------:R-:W-:-:S03]  /*3b470*/  IADD3 R0, R0, c[0x0][0x198], RZ ;  /* 0x0000660000007a10 */ /* 0x000fc60007ffe0ff */
[----:B------:R-:W-:Y:S01]  /*3b480*/  IMAD R29, R21, 0x10, R29 ;  /* 0x00000010151d7824 */ /* 0x000fe200078e021d */
[C---:B------:R-:W-:Y:S01]  /*3b490*/  LEA R22, P6, R0.reuse, R3, 0x1 ;  /* 0x0000000300167211 */ /* 0x040fe200078c08ff */
[----:B------:R0:W-:Y:S03]  /*3b4a0*/  @P4 STG.E.U16 [R18.64], R24 ;  /* 0x0000001812004986 */ /* 0x0001e6000c101504 */
[----:B------:R-:W-:Y:S02]  /*3b4b0*/  LOP3.LUT R29, R29, 0x60, RZ, 0x3c, !PT ;  /* 0x000000601d1d7812 */ /* 0x000fe400078e3cff */
[----:B------:R-:W-:Y:S01]  /*3b4c0*/  LEA.HI.X.SX32 R23, R0, R2, 0x1, P6 ;  /* 0x0000000200177211 */ /* 0x000fe200030f0eff */
[----:B-1----:R-:W-:Y:S01]  /*3b4d0*/  @P3 STG.E.U16 [R16.64], R4 ;  /* 0x0000000410003986 */ /* 0x002fe2000c101504 */
[----:B0-----:R-:W-:Y:S02]  /*3b4e0*/  IADD3 R18, R28, 0x19d, RZ ;  /* 0x0000019d1c127810 */ /* 0x001fe40007ffe0ff */
[----:B------:R-:W-:-:S02]  /*3b4f0*/  PRMT R24, R4, 0x7632, R24 ;  /* 0x0000763204187816 */ /* 0x000fc40000000018 */
[----:B------:R-:W-:Y:S02]  /*3b500*/  ISETP.LT.AND P3, PT, R18, c[0x0][0x17c], !P0 ;  /* 0x00005f0012007a0c */ /* 0x000fe40004761270 */
[----:B------:R0:W1:Y:S04]  /*3b510*/  LDS.128 R16, [R29+0x1800] ;  /* 0x001800001d107984 */ /* 0x0000680000000c00 */
[----:B------:R4:W-:Y:S04]  /*3b520*/  @P2 STG.E.U16 [R22.64], R24 ;  /* 0x0000001816002986 */ /* 0x0009e8000c101504 */
[----:B0-----:R-:W3:Y:S04]  /*3b530*/  LDL.LU R29, [R1+0x54] ;  /* 0x00005400011d7983 */ /* 0x001ee80000300800 */
[----:B----4-:R-:W4:Y:S01]  /*3b540*/  LDL.LU R24, [R1+0x44] ;  /* 0x0000440001187983 */ /* 0x010f220000300800 */
[----:B------:R-:W-:-:S02]  /*3b550*/  IADD3 R20, R28, 0x19c, RZ ;  /* 0x0000019c1c147810 */ /* 0x000fc40007ffe0ff */
[----:B------:R-:W-:Y:S02]  /*3b560*/  IADD3 R21, R0, c[0x0][0x198], RZ ;  /* 0x0000660000157a10 */ /* 0x000fe40007ffe0ff */
[----:B------:R-:W-:Y:S02]  /*3b570*/  ISETP.LT.AND P4, PT, R20, c[0x0][0x17c], !P0 ;  /* 0x00005f0014007a0c */ /* 0x000fe40004781270 */
[C---:B------:R-:W-:Y:S02]  /*3b580*/  LEA R20, P6, R21.reuse, R3, 0x1 ;  /* 0x0000000315147211 */ /* 0x040fe400078c08ff */
[C---:B------:R-:W-:Y:S02]  /*3b590*/  IADD3 R0, R21.reuse, c[0x0][0x198], RZ ;  /* 0x0000660015007a10 */ /* 0x040fe40007ffe0ff */
[----:B------:R-:W-:Y:S02]  /*3b5a0*/  LEA.HI.X.SX32 R21, R21, R2, 0x1, P6 ;  /* 0x0000000215157211 */ /* 0x000fe400030f0eff */
[----:B------:R-:W-:-:S02]  /*3b5b0*/  IADD3 R4, R28, 0x19e, RZ ;  /* 0x0000019e1c047810 */ /* 0x000fc40007ffe0ff */
[----:B------:R-:W-:Y:S01]  /*3b5c0*/  LEA R22, P6, R0, R3, 0x1 ;  /* 0x0000000300167211 */ /* 0x000fe200078c08ff */
[----:B--2---:R0:W-:Y:S01]  /*3b5d0*/  @P1 STG.E.U16 [R20.64], R8 ;  /* 0x0000000814001986 */ /* 0x0041e2000c101504 */
[----:B------:R-:W-:Y:S02]  /*3b5e0*/  ISETP.LT.AND P2, PT, R4, c[0x0][0x17c], !P0 ;  /* 0x00005f0004007a0c */ /* 0x000fe40004741270 */
[C---:B------:R-:W-:Y:S02]  /*3b5f0*/  LEA.HI.X.SX32 R23, R0.reuse, R2, 0x1, P6 ;  /* 0x0000000200177211 */ /* 0x040fe400030f0eff */
[----:B------:R-:W-:Y:S02]  /*3b600*/  IADD3 R4, R0, c[0x0][0x198], RZ ;  /* 0x0000660000047a10 */ /* 0x000fe40007ffe0ff */
[----:B0-----:R-:W-:Y:S02]  /*3b610*/  IADD3 R20, R28, 0x19f, RZ ;  /* 0x0000019f1c147810 */ /* 0x001fe40007ffe0ff */
[----:B------:R-:W-:-:S02]  /*3b620*/  PRMT R8, R8, 0x7632, R8 ;  /* 0x0000763208087816 */ /* 0x000fc40000000008 */
[----:B------:R-:W-:Y:S02]  /*3b630*/  ISETP.LT.AND P1, PT, R20, c[0x0][0x17c], !P0 ;  /* 0x00005f0014007a0c */ /* 0x000fe40004721270 */
[----:B------:R-:W-:Y:S01]  /*3b640*/  LEA R20, P6, R4, R3, 0x1 ;  /* 0x0000000304147211 */ /* 0x000fe200078c08ff */
[----:B------:R0:W-:Y:S01]  /*3b650*/  @P5 STG.E.U16 [R22.64], R8 ;  /* 0x0000000816005986 */ /* 0x0001e2000c101504 */
[----:B------:R-:W-:Y:S02]  /*3b660*/  IADD3 R0, R28, 0x1a0, RZ ;  /* 0x000001a01c007810 */ /* 0x000fe40007ffe0ff */
[----:B------:R-:W-:Y:S02]  /*3b670*/  LEA.HI.X.SX32 R21, R4, R2, 0x1, P6 ;  /* 0x0000000204157211 */ /* 0x000fe400030f0eff */
[----:B------:R-:W-:Y:S02]  /*3b680*/  ISETP.LT.AND P5, PT, R0, c[0x0][0x17c], !P0 ;  /* 0x00005f0000007a0c */ /* 0x000fe400047a1270 */
[----:B0-----:R-:W-:-:S02]  /*3b690*/  IADD3 R8, R4, c[0x0][0x198], RZ ;  /* 0x0000660004087a10 */ /* 0x001fc40007ffe0ff */
[----:B------:R-:W-:Y:S02]  /*3b6a0*/  IADD3 R4, R28, 0x1a1, RZ ;  /* 0x000001a11c047810 */ /* 0x000fe40007ffe0ff */
[C---:B------:R-:W-:Y:S02]  /*3b6b0*/  LEA R22, P6, R8.reuse, R3, 0x1 ;  /* 0x0000000308167211 */ /* 0x040fe400078c08ff */
[C---:B------:R-:W-:Y:S01]  /*3b6c0*/  IADD3 R0, R8.reuse, c[0x0][0x198], RZ ;  /* 0x0000660008007a10 */ /* 0x040fe20007ffe0ff */
[----:B------:R0:W-:Y:S01]  /*3b6d0*/  @P4 STG.E.U16 [R20.64], R12 ;  /* 0x0000000c14004986 */ /* 0x0001e2000c101504 */
[----:B------:R-:W-:Y:S02]  /*3b6e0*/  LEA.HI.X.SX32 R23, R8, R2, 0x1, P6 ;  /* 0x0000000208177211 */ /* 0x000fe400030f0eff */
[----:B------:R-:W-:Y:S02]  /*3b6f0*/  ISETP.LT.AND P4, PT, R4, c[0x0][0x17c], !P0 ;  /* 0x00005f0004007a0c */ /* 0x000fe40004781270 */
[----:B------:R-:W-:-:S02]  /*3b700*/  IADD3 R4, R0, c[0x0][0x198], RZ ;  /* 0x0000660000047a10 */ /* 0x000fc40007ffe0ff */
[----:B0-----:R-:W-:Y:S02]  /*3b710*/  LEA R20, P6, R0, R3, 0x1 ;  /* 0x0000000300147211 */ /* 0x001fe400078c08ff */
[----:B------:R-:W-:Y:S02]  /*3b720*/  PRMT R12, R12, 0x7632, R12 ;  /* 0x000076320c0c7816 */ /* 0x000fe4000000000c */
[----:B------:R-:W-:-:S03]  /*3b730*/  LEA.HI.X.SX32 R21, R0, R2, 0x1, P6 ;  /* 0x0000000200157211 */ /* 0x000fc600030f0eff */
[----:B------:R0:W-:Y:S04]  /*3b740*/  @P3 STG.E.U16 [R22.64], R12 ;  /* 0x0000000c16003986 */ /* 0x0001e8000c101504 */
[----:B-1----:R1:W-:Y:S01]  /*3b750*/  @P2 STG.E.U16 [R20.64], R16 ;  /* 0x0000001014002986 */ /* 0x0023e2000c101504 */
[C---:B------:R-:W-:Y:S02]  /*3b760*/  IADD3 R0, R4.reuse, c[0x0][0x198], RZ ;  /* 0x0000660004007a10 */ /* 0x040fe40007ffe0ff */
[----:B0-----:R-:W-:-:S04]  /*3b770*/  LEA R22, P6, R4, R3, 0x1 ;  /* 0x0000000304167211 */ /* 0x001fc800078c08ff */
[----:B------:R-:W-:Y:S02]  /*3b780*/  LEA.HI.X.SX32 R23, R4, R2, 0x1, P6 ;  /* 0x0000000204177211 */ /* 0x000fe400030f0eff */
[----:B-1----:R-:W-:Y:S02]  /*3b790*/  PRMT R16, R16, 0x7632, R16 ;  /* 0x0000763210107816 */ /* 0x002fe40000000010 */
[----:B------:R-:W-:-:S03]  /*3b7a0*/  LEA R20, P6, R0, R3, 0x1 ;  /* 0x0000000300147211 */ /* 0x000fc600078c08ff */
[----:B------:R0:W-:Y:S01]  /*3b7b0*/  @P1 STG.E.U16 [R22.64], R16 ;  /* 0x0000001016001986 */ /* 0x0001e2000c101504 */
[C---:B------:R-:W-:Y:S02]  /*3b7c0*/  IADD3 R4, R0.reuse, c[0x0][0x198], RZ ;  /* 0x0000660000047a10 */ /* 0x040fe40007ffe0ff */
[----:B------:R-:W-:Y:S02]  /*3b7d0*/  LEA.HI.X.SX32 R21, R0, R2, 0x1, P6 ;  /* 0x0000000200157211 */ /* 0x000fe400030f0eff */
[----:B------:R-:W-:Y:S01]  /*3b7e0*/  IADD3 R8, R28, 0x1a2, RZ ;  /* 0x000001a21c087810 */ /* 0x000fe20007ffe0ff */
[----:B0-----:R-:W2:Y:S01]  /*3b7f0*/  LDL.LU R16, [R1+0x24] ;  /* 0x0000240001107983 */ /* 0x001ea20000300800 */
[C---:B------:R-:W-:Y:S02]  /*3b800*/  LEA R22, P6, R4.reuse, R3, 0x1 ;  /* 0x0000000304167211 */ /* 0x040fe400078c08ff */
[----:B------:R-:W-:Y:S02]  /*3b810*/  IADD3 R0, R4, c[0x0][0x198], RZ ;  /* 0x0000660004007a10 */ /* 0x000fe40007ffe0ff */
[----:B------:R-:W-:-:S02]  /*3b820*/  ISETP.LT.AND P3, PT, R8, c[0x0][0x17c], !P0 ;  /* 0x00005f0008007a0c */ /* 0x000fc40004761270 */
[----:B------:R-:W-:Y:S02]  /*3b830*/  LEA.HI.X.SX32 R23, R4, R2, 0x1, P6 ;  /* 0x0000000204177211 */ /* 0x000fe400030f0eff */
[----:B------:R-:W-:Y:S01]  /*3b840*/  IADD3 R4, R0, c[0x0][0x198], RZ ;  /* 0x0000660000047a10 */ /* 0x000fe20007ffe0ff */
[----:B----4-:R0:W-:Y:S01]  /*3b850*/  @P5 STG.E.U16 [R20.64], R24 ;  /* 0x0000001814005986 */ /* 0x0101e2000c101504 */
[----:B------:R-:W-:-:S03]  /*3b860*/  PRMT R12, R24, 0x7632, R12 ;  /* 0x00007632180c7816 */ /* 0x000fc6000000000c */
[----:B0-----:R-:W4:Y:S01]  /*3b870*/  LDL.LU R24, [R1+0x74] ;  /* 0x0000740001187983 */ /* 0x001f220000300800 */
[----:B------:R-:W-:-:S03]  /*3b880*/  LEA R20, P6, R0, R3, 0x1 ;  /* 0x0000000300147211 */ /* 0x000fc600078c08ff */
[----:B------:R0:W-:Y:S01]  /*3b890*/  @P4 STG.E.U16 [R22.64], R12 ;  /* 0x0000000c16004986 */ /* 0x0001e2000c101504 */
[----:B------:R-:W-:Y:S02]  /*3b8a0*/  LEA.HI.X.SX32 R21, R0, R2, 0x1, P6 ;  /* 0x0000000200157211 */ /* 0x000fe400030f0eff */
[----:B------:R-:W-:-:S03]  /*3b8b0*/  IADD3 R0, R4, c[0x0][0x198], RZ ;  /* 0x0000660004007a10 */ /* 0x000fc60007ffe0ff */
[----:B---3--:R1:W-:Y:S01]  /*3b8c0*/  @P3 STG.E.U16 [R20.64], R29 ;  /* 0x0000001d14003986 */ /* 0x0083e2000c101504 */
[----:B0-----:R-:W-:-:S04]  /*3b8d0*/  LEA R22, P6, R4, R3, 0x1 ;  /* 0x0000000304167211 */ /* 0x001fc800078c08ff */
[----:B------:R-:W-:Y:S02]  /*3b8e0*/  LEA.HI.X.SX32 R23, R4, R2, 0x1, P6 ;  /* 0x0000000204177211 */ /* 0x000fe400030f0eff */
[----:B------:R-:W-:Y:S02]  /*3b8f0*/  PRMT R4, R29, 0x7632, R4 ;  /* 0x000076321d047816 */ /* 0x000fe40000000004 */
[----:B-1----:R-:W3:Y:S01]  /*3b900*/  LDL.LU R29, [R1+0xa4] ;  /* 0x0000a400011d7983 */ /* 0x002ee20000300800 */
[----:B------:R-:W-:-:S04]  /*3b910*/  IADD3 R8, R28, 0x1a3, RZ ;  /* 0x000001a31c087810 */ /* 0x000fc80007ffe0ff */
[----:B------:R-:W-:Y:S02]  /*3b920*/  ISETP.LT.AND P2, PT, R8, c[0x0][0x17c], !P0 ;  /* 0x00005f0008007a0c */ /* 0x000fe40004741270 */
[----:B------:R-:W-:-:S04]  /*3b930*/  IADD3 R8, R28, 0x1a4, RZ ;  /* 0x000001a41c087810 */ /* 0x000fc80007ffe0ff */
[----:B------:R-:W-:Y:S02]  /*3b940*/  ISETP.LT.AND P1, PT, R8, c[0x0][0x17c], !P0 ;  /* 0x00005f0008007a0c */ /* 0x000fe40004721270 */
[----:B------:R-:W-:Y:S02]  /*3b950*/  IADD3 R8, R28, 0x1a5, RZ ;  /* 0x000001a51c087810 */ /* 0x000fe40007ffe0ff */
[----:B------:R-:W-:Y:S02]  /*3b960*/  LEA R20, P6, R0, R3, 0x1 ;  /* 0x0000000300147211 */ /* 0x000fe400078c08ff */
[----:B------:R-:W-:Y:S01]  /*3b970*/  ISETP.LT.AND P5, PT, R8, c[0x0][0x17c], !P0 ;  /* 0x00005f0008007a0c */ /* 0x000fe200047a1270 */
[----:B------:R0:W-:Y:S01]  /*3b980*/  @P2 STG.E.U16 [R22.64], R4 ;  /* 0x0000000416002986 */ /* 0x0001e2000c101504 */
[----:B------:R-:W-:Y:S02]  /*3b990*/  IADD3 R8, R28, 0x1a6, RZ ;  /* 0x000001a61c087810 */ /* 0x000fe40007ffe0ff */
[----:B------:R-:W-:-:S02]  /*3b9a0*/  LEA.HI.X.SX32 R21, R0, R2, 0x1, P6 ;  /* 0x0000000200157211 */ /* 0x000fc400030f0eff */
[----:B------:R-:W-:Y:S02]  /*3b9b0*/  ISETP.LT.AND P4, PT, R8, c[0x0][0x17c], !P0 ;  /* 0x00005f0008007a0c */ /* 0x000fe40004781270 */
[----:B0-----:R-:W-:-:S04]  /*3b9c0*/  IADD3 R4, R0, c[0x0][0x198], RZ ;  /* 0x0000660000047a10 */ /* 0x001fc80007ffe0ff */
[C---:B------:R-:W-:Y:S02]  /*3b9d0*/  LEA R22, P6, R4.reuse, R3, 0x1 ;  /* 0x0000000304167211 */ /* 0x040fe400078c08ff */
[C---:B------:R-:W-:Y:S02]  /*3b9e0*/  IADD3 R0, R4.reuse, c[0x0][0x198], RZ ;  /* 0x0000660004007a10 */ /* 0x040fe40007ffe0ff */
[----:B------:R-:W-:Y:S02]  /*3b9f0*/  LEA.HI.X.SX32 R23, R4, R2, 0x1, P6 ;  /* 0x0000000204177211 */ /* 0x000fe400030f0eff */
[----:B------:R-:W-:Y:S02]  /*3ba00*/  IADD3 R4, R0, c[0x0][0x198], RZ ;  /* 0x0000660000047a10 */ /* 0x000fe40007ffe0ff */
[----:B------:R-:W-:-:S04]  /*3ba10*/  IADD3 R8, R28, 0x1a7, RZ ;  /* 0x000001a71c087810 */ /* 0x000fc80007ffe0ff */
[----:B------:R-:W-:Y:S02]  /*3ba20*/  ISETP.LT.AND P3, PT, R8, c[0x0][0x17c], !P0 ;  /* 0x00005f0008007a0c */ /* 0x000fe40004761270 */
[----:B------:R-:W-:-:S04]  /*3ba30*/  IADD3 R8, R28, 0x1a8, RZ ;  /* 0x000001a81c087810 */ /* 0x000fc80007ffe0ff */
[----:B------:R-:W-:Y:S01]  /*3ba40*/  ISETP.LT.AND P2, PT, R8, c[0x0][0x17c], !P0 ;  /* 0x00005f0008007a0c */ /* 0x000fe20004741270 */
[----:B--2---:R0:W-:Y:S01]  /*3ba50*/  @P1 STG.E.U16 [R20.64], R16 ;  /* 0x0000001014001986 */ /* 0x0041e2000c101504 */
[----:B------:R-:W-:-:S05]  /*3ba60*/  PRMT R12, R16, 0x7632, R12 ;  /* 0x00007632100c7816 */ /* 0x000fca000000000c */
[----:B------:R1:W-:Y:S01]  /*3ba70*/  @P5 STG.E.U16 [R22.64], R12 ;  /* 0x0000000c16005986 */ /* 0x0003e2000c101504 */
[----:B0-----:R-:W-:-:S03]  /*3ba80*/  LEA R20, P6, R0, R3, 0x1 ;  /* 0x0000000300147211 */ /* 0x001fc600078c08ff */
[----:B------:R-:W2:Y:S01]  /*3ba90*/  LDL.LU R16, [R1+0x94] ;  /* 0x0000940001107983 */ /* 0x000ea20000300800 */
[-C--:B------:R-:W-:Y:S02]  /*3baa0*/  LEA.HI.X.SX32 R21, R0, R2.reuse, 0x1, P6 ;  /* 0x0000000200157211 */ /* 0x080fe400030f0eff */
[C---:B-1----:R-:W-:Y:S02]  /*3bab0*/  LEA R22, P6, R4.reuse, R3, 0x1 ;  /* 0x0000000304167211 */ /* 0x042fe400078c08ff */
[C---:B------:R-:W-:Y:S02]  /*3bac0*/  IADD3 R0, R4.reuse, c[0x0][0x198], RZ ;  /* 0x0000660004007a10 */ /* 0x040fe40007ffe0ff */
[----:B------:R-:W-:Y:S01]  /*3bad0*/  LEA.HI.X.SX32 R23, R4, R2, 0x1, P6 ;  /* 0x0000000204177211 */ /* 0x000fe200030f0eff */
[----:B----4-:R0:W-:Y:S01]  /*3bae0*/  @P4 STG.E.U16 [R20.64], R24 ;  /* 0x0000001814004986 */ /* 0x0101e2000c101504 */
[----:B------:R-:W-:-:S03]  /*3baf0*/  PRMT R4, R24, 0x7632, R4 ;  /* 0x0000763218047816 */ /* 0x000fc60000000004 */
[----:B0-----:R-:W4:Y:S01]  /*3bb00*/  LDL.LU R24, [R1+0x84] ;  /* 0x0000840001187983 */ /* 0x001f220000300800 */
[----:B------:R-:W-:-:S04]  /*3bb10*/  LEA R20, P6, R0, R3, 0x1 ;  /* 0x0000000300147211 */ /* 0x000fc800078c08ff */
[----:B------:R-:W-:Y:S01]  /*3bb20*/  LEA.HI.X.SX32 R21, R0, R2, 0x1, P6 ;  /* 0x0000000200157211 */ /* 0x000fe200030f0eff */
[----:B------:R-:W-:Y:S04]  /*3bb30*/  @P3 STG.E.U16 [R22.64], R4 ;  /* 0x0000000416003986 */ /* 0x000fe8000c101504 */
[----:B---3--:R0:W-:Y:S01]  /*3bb40*/  @P2 STG.E.U16 [R20.64], R29 ;  /* 0x0000001d14002986 */ /* 0x0081e2000c101504 */
[----:B------:R-:W-:-:S03]  /*3bb50*/  PRMT R12, R29, 0x7632, R12 ;  /* 0x000076321d0c7816 */ /* 0x000fc6000000000c */
[----:B0-----:R-:W3:Y:S01]  /*3bb60*/  LDL.LU R29, [R1+0x4] ;  /* 0x00000400011d7983 */ /* 0x001ee20000300800 */
[----:B------:R-:W-:Y:S02]  /*3bb70*/  IADD3 R8, R28, 0x1a9, RZ ;  /* 0x000001a91c087810 */ /* 0x000fe40007ffe0ff */
[----:B------:R-:W-:Y:S02]  /*3bb80*/  IADD3 R4, R0, c[0x0][0x198], RZ ;  /* 0x0000660000047a10 */ /* 0x000fe40007ffe0ff */
[----:B------:R-:W-:Y:S02]  /*3bb90*/  ISETP.LT.AND P1, PT, R8, c[0x0][0x17c], !P0 ;  /* 0x00005f0008007a0c */ /* 0x000fe40004721270 */
[----:B------:R-:W-:Y:S02]  /*3bba0*/  IADD3 R8, R28, 0x1aa, RZ ;  /* 0x000001aa1c087810 */ /* 0x000fe40007ffe0ff */
[C---:B------:R-:W-:Y:S02]  /*3bbb0*/  LEA R22, P6, R4.reuse, R3, 0x1 ;  /* 0x0000000304167211 */ /* 0x040fe400078c08ff */
[----:B------:R-:W-:-:S02]  /*3bbc0*/  IADD3 R0, R4, c[0x0][0x198], RZ ;  /* 0x0000660004007a10 */ /* 0x000fc40007ffe0ff */
[----:B------:R-:W-:Y:S02]  /*3bbd0*/  ISETP.LT.AND P5, PT, R8, c[0x0][0x17c], !P0 ;  /* 0x00005f0008007a0c */ /* 0x000fe400047a1270 */
[----:B------:R-:W-:Y:S02]  /*3bbe0*/  IADD3 R8, R28, 0x1ab, RZ ;  /* 0x000001ab1c087810 */ /* 0x000fe40007ffe0ff */
[----:B------:R-:W-:Y:S02]  /*3bbf0*/  LEA.HI.X.SX32 R23, R4, R2, 0x1, P6 ;  /* 0x0000000204177211 */ /* 0x000fe400030f0eff */
[C---:B------:R-:W-:Y:S02]  /*3bc00*/  LEA R20, P6, R0.reuse, R3, 0x1 ;  /* 0x0000000300147211 */ /* 0x040fe400078c08ff */
[----:B------:R-:W-:Y:S02]  /*3bc10*/  IADD3 R4, R0, c[0x0][0x198], RZ ;  /* 0x0000660000047a10 */ /* 0x000fe40007ffe0ff */
[----:B------:R-:W-:Y:S01]  /*3bc20*/  ISETP.LT.AND P4, PT, R8, c[0x0][0x17c], !P0 ;  /* 0x00005f0008007a0c */ /* 0x000fe20004781270 */
[----:B------:R0:W-:Y:S01]  /*3bc30*/  @P1 STG.E.U16 [R22.64], R12 ;  /* 0x0000000c16001986 */ /* 0x0001e2000c101504 */
[----:B------:R-:W-:-:S02]  /*3bc40*/  IADD3 R8, R28, 0x1ac, RZ ;  /* 0x000001ac1c087810 */ /* 0x000fc40007ffe0ff */
[----:B------:R-:W-:Y:S02]  /*3bc50*/  LEA.HI.X.SX32 R21, R0, R2, 0x1, P6 ;  /* 0x0000000200157211 */ /* 0x000fe400030f0eff */
[----:B------:R-:W-:Y:S02]  /*3bc60*/  ISETP.LT.AND P3, PT, R8, c[0x0][0x17c], !P0 ;  /* 0x00005f0008007a0c */ /* 0x000fe40004761270 */
[C---:B------:R-:W-:Y:S02]  /*3bc70*/  IADD3 R0, R4.reuse, c[0x0][0x198], RZ ;  /* 0x0000660004007a10 */ /* 0x040fe40007ffe0ff */
[----:B0-----:R-:W-:-:S04]  /*3bc80*/  LEA R22, P6, R4, R3, 0x1 ;  /* 0x0000000304167211 */ /* 0x001fc800078c08ff */
[----:B------:R-:W-:Y:S02]  /*3bc90*/  LEA.HI.X.SX32 R23, R4, R2, 0x1, P6 ;  /* 0x0000000204177211 */ /* 0x000fe400030f0eff */
[----:B------:R-:W-:-:S04]  /*3bca0*/  IADD3 R8, R28, 0x1ad, RZ ;  /* 0x000001ad1c087810 */ /* 0x000fc80007ffe0ff */
[----:B------:R-:W-:Y:S02]  /*3bcb0*/  ISETP.LT.AND P2, PT, R8, c[0x0][0x17c], !P0 ;  /* 0x00005f0008007a0c */ /* 0x000fe40004741270 */
[----:B------:R-:W-:-:S04]  /*3bcc0*/  IADD3 R8, R28, 0x1ae, RZ ;  /* 0x000001ae1c087810 */ /* 0x000fc80007ffe0ff */
[----:B------:R-:W-:Y:S01]  /*3bcd0*/  ISETP.LT.AND P1, PT, R8, c[0x0][0x17c], !P0 ;  /* 0x00005f0008007a0c */ /* 0x000fe20004721270 */
[----:B--2---:R0:W-:Y:S01]  /*3bce0*/  @P5 STG.E.U16 [R20.64], R16 ;  /* 0x0000001014005986 */ /* 0x0041e2000c101504 */
[----:B------:R-:W-:-:S05]  /*3bcf0*/  PRMT R4, R16, 0x7632, R4 ;  /* 0x0000763210047816 */ /* 0x000fca0000000004 */
[----:B------:R1:W-:Y:S04]  /*3bd00*/  @P4 STG.E.U16 [R22.64], R4 ;  /* 0x0000000416004986 */ /* 0x0003e8000c101504 */
[----:B0-----:R-:W2:Y:S01]  /*3bd10*/  LDL.LU R16, [R1+0x64] ;  /* 0x0000640001107983 */ /* 0x001ea20000300800 */
[----:B------:R-:W-:-:S04]  /*3bd20*/  LEA R20, P6, R0, R3, 0x1 ;  /* 0x0000000300147211 */ /* 0x000fc800078c08ff */
[C---:B------:R-:W-:Y:S02]  /*3bd30*/  LEA.HI.X.SX32 R21, R0.reuse, R2, 0x1, P6 ;  /* 0x0000000200157211 */ /* 0x040fe400030f0eff */
[----:B-1----:R-:W-:-:S04]  /*3bd40*/  IADD3 R4, R0, c[0x0][0x198], RZ ;  /* 0x0000660000047a10 */ /* 0x002fc80007ffe0ff */
[C---:B------:R-:W-:Y:S02]  /*3bd50*/  LEA R22, P6, R4.reuse, R3, 0x1 ;  /* 0x0000000304167211 */ /* 0x040fe400078c08ff */
[C---:B------:R-:W-:Y:S02]  /*3bd60*/  IADD3 R0, R4.reuse, c[0x0][0x198], RZ ;  /* 0x0000660004007a10 */ /* 0x040fe40007ffe0ff */
[----:B------:R-:W-:Y:S02]  /*3bd70*/  LEA.HI.X.SX32 R23, R4, R2, 0x1, P6 ;  /* 0x0000000204177211 */ /* 0x000fe400030f0eff */
[----:B------:R-:W-:Y:S01]  /*3bd80*/  IADD3 R4, R0, c[0x0][0x198], RZ ;  /* 0x0000660000047a10 */ /* 0x000fe20007ffe0ff */
[----:B----4-:R0:W-:Y:S01]  /*3bd90*/  @P3 STG.E.U16 [R20.64], R24 ;  /* 0x0000001814003986 */ /* 0x0101e2000c101504 */
[----:B------:R-:W-:-:S03]  /*3bda0*/  PRMT R12, R24, 0x7632, R12 ;  /* 0x00007632180c7816 */ /* 0x000fc6000000000c */
[----:B0-----:R-:W4:Y:S01]  /*3bdb0*/  LDL.LU R24, [R1+0x34] ;  /* 0x0000340001187983 */ /* 0x001f220000300800 */
[----:B------:R-:W-:-:S03]  /*3bdc0*/  LEA R20, P6, R0, R3, 0x1 ;  /* 0x0000000300147211 */ /* 0x000fc600078c08ff */
[----:B------:R0:W-:Y:S01]  /*3bdd0*/  @P2 STG.E.U16 [R22.64], R12 ;  /* 0x0000000c16002986 */ /* 0x0001e2000c101504 */
[-C--:B------:R-:W-:Y:S02]  /*3bde0*/  LEA.HI.X.SX32 R21, R0, R2.reuse, 0x1, P6 ;  /* 0x0000000200157211 */ /* 0x080fe400030f0eff */
[C---:B------:R-:W-:Y:S02]  /*3bdf0*/  IADD3 R0, R4.reuse, c[0x0][0x198], RZ ;  /* 0x0000660004007a10 */ /* 0x040fe40007ffe0ff */
[C---:B0-----:R-:W-:Y:S01]  /*3be00*/  LEA R22, P6, R4.reuse, R3, 0x1 ;  /* 0x0000000304167211 */ /* 0x041fe200078c08ff */
[----:B---3--:R0:W-:Y:S03]  /*3be10*/  @P1 STG.E.U16 [R20.64], R29 ;  /* 0x0000001d14001986 */ /* 0x0081e6000c101504 */
[----:B------:R-:W-:Y:S02]  /*3be20*/  LEA.HI.X.SX32 R23, R4, R2, 0x1, P6 ;  /* 0x0000000204177211 */ /* 0x000fe400030f0eff */
[----:B------:R-:W-:-:S02]  /*3be30*/  PRMT R4, R29, 0x7632, R4 ;  /* 0x000076321d047816 */ /* 0x000fc40000000004 */
[----:B0-----:R-:W3:Y:S01]  /*3be40*/  LDL.LU R29, [R1+0x14] ;  /* 0x00001400011d7983 */ /* 0x001ee20000300800 */
        /* <DEDUP_REMOVED lines=23> */
[----:B0-----:R-:W-:-:S04]  /*3bfc0*/  LEA R20, P6, R0, R3, 0x1 ;  /* 0x0000000300147211 */ /* 0x001fc800078c08ff */
[-C--:B------:R-:W-:Y:S02]  /*3bfd0*/  LEA.HI.X.SX32 R21, R0, R2.reuse, 0x1, P6 ;  /* 0x0000000200157211 */ /* 0x080fe400030f0eff */
[C---:B-1----:R-:W-:Y:S02]  /*3bfe0*/  LEA R22, P6, R4.reuse, R3, 0x1 ;  /* 0x0000000304167211 */ /* 0x042fe400078c08ff */
[C---:B------:R-:W-:Y:S02]  /*3bff0*/  IADD3 R0, R4.reuse, c[0x0][0x198], RZ ;  /* 0x0000660004007a10 */ /* 0x040fe40007ffe0ff */
[----:B------:R-:W-:Y:S01]  /*3c000*/  LEA.HI.X.SX32 R23, R4, R2, 0x1, P6 ;  /* 0x0000000204177211 */ /* 0x000fe200030f0eff */
[----:B----4-:R0:W-:Y:S01]  /*3c010*/  @P2 STG.E.U16 [R20.64], R24 ;  /* 0x0000001814002986 */ /* 0x0101e2000c101504 */
[----:B------:R-:W-:-:S03]  /*3c020*/  PRMT R4, R24, 0x7632, R4 ;  /* 0x0000763218047816 */ /* 0x000fc60000000004 */
[----:B0-----:R-:W2:Y:S01]  /*3c030*/  LDL.LU R24, [R1+0x48] ;  /* 0x0000480001187983 */ /* 0x001ea20000300800 */
[----:B------:R-:W-:-:S04]  /*3c040*/  LEA R20, P6, R0, R3, 0x1 ;  /* 0x0000000300147211 */ /* 0x000fc800078c08ff */
[----:B------:R-:W-:Y:S01]  /*3c050*/  LEA.HI.X.SX32 R21, R0, R2, 0x1, P6 ;  /* 0x0000000200157211 */ /* 0x000fe200030f0eff */
[----:B------:R-:W-:Y:S04]  /*3c060*/  @P1 STG.E.U16 [R22.64], R4 ;  /* 0x0000000416001986 */ /* 0x000fe8000c101504 */
[----:B---3--:R0:W-:Y:S01]  /*3c070*/  @P5 STG.E.U16 [R20.64], R29 ;  /* 0x0000001d14005986 */ /* 0x0081e2000c101504 */
[----:B------:R-:W-:-:S03]  /*3c080*/  PRMT R12, R29, 0x7632, R12 ;  /* 0x000076321d0c7816 */ /* 0x000fc6000000000c */
[----:B0-----:R-:W3:Y:S01]  /*3c090*/  LDL.LU R29, [R1+0x58] ;  /* 0x00005800011d7983 */ /* 0x001ee20000300800 */
[----:B------:R-:W-:-:S04]  /*3c0a0*/  IADD3 R8, R28, 0x1b5, RZ ;  /* 0x000001b51c087810 */ /* 0x000fc80007ffe0ff */
[----:B------:R-:W-:Y:S02]  /*3c0b0*/  ISETP.LT.AND P4, PT, R8, c[0x0][0x17c], !P0 ;  /* 0x00005f0008007a0c */ /* 0x000fe40004781270 */
[----:B------:R-:W-:-:S04]  /*3c0c0*/  IADD3 R8, R28, 0x1b6, RZ ;  /* 0x000001b61c087810 */ /* 0x000fc80007ffe0ff */
[----:B------:R-:W-:Y:S02]  /*3c0d0*/  ISETP.LT.AND P3, PT, R8, c[0x0][0x17c], !P0 ;  /* 0x00005f0008007a0c */ /* 0x000fe40004761270 */
[----:B------:R-:W-:Y:S02]  /*3c0e0*/  IADD3 R8, R28, 0x1b7, RZ ;  /* 0x000001b71c087810 */ /* 0x000fe40007ffe0ff */
[----:B------:R-:W-:Y:S02]  /*3c0f0*/  IADD3 R4, R0, c[0x0][0x198], RZ ;  /* 0x0000660000047a10 */ /* 0x000fe40007ffe0ff */
[----:B------:R-:W-:Y:S02]  /*3c100*/  ISETP.LT.AND P2, PT, R8, c[0x0][0x17c], !P0 ;  /* 0x00005f0008007a0c */ /* 0x000fe40004741270 */
[----:B------:R-:W-:Y:S02]  /*3c110*/  IADD3 R8, R28, 0x1b8, RZ ;  /* 0x000001b81c087810 */ /* 0x000fe40007ffe0ff */
[----:B------:R-:W-:-:S02]  /*3c120*/  LEA R22, P6, R4, R3, 0x1 ;  /* 0x0000000304167211 */ /* 0x000fc400078c08ff */
[----:B------:R-:W-:Y:S02]  /*3c130*/  IADD3 R0, R4, c[0x0][0x198], RZ ;  /* 0x0000660004007a10 */ /* 0x000fe40007ffe0ff */
[----:B------:R-:W-:Y:S02]  /*3c140*/  ISETP.LT.AND P1, PT, R8, c[0x0][0x17c], !P0 ;  /* 0x00005f0008007a0c */ /* 0x000fe40004721270 */
[----:B------:R-:W-:Y:S02]  /*3c150*/  IADD3 R8, R28, 0x1b9, RZ ;  /* 0x000001b91c087810 */ /* 0x000fe40007ffe0ff */
[----:B------:R-:W-:Y:S02]  /*3c160*/  LEA.HI.X.SX32 R23, R4, R2, 0x1, P6 ;  /* 0x0000000204177211 */ /* 0x000fe400030f0eff */
[----:B------:R-:W-:Y:S02]  /*3c170*/  LEA R20, P6, R0, R3, 0x1 ;  /* 0x0000000300147211 */ /* 0x000fe400078c08ff */
[----:B------:R-:W-:-:S02]  /*3c180*/  ISETP.LT.AND P5, PT, R8, c[0x0][0x17c], !P0 ;  /* 0x00005f0008007a0c */ /* 0x000fc400047a1270 */
[----:B------:R-:W-:Y:S02]  /*3c190*/  IADD3 R4, R0, c[0x0][0x198], RZ ;  /* 0x0000660000047a10 */ /* 0x000fe40007ffe0ff */
[----:B------:R-:W-:Y:S01]  /*3c1a0*/  IADD3 R8, R28, 0x1ba, RZ ;  /* 0x000001ba1c087810 */ /* 0x000fe20007ffe0ff */
[----:B------:R0:W-:Y:S01]  /*3c1b0*/  @P4 STG.E.U16 [R22.64], R12 ;  /* 0x0000000c16004986 */ /* 0x0001e2000c101504 */
[----:B------:R-:W-:Y:S02]  /*3c1c0*/  LEA.HI.X.SX32 R21, R0, R2, 0x1, P6 ;  /* 0x0000000200157211 */ /* 0x000fe400030f0eff */
[----:B------:R-:W-:Y:S02]  /*3c1d0*/  ISETP.LT.AND P4, PT, R8, c[0x0][0x17c], !P0 ;  /* 0x00005f0008007a0c */ /* 0x000fe40004781270 */
[----:B------:R-:W-:Y:S01]  /*3c1e0*/  IADD3 R0, R4, c[0x0][0x198], RZ ;  /* 0x0000660004007a10 */ /* 0x000fe20007ffe0ff */
[----:B------:R1:W-:Y:S01]  /*3c1f0*/  @P3 STG.E.U16 [R20.64], R25 ;  /* 0x0000001914003986 */ /* 0x0003e2000c101504 */
[----:B------:R-:W-:-:S02]  /*3c200*/  IADD3 R8, R28, 0x1bb, RZ ;  /* 0x000001bb1c087810 */ /* 0x000fc40007ffe0ff */
[-C--:B0-----:R-:W-:Y:S02]  /*3c210*/  LEA R22, P6, R4, R3.reuse, 0x1 ;  /* 0x0000000304167211 */ /* 0x081fe400078c08ff */
[----:B------:R-:W-:Y:S02]  /*3c220*/  ISETP.LT.AND P3, PT, R8, c[0x0][0x17c], !P0 ;  /* 0x00005f0008007a0c */ /* 0x000fe40004761270 */
[----:B------:R-:W-:Y:S02]  /*3c230*/  LEA.HI.X.SX32 R23, R4, R2, 0x1, P6 ;  /* 0x0000000204177211 */ /* 0x000fe400030f0eff */
[----:B-1----:R-:W-:Y:S02]  /*3c240*/  PRMT R25, R25, 0x7632, R25 ;  /* 0x0000763219197816 */ /* 0x002fe40000000019 */
[C---:B------:R-:W-:Y:S02]  /*3c250*/  LEA R20, P6, R0.reuse, R3, 0x1 ;  /* 0x0000000300147211 */ /* 0x040fe400078c08ff */
[----:B------:R-:W-:-:S02]  /*3c260*/  IADD3 R4, R0, c[0x0][0x198], RZ ;  /* 0x0000660000047a10 */ /* 0x000fc40007ffe0ff */
[----:B------:R-:W-:Y:S01]  /*3c270*/  IADD3 R8, R28, 0x1bc, RZ ;  /* 0x000001bc1c087810 */ /* 0x000fe20007ffe0ff */
[----:B------:R0:W-:Y:S01]  /*3c280*/  @P2 STG.E.U16 [R22.64], R25 ;  /* 0x0000001916002986 */ /* 0x0001e2000c101504 */
[----:B------:R-:W-:Y:S02]  /*3c290*/  LEA.HI.X.SX32 R21, R0, R2, 0x1, P6 ;  /* 0x0000000200157211 */ /* 0x000fe400030f0eff */
[----:B------:R-:W-:Y:S02]  /*3c2a0*/  ISETP.LT.AND P2, PT, R8, c[0x0][0x17c], !P0 ;  /* 0x00005f0008007a0c */ /* 0x000fe40004741270 */
[----:B------:R-:W-:Y:S02]  /*3c2b0*/  IADD3 R0, R4, c[0x0][0x198], RZ ;  /* 0x0000660004007a10 */ /* 0x000fe40007ffe0ff */
[----:B------:R-:W-:Y:S02]  /*3c2c0*/  IADD3 R8, R28, 0x1bd, RZ ;  /* 0x000001bd1c087810 */ /* 0x000fe40007ffe0ff */
[----:B0-----:R-:W-:Y:S01]  /*3c2d0*/  LEA R22, P6, R4, R3, 0x1 ;  /* 0x0000000304167211 */ /* 0x001fe200078c08ff */
[----:B------:R0:W-:Y:S01]  /*3c2e0*/  @P1 STG.E.U16 [R20.64], R5 ;  /* 0x0000000514001986 */ /* 0x0001e2000c101504 */
[----:B------:R-:W-:-:S02]  /*3c2f0*/  ISETP.LT.AND P1, PT, R8, c[0x0][0x17c], !P0 ;  /* 0x00005f0008007a0c */ /* 0x000fc40004721270 */
[-C--:B------:R-:W-:Y:S01]  /*3c300*/  LEA.HI.X.SX32 R23, R4, R2.reuse, 0x1, P6 ;  /* 0x0000000204177211 */ /* 0x080fe200030f0eff */
[----:B------:R-:W4:Y:S01]  /*3c310*/  LDL.LU R25, [R1+0x28] ;  /* 0x0000280001197983 */ /* 0x000f220000300800 */
[CC--:B------:R-:W-:Y:S02]  /*3c320*/  LEA R4, P6, R0.reuse, R3.reuse, 0x1 ;  /* 0x0000000300047211 */ /* 0x0c0fe400078c08ff */
[C---:B------:R-:W-:Y:S02]  /*3c330*/  IADD3 R8, R0.reuse, c[0x0][0x198], RZ ;  /* 0x0000660000087a10 */ /* 0x040fe40007ffe0ff */
[----:B------:R-:W-:Y:S02]  /*3c340*/  PRMT R12, R5, 0x7632, R12 ;  /* 0x00007632050c7816 */ /* 0x000fe4000000000c */
[----:B0-----:R-:W-:Y:S02]  /*3c350*/  LEA.HI.X.SX32 R5, R0, R2, 0x1, P6 ;  /* 0x0000000200057211 */ /* 0x001fe400030f0eff */
[C---:B------:R-:W-:Y:S01]  /*3c360*/  LEA R20, P6, R8.reuse, R3, 0x1 ;  /* 0x0000000308147211 */ /* 0x040fe200078c08ff */
[----:B------:R-:W-:Y:S01]  /*3c370*/  @P5 STG.E.U16 [R22.64], R12 ;  /* 0x0000000c16005986 */ /* 0x000fe2000c101504 */
[----:B------:R-:W-:-:S02]  /*3c380*/  IADD3 R0, R8, c[0x0][0x198], RZ ;  /* 0x0000660008007a10 */ /* 0x000fc40007ffe0ff */
[----:B------:R-:W-:Y:S01]  /*3c390*/  LEA.HI.X.SX32 R21, R8, R2, 0x1, P6 ;  /* 0x0000000208157211 */ /* 0x000fe200030f0eff */
[----:B------:R0:W-:Y:S01]  /*3c3a0*/  @P4 STG.E.U16 [R4.64], R9 ;  /* 0x0000000904004986 */ /* 0x0001e2000c101504 */
[C---:B------:R-:W-:Y:S02]  /*3c3b0*/  IADD3 R8, R28.reuse, 0x1c0, RZ ;  /* 0x000001c01c087810 */ /* 0x040fe40007ffe0ff */
[C---:B------:R-:W-:Y:S02]  /*3c3c0*/  IADD3 R16, R28.reuse, 0x1be, RZ ;  /* 0x000001be1c107810 */ /* 0x040fe40007ffe0ff */
[----:B0-----:R-:W-:Y:S02]  /*3c3d0*/  IADD3 R4, R28, 0x1bf, RZ ;  /* 0x000001bf1c047810 */ /* 0x001fe40007ffe0ff */
[----:B------:R-:W-:Y:S02]  /*3c3e0*/  PRMT R9, R9, 0x7632, R9 ;  /* 0x0000763209097816 */ /* 0x000fe40000000009 */
[----:B------:R-:W-:-:S02]  /*3c3f0*/  ISETP.LT.AND P4, PT, R4, c[0x0][0x17c], !P0 ;  /* 0x00005f0004007a0c */ /* 0x000fc40004781270 */
[----:B------:R-:W-:Y:S01]  /*3c400*/  LEA R4, P6, R0, R3, 0x1 ;  /* 0x0000000300047211 */ /* 0x000fe200078c08ff */
[----:B------:R0:W-:Y:S01]  /*3c410*/  @P3 STG.E.U16 [R20.64], R9 ;  /* 0x0000000914003986 */ /* 0x0001e2000c101504 */
[----:B------:R-:W-:Y:S02]  /*3c420*/  ISETP.LT.AND P3, PT, R8, c[0x0][0x17c], !P0 ;  /* 0x00005f0008007a0c */ /* 0x000fe40004761270 */
[----:B------:R-:W-:Y:S02]  /*3c430*/  LEA.HI.X.SX32 R5, R0, R2, 0x1, P6 ;  /* 0x0000000200057211 */ /* 0x000fe400030f0eff */
[----:B------:R-:W-:Y:S02]  /*3c440*/  ISETP.LT.AND P5, PT, R16, c[0x0][0x17c], !P0 ;  /* 0x00005f0010007a0c */ /* 0x000fe400047a1270 */
[----:B0-----:R-:W-:-:S04]  /*3c450*/  IADD3 R9, R0, c[0x0][0x198], RZ ;  /* 0x0000660000097a10 */ /* 0x001fc80007ffe0ff */
[C---:B------:R-:W-:Y:S02]  /*3c460*/  LEA R8, P6, R9.reuse, R3, 0x1 ;  /* 0x0000000309087211 */ /* 0x040fe400078c08ff */
[C---:B------:R-:W-:Y:S01]  /*3c470*/  IADD3 R0, R9.reuse, c[0x0][0x198], RZ ;  /* 0x0000660009007a10 */ /* 0x040fe20007ffe0ff */
[----:B------:R0:W-:Y:S01]  /*3c480*/  @P2 STG.E.U16 [R4.64], R13 ;  /* 0x0000000d04002986 */ /* 0x0001e2000c101504 */
[----:B------:R-:W-:Y:S02]  /*3c490*/  LEA.HI.X.SX32 R9, R9, R2, 0x1, P6 ;  /* 0x0000000209097211 */ /* 0x000fe400030f0eff */
[----:B------:R-:W-:-:S04]  /*3c4a0*/  IADD3 R12, R28, 0x1c1, RZ ;  /* 0x000001c11c0c7810 */ /* 0x000fc80007ffe0ff */
[----:B------:R-:W-:Y:S02]  /*3c4b0*/  ISETP.LT.AND P2, PT, R12, c[0x0][0x17c], !P0 ;  /* 0x00005f000c007a0c */ /* 0x000fe40004741270 */
[C---:B0-----:R-:W-:Y:S02]  /*3c4c0*/  LEA R4, P6, R0.reuse, R3, 0x1 ;  /* 0x0000000300047211 */ /* 0x041fe400078c08ff */
[----:B------:R-:W-:Y:S02]  /*3c4d0*/  PRMT R13, R13, 0x7632, R13 ;  /* 0x000076320d0d7816 */ /* 0x000fe4000000000d */
[C---:B------:R-:W-:Y:S02]  /*3c4e0*/  LEA.HI.X.SX32 R5, R0.reuse, R2, 0x1, P6 ;  /* 0x0000000200057211 */ /* 0x040fe400030f0eff */
[----:B------:R-:W-:Y:S01]  /*3c4f0*/  IADD3 R12, R0, c[0x0][0x198], RZ ;  /* 0x00006600000c7a10 */ /* 0x000fe20007ffe0ff */
[----:B------:R0:W-:Y:S04]  /*3c500*/  @P1 STG.E.U16 [R8.64], R13 ;  /* 0x0000000d08001986 */ /* 0x0001e8000c101504 */
[----:B------:R1:W-:Y:S01]  /*3c510*/  @P5 STG.E.U16 [R4.64], R17 ;  /* 0x0000001104005986 */ /* 0x0003e2000c101504 */
[----:B------:R-:W-:-:S02]  /*3c520*/  IADD3 R0, R12, c[0x0][0x198], RZ ;  /* 0x000066000c007a10 */ /* 0x000fc40007ffe0ff */
[-C--:B0-----:R-:W-:Y:S02]  /*3c530*/  LEA R8, P6, R12, R3.reuse, 0x1 ;  /* 0x000000030c087211 */ /* 0x081fe400078c08ff */
[----:B-1----:R-:W-:Y:S02]  /*3c540*/  IADD3 R4, R28, 0x1c3, RZ ;  /* 0x000001c31c047810 */ /* 0x002fe40007ffe0ff */
[----:B------:R-:W-:Y:S02]  /*3c550*/  LEA.HI.X.SX32 R9, R12, R2, 0x1, P6 ;  /* 0x000000020c097211 */ /* 0x000fe400030f0eff */
[----:B------:R-:W-:Y:S02]  /*3c560*/  PRMT R17, R17, 0x7632, R17 ;  /* 0x0000763211117816 */ /* 0x000fe40000000011 */
[----:B------:R-:W-:Y:S02]  /*3c570*/  ISETP.LT.AND P5, PT, R4, c[0x0][0x17c], !P0 ;  /* 0x00005f0004007a0c */ /* 0x000fe400047a1270 */
[----:B------:R-:W-:Y:S01]  /*3c580*/  LEA R4, P6, R0, R3, 0x1 ;  /* 0x0000000300047211 */ /* 0x000fe200078c08ff */
[----:B------:R0:W-:Y:S01]  /*3c590*/  @P4 STG.E.U16 [R8.64], R17 ;  /* 0x0000001108004986 */ /* 0x0001e2000c101504 */
[----:B------:R-:W-:-:S02]  /*3c5a0*/  IADD3 R16, R28, 0x1c2, RZ ;  /* 0x000001c21c107810 */ /* 0x000fc40007ffe0ff */
[----:B------:R-:W-:Y:S02]  /*3c5b0*/  LEA.HI.X.SX32 R5, R0, R2, 0x1, P6 ;  /* 0x0000000200057211 */ /* 0x000fe400030f0eff */
[----:B------:R-:W-:Y:S02]  /*3c5c0*/  ISETP.LT.AND P1, PT, R16, c[0x0][0x17c], !P0 ;  /* 0x00005f0010007a0c */ /* 0x000fe40004721270 */
[----:B0-----:R-:W-:-:S04]  /*3c5d0*/  IADD3 R9, R0, c[0x0][0x198], RZ ;  /* 0x0000660000097a10 */ /* 0x001fc80007ffe0ff */
[C---:B------:R-:W-:Y:S02]  /*3c5e0*/  LEA R8, P6, R9.reuse, R3, 0x1 ;  /* 0x0000000309087211 */ /* 0x040fe400078c08ff */
[C---:B------:R-:W-:Y:S02]  /*3c5f0*/  IADD3 R0, R9.reuse, c[0x0][0x198], RZ ;  /* 0x0000660009007a10 */ /* 0x040fe40007ffe0ff */
[----:B------:R-:W-:Y:S01]  /*3c600*/  LEA.HI.X.SX32 R9, R9, R2, 0x1, P6 ;  /* 0x0000000209097211 */ /* 0x000fe200030f0eff */
[----:B--2---:R0:W-:Y:S01]  /*3c610*/  @P3 STG.E.U16 [R4.64], R24 ;  /* 0x0000001804003986 */ /* 0x0041e2000c101504 */
[----:B------:R-:W-:-:S03]  /*3c620*/  PRMT R13, R24, 0x7632, R13 ;  /* 0x00007632180d7816 */ /* 0x000fc6000000000d */
[----:B0-----:R-:W2:Y:S01]  /*3c630*/  LDL.LU R24, [R1+0x78] ;  /* 0x0000780001187983 */ /* 0x001ea20000300800 */
[----:B------:R-:W-:-:S04]  /*3c640*/  LEA R4, P6, R0, R3, 0x1 ;  /* 0x0000000300047211 */ /* 0x000fc800078c08ff */
[----:B------:R-:W-:Y:S01]  /*3c650*/  LEA.HI.X.SX32 R5, R0, R2, 0x1, P6 ;  /* 0x0000000200057211 */ /* 0x000fe200030f0eff */
[----:B------:R-:W-:Y:S04]  /*3c660*/  @P2 STG.E.U16 [R8.64], R13 ;  /* 0x0000000d08002986 */ /* 0x000fe8000c101504 */
[----:B---3--:R0:W-:Y:S02]  /*3c670*/  @P1 STG.E.U16 [R4.64], R29 ;  /* 0x0000001d04001986 */ /* 0x0081e4000c101504 */
[----:B0-----:R-:W-:Y:S02]  /*3c680*/  PRMT R5, R29, 0x7632, R5 ;  /* 0x000076321d057816 */ /* 0x001fe40000000005 */
[----:B------:R-:W3:Y:S01]  /*3c690*/  LDL.LU R29, [R1+0xa8] ;  /* 0x0000a800011d7983 */ /* 0x000ee20000300800 */
[----:B------:R-:W-:-:S04]  /*3c6a0*/  IADD3 R12, R28, 0x1c4, RZ ;  /* 0x000001c41c0c7810 */ /* 0x000fc80007ffe0ff */
[----:B------:R-:W-:Y:S02]  /*3c6b0*/  ISETP.LT.AND P4, PT, R12, c[0x0][0x17c], !P0 ;  /* 0x00005f000c007a0c */ /* 0x000fe40004781270 */
[----:B------:R-:W-:-:S04]  /*3c6c0*/  IADD3 R12, R28, 0x1c5, RZ ;  /* 0x000001c51c0c7810 */ /* 0x000fc80007ffe0ff */
[----:B------:R-:W-:Y:S02]  /*3c6d0*/  ISETP.LT.AND P3, PT, R12, c[0x0][0x17c], !P0 ;  /* 0x00005f000c007a0c */ /* 0x000fe40004761270 */
[----:B------:R-:W-:Y:S02]  /*3c6e0*/  IADD3 R12, R0, c[0x0][0x198], RZ ;  /* 0x00006600000c7a10 */ /* 0x000fe40007ffe0ff */
[----:B------:R-:W-:Y:S02]  /*3c6f0*/  IADD3 R4, R28, 0x1c7, RZ ;  /* 0x000001c71c047810 */ /* 0x000fe40007ffe0ff */
[C---:B------:R-:W-:Y:S02]  /*3c700*/  LEA R8, P6, R12.reuse, R3, 0x1 ;  /* 0x000000030c087211 */ /* 0x040fe400078c08ff */
[C---:B------:R-:W-:Y:S02]  /*3c710*/  IADD3 R0, R12.reuse, c[0x0][0x198], RZ ;  /* 0x000066000c007a10 */ /* 0x040fe40007ffe0ff */
[----:B------:R-:W-:-:S02]  /*3c720*/  LEA.HI.X.SX32 R9, R12, R2, 0x1, P6 ;  /* 0x000000020c097211 */ /* 0x000fc400030f0eff */
[----:B------:R-:W-:Y:S02]  /*3c730*/  ISETP.LT.AND P1, PT, R4, c[0x0][0x17c], !P0 ;  /* 0x00005f0004007a0c */ /* 0x000fe40004721270 */
[----:B------:R-:W-:Y:S01]  /*3c740*/  LEA R4, P6, R0, R3, 0x1 ;  /* 0x0000000300047211 */ /* 0x000fe200078c08ff */
[----:B------:R0:W-:Y:S01]  /*3c750*/  @P5 STG.E.U16 [R8.64], R5 ;  /* 0x0000000508005986 */ /* 0x0001e2000c101504 */
[C---:B------:R-:W-:Y:S02]  /*3c760*/  IADD3 R16, R28.reuse, 0x1c6, RZ ;  /* 0x000001c61c107810 */ /* 0x040fe40007ffe0ff */
[----:B------:R-:W-:Y:S02]  /*3c770*/  IADD3 R12, R28, 0x1c8, RZ ;  /* 0x000001c81c0c7810 */ /* 0x000fe40007ffe0ff */
[----:B------:R-:W-:Y:S02]  /*3c780*/  ISETP.LT.AND P2, PT, R16, c[0x0][0x17c], !P0 ;  /* 0x00005f0010007a0c */ /* 0x000fe40004741270 */
[----:B0-----:R-:W-:-:S02]  /*3c790*/  LEA.HI.X.SX32 R5, R0, R2, 0x1, P6 ;  /* 0x0000000200057211 */ /* 0x001fc400030f0eff */
[----:B------:R-:W-:-:S04]  /*3c7a0*/  IADD3 R9, R0, c[0x0][0x198], RZ ;  /* 0x0000660000097a10 */ /* 0x000fc80007ffe0ff */
[C---:B------:R-:W-:Y:S02]  /*3c7b0*/  LEA R8, P6, R9.reuse, R3, 0x1 ;  /* 0x0000000309087211 */ /* 0x040fe400078c08ff */
[C---:B------:R-:W-:Y:S02]  /*3c7c0*/  IADD3 R0, R9.reuse, c[0x0][0x198], RZ ;  /* 0x0000660009007a10 */ /* 0x040fe40007ffe0ff */
[----:B------:R-:W-:Y:S02]  /*3c7d0*/  ISETP.LT.AND P5, PT, R12, c[0x0][0x17c], !P0 ;  /* 0x00005f000c007a0c */ /* 0x000fe400047a1270 */
[----:B------:R-:W-:Y:S02]  /*3c7e0*/  LEA.HI.X.SX32 R9, R9, R2, 0x1, P6 ;  /* 0x0000000209097211 */ /* 0x000fe400030f0eff */
[----:B------:R-:W-:Y:S01]  /*3c7f0*/  IADD3 R12, R28, 0x1c9, RZ ;  /* 0x000001c91c0c7810 */ /* 0x000fe20007ffe0ff */
[----:B----4-:R0:W-:Y:S01]  /*3c800*/  @P4 STG.E.U16 [R4.64], R25 ;  /* 0x0000001904004986 */ /* 0x0101e2000c101504 */
[----:B------:R-:W-:-:S02]  /*3c810*/  PRMT R13, R25, 0x7632, R13 ;  /* 0x00007632190d7816 */ /* 0x000fc4000000000d */
[----:B------:R-:W-:Y:S01]  /*3c820*/  ISETP.LT.AND P4, PT, R12, c[0x0][0x17c], !P0 ;  /* 0x00005f000c007a0c */ /* 0x000fe20004781270 */
[----:B0-----:R-:W4:Y:S01]  /*3c830*/  LDL.LU R25, [R1+0x98] ;  /* 0x0000980001197983 */ /* 0x001f220000300800 */
[CC--:B------:R-:W-:Y:S02]  /*3c840*/  LEA R4, P6, R0.reuse, R3.reuse, 0x1 ;  /* 0x0000000300047211 */ /* 0x0c0fe400078c08ff */
[C---:B------:R-:W-:Y:S02]  /*3c850*/  IADD3 R12, R0.reuse, c[0x0][0x198], RZ ;  /* 0x00006600000c7a10 */ /* 0x040fe40007ffe0ff */
[----:B------:R-:W-:Y:S01]  /*3c860*/  LEA.HI.X.SX32 R5, R0, R2, 0x1, P6 ;  /* 0x0000000200057211 */ /* 0x000fe200030f0eff */
[----:B------:R0:W-:Y:S01]  /*3c870*/  @P3 STG.E.U16 [R8.64], R13 ;  /* 0x0000000d08003986 */ /* 0x0001e2000c101504 */
[C---:B------:R-:W-:Y:S02]  /*3c880*/  IADD3 R0, R12.reuse, c[0x0][0x198], RZ ;  /* 0x000066000c007a10 */ /* 0x040fe40007ffe0ff */
[----:B0-----:R-:W-:-:S04]  /*3c890*/  LEA R8, P6, R12, R3, 0x1 ;  /* 0x000000030c087211 */ /* 0x001fc800078c08ff */
[-C--:B------:R-:W-:Y:S01]  /*3c8a0*/  LEA.HI.X.SX32 R9, R12, R2.reuse, 0x1, P6 ;  /* 0x000000020c097211 */ /* 0x080fe200030f0eff */
[----:B--2---:R0:W-:Y:S02]  /*3c8b0*/  @P2 STG.E.U16 [R4.64], R24 ;  /* 0x0000001804002986 */ /* 0x0041e4000c101504 */
[----:B0-----:R-:W-:Y:S02]  /*3c8c0*/  IADD3 R4, R28, 0x1cb, RZ ;  /* 0x000001cb1c047810 */ /* 0x001fe40007ffe0ff */
[----:B------:R-:W-:Y:S02]  /*3c8d0*/  PRMT R5, R24, 0x7632, R5 ;  /* 0x0000763218057816 */ /* 0x000fe40000000005 */
[----:B------:R-:W2:Y:S01]  /*3c8e0*/  LDL.LU R24, [R1+0x88] ;  /* 0x0000880001187983 */ /* 0x000ea20000300800 */
[----:B------:R-:W-:Y:S02]  /*3c8f0*/  ISETP.LT.AND P2, PT, R4, c[0x0][0x17c], !P0 ;  /* 0x00005f0004007a0c */ /* 0x000fe40004741270 */
[C---:B------:R-:W-:Y:S01]  /*3c900*/  LEA R4, P6, R0.reuse, R3, 0x1 ;  /* 0x0000000300047211 */ /* 0x040fe200078c08ff */
[----:B------:R0:W-:Y:S03]  /*3c910*/  @P1 STG.E.U16 [R8.64], R5 ;  /* 0x0000000508001986 */ /* 0x0001e6000c101504 */
[----:B0-----:R-:W-:-:S02]  /*3c920*/  LEA.HI.X.SX32 R5, R0, R2, 0x1, P6 ;  /* 0x0000000200057211 */ /* 0x001fc400030f0eff */
[----:B---3--:R-:W-:-:S03]  /*3c930*/  PRMT R13, R29, 0x7632, R13 ;  /* 0x000076321d0d7816 */ /* 0x008fc6000000000d */
[----:B------:R0:W-:Y:S04]  /*3c940*/  @P5 STG.E.U16 [R4.64], R29 ;  /* 0x0000001d04005986 */ /* 0x0001e8000c101504 */
[----:B0-----:R-:W3:Y:S01]  /*3c950*/  LDL.LU R29, [R1+0x8] ;  /* 0x00000800011d7983 */ /* 0x001ee20000300800 */
[----:B------:R-:W-:Y:S02]  /*3c960*/  IADD3 R9, R0, c[0x0][0x198], RZ ;  /* 0x0000660000097a10 */ /* 0x000fe40007ffe0ff */
[C---:B------:R-:W-:Y:S02]  /*3c970*/  IADD3 R16, R28.reuse, 0x1ca, RZ ;  /* 0x000001ca1c107810 */ /* 0x040fe40007ffe0ff */
[----:B------:R-:W-:Y:S02]  /*3c980*/  IADD3 R12, R28, 0x1cc, RZ ;  /* 0x000001cc1c0c7810 */ /* 0x000fe40007ffe0ff */
[----:B------:R-:W-:-:S02]  /*3c990*/  LEA R8, P6, R9, R3, 0x1 ;  /* 0x0000000309087211 */ /* 0x000fc400078c08ff */
[----:B------:R-:W-:Y:S02]  /*3c9a0*/  ISETP.LT.AND P3, PT, R16, c[0x0][0x17c], !P0 ;  /* 0x00005f0010007a0c */ /* 0x000fe40004761270 */
[C---:B------:R-:W-:Y:S02]  /*3c9b0*/  IADD3 R0, R9.reuse, c[0x0][0x198], RZ ;  /* 0x0000660009007a10 */ /* 0x040fe40007ffe0ff */
[----:B------:R-:W-:Y:S02]  /*3c9c0*/  ISETP.LT.AND P1, PT, R12, c[0x0][0x17c], !P0 ;  /* 0x00005f000c007a0c */ /* 0x000fe40004721270 */
[----:B------:R-:W-:Y:S02]  /*3c9d0*/  LEA.HI.X.SX32 R9, R9, R2, 0x1, P6 ;  /* 0x0000000209097211 */ /* 0x000fe400030f0eff */
[----:B------:R-:W-:Y:S02]  /*3c9e0*/  IADD3 R12, R28, 0x1cd, RZ ;  /* 0x000001cd1c0c7810 */ /* 0x000fe40007ffe0ff */
[----:B------:R-:W-:-:S02]  /*3c9f0*/  LEA R4, P6, R0, R3, 0x1 ;  /* 0x0000000300047211 */ /* 0x000fc400078c08ff */
[----:B------:R-:W-:Y:S02]  /*3ca00*/  ISETP.LT.AND P5, PT, R12, c[0x0][0x17c], !P0 ;  /* 0x00005f000c007a0c */ /* 0x000fe400047a1270 */
[C---:B------:R-:W-:Y:S02]  /*3ca10*/  LEA.HI.X.SX32 R5, R0.reuse, R2, 0x1, P6 ;  /* 0x0000000200057211 */ /* 0x040fe400030f0eff */
[----:B------:R-:W-:Y:S01]  /*3ca20*/  IADD3 R12, R0, c[0x0][0x198], RZ ;  /* 0x00006600000c7a10 */ /* 0x000fe20007ffe0ff */
[----:B------:R0:W-:Y:S03]  /*3ca30*/  @P4 STG.E.U16 [R8.64], R13 ;  /* 0x0000000d08004986 */ /* 0x0001e6000c101504 */
[C---:B------:R-:W-:Y:S02]  /*3ca40*/  IADD3 R0, R12.reuse, c[0x0][0x198], RZ ;  /* 0x000066000c007a10 */ /* 0x040fe40007ffe0ff */
[----:B0-----:R-:W-:-:S04]  /*3ca50*/  LEA R8, P6, R12, R3, 0x1 ;  /* 0x000000030c087211 */ /* 0x001fc800078c08ff */
[----:B------:R-:W-:Y:S02]  /*3ca60*/  LEA.HI.X.SX32 R9, R12, R2, 0x1, P6 ;  /* 0x000000020c097211 */ /* 0x000fe400030f0eff */
[C---:B------:R-:W-:Y:S01]  /*3ca70*/  IADD3 R16, R28.reuse, 0x1ce, RZ ;  /* 0x000001ce1c107810 */ /* 0x040fe20007ffe0ff */
[----:B----4-:R0:W-:Y:S02]  /*3ca80*/  @P3 STG.E.U16 [R4.64], R25 ;  /* 0x0000001904003986 */ /* 0x0101e4000c101504 */
[----:B0-----:R-:W-:Y:S02]  /*3ca90*/  IADD3 R4, R28, 0x1cf, RZ ;  /* 0x000001cf1c047810 */ /* 0x001fe40007ffe0ff */
[----:B------:R-:W-:Y:S02]  /*3caa0*/  PRMT R5, R25, 0x7632, R5 ;  /* 0x0000763219057816 */ /* 0x000fe40000000005 */
[----:B------:R-:W-:Y:S01]  /*3cab0*/  ISETP.LT.AND P3, PT, R4, c[0x0][0x17c], !P0 ;  /* 0x00005f0004007a0c */ /* 0x000fe20004761270 */
[----:B------:R-:W4:Y:S01]  /*3cac0*/  LDL.LU R25, [R1+0x68] ;  /* 0x0000680001197983 */ /* 0x000f220000300800 */
[----:B------:R-:W-:-:S03]  /*3cad0*/  LEA R4, P6, R0, R3, 0x1 ;  /* 0x0000000300047211 */ /* 0x000fc600078c08ff */
[----:B------:R0:W-:Y:S01]  /*3cae0*/  @P2 STG.E.U16 [R8.64], R5 ;  /* 0x0000000508002986 */ /* 0x0001e2000c101504 */
[----:B------:R-:W-:Y:S02]  /*3caf0*/  ISETP.LT.AND P4, PT, R16, c[0x0][0x17c], !P0 ;  /* 0x00005f0010007a0c */ /* 0x000fe40004781270 */
[C---:B0-----:R-:W-:Y:S02]  /*3cb00*/  LEA.HI.X.SX32 R5, R0.reuse, R2, 0x1, P6 ;  /* 0x0000000200057211 */ /* 0x041fe400030f0eff */
[----:B------:R-:W-:-:S04]  /*3cb10*/  IADD3 R9, R0, c[0x0][0x198], RZ ;  /* 0x0000660000097a10 */ /* 0x000fc80007ffe0ff */
        /* <DEDUP_REMOVED lines=16> */
[----:B------:R-:W-:-:S04]  /*3cc20*/  IADD3 R12, R0, c[0x0][0x198], RZ ;  /* 0x00006600000c7a10 */ /* 0x000fc80007ffe0ff */
[-C--:B------:R-:W-:Y:S02]  /*3cc30*/  LEA R8, P6, R12, R3.reuse, 0x1 ;  /* 0x000000030c087211 */ /* 0x080fe400078c08ff */
[----:B------:R-:W-:Y:S02]  /*3cc40*/  IADD3 R4, R28, 0x1d3, RZ ;  /* 0x000001d31c047810 */ /* 0x000fe40007ffe0ff */
[C---:B------:R-:W-:Y:S02]  /*3cc50*/  LEA.HI.X.SX32 R9, R12.reuse, R2, 0x1, P6 ;  /* 0x000000020c097211 */ /* 0x040fe400030f0eff */
[----:B------:R-:W-:Y:S02]  /*3cc60*/  IADD3 R0, R12, c[0x0][0x198], RZ ;  /* 0x000066000c007a10 */ /* 0x000fe40007ffe0ff */
[----:B------:R-:W-:Y:S01]  /*3cc70*/  ISETP.LT.AND P4, PT, R4, c[0x0][0x17c], !P0 ;  /* 0x00005f0004007a0c */ /* 0x000fe20004781270 */
[----:B------:R0:W-:Y:S01]  /*3cc80*/  @P3 STG.E.U16 [R8.64], R5 ;  /* 0x0000000508003986 */ /* 0x0001e2000c101504 */
[----:B------:R-:W-:-:S02]  /*3cc90*/  LEA R4, P6, R0, R3, 0x1 ;  /* 0x0000000300047211 */ /* 0x000fc400078c08ff */
[C---:B------:R-:W-:Y:S02]  /*3cca0*/  IADD3 R16, R28.reuse, 0x1d2, RZ ;  /* 0x000001d21c107810 */ /* 0x040fe40007ffe0ff */
[----:B------:R-:W-:Y:S02]  /*3ccb0*/  IADD3 R12, R28, 0x1d4, RZ ;  /* 0x000001d41c0c7810 */ /* 0x000fe40007ffe0ff */
[----:B------:R-:W-:Y:S02]  /*3ccc0*/  ISETP.LT.AND P5, PT, R16, c[0x0][0x17c], !P0 ;  /* 0x00005f0010007a0c */ /* 0x000fe400047a1270 */
[C---:B0-----:R-:W-:Y:S02]  /*3ccd0*/  IADD3 R9, R0.reuse, c[0x0][0x198], RZ ;  /* 0x0000660000097a10 */ /* 0x041fe40007ffe0ff */
[----:B------:R-:W-:Y:S02]  /*3cce0*/  LEA.HI.X.SX32 R5, R0, R2, 0x1, P6 ;  /* 0x0000000200057211 */ /* 0x000fe400030f0eff */
[----:B------:R-:W-:-:S02]  /*3ccf0*/  LEA R8, P6, R9, R3, 0x1 ;  /* 0x0000000309087211 */ /* 0x000fc400078c08ff */
[C---:B------:R-:W-:Y:S02]  /*3cd00*/  IADD3 R0, R9.reuse, c[0x0][0x198], RZ ;  /* 0x0000660009007a10 */ /* 0x040fe40007ffe0ff */
[----:B------:R-:W-:Y:S02]  /*3cd10*/  ISETP.LT.AND P3, PT, R12, c[0x0][0x17c], !P0 ;  /* 0x00005f000c007a0c */ /* 0x000fe40004761270 */
[----:B------:R-:W-:Y:S02]  /*3cd20*/  LEA.HI.X.SX32 R9, R9, R2, 0x1, P6 ;  /* 0x0000000209097211 */ /* 0x000fe400030f0eff */
[----:B------:R-:W-:Y:S01]  /*3cd30*/  IADD3 R12, R28, 0x1d5, RZ ;  /* 0x000001d51c0c7810 */ /* 0x000fe20007ffe0ff */
[----:B----4-:R0:W-:Y:S01]  /*3cd40*/  @P2 STG.E.U16 [R4.64], R25 ;  /* 0x0000001904002986 */ /* 0x0101e2000c101504 */
[----:B------:R-:W-:Y:S02]  /*3cd50*/  PRMT R13, R25, 0x7632, R13 ;  /* 0x00007632190d7816 */ /* 0x000fe4000000000d */
[----:B------:R-:W-:-:S02]  /*3cd60*/  ISETP.LT.AND P2, PT, R12, c[0x0][0x17c], !P0 ;  /* 0x00005f000c007a0c */ /* 0x000fc40004741270 */
[C---:B------:R-:W-:Y:S02]  /*3cd70*/  IADD3 R12, R0.reuse, c[0x0][0x198], RZ ;  /* 0x00006600000c7a10 */ /* 0x040fe40007ffe0ff */
[----:B0-----:R-:W-:-:S04]  /*3cd80*/  LEA R4, P6, R0, R3, 0x1 ;  /* 0x0000000300047211 */ /* 0x001fc800078c08ff */
[----:B------:R-:W-:Y:S01]  /*3cd90*/  LEA.HI.X.SX32 R5, R0, R2, 0x1, P6 ;  /* 0x0000000200057211 */ /* 0x000fe200030f0eff */
[----:B------:R0:W-:Y:S01]  /*3cda0*/  @P1 STG.E.U16 [R8.64], R13 ;  /* 0x0000000d08001986 */ /* 0x0001e2000c101504 */
[C---:B------:R-:W-:Y:S02]  /*3cdb0*/  IADD3 R0, R12.reuse, c[0x0][0x198], RZ ;  /* 0x000066000c007a10 */ /* 0x040fe40007ffe0ff */
[----:B0-----:R-:W-:-:S04]  /*3cdc0*/  LEA R8, P6, R12, R3, 0x1 ;  /* 0x000000030c087211 */ /* 0x001fc800078c08ff */
[----:B------:R-:W-:Y:S01]  /*3cdd0*/  LEA.HI.X.SX32 R9, R12, R2, 0x1, P6 ;  /* 0x000000020c097211 */ /* 0x000fe200030f0eff */
[----:B--2---:R0:W-:Y:S02]  /*3cde0*/  @P5 STG.E.U16 [R4.64], R24 ;  /* 0x0000001804005986 */ /* 0x0041e4000c101504 */
[----:B0-----:R-:W-:Y:S02]  /*3cdf0*/  IADD3 R4, R28, 0x1d7, RZ ;  /* 0x000001d71c047810 */ /* 0x001fe40007ffe0ff */
[----:B------:R-:W-:Y:S02]  /*3ce00*/  PRMT R5, R24, 0x7632, R5 ;  /* 0x0000763218057816 */ /* 0x000fe40000000005 */
[----:B------:R-:W-:Y:S01]  /*3ce10*/  ISETP.LT.AND P5, PT, R4, c[0x0][0x17c], !P0 ;  /* 0x00005f0004007a0c */ /* 0x000fe200047a1270 */
[----:B------:R-:W2:Y:S01]  /*3ce20*/  LDL.LU R24, [R1+0x4c] ;  /* 0x00004c0001187983 */ /* 0x000ea20000300800 */
[----:B------:R-:W-:-:S03]  /*3ce30*/  LEA R4, P6, R0, R3, 0x1 ;  /* 0x0000000300047211 */ /* 0x000fc600078c08ff */
[----:B------:R0:W-:Y:S02]  /*3ce40*/  @P4 STG.E.U16 [R8.64], R5 ;  /* 0x0000000508004986 */ /* 0x0001e4000c101504 */
[----:B0-----:R-:W-:Y:S02]  /*3ce50*/  LEA.HI.X.SX32 R5, R0, R2, 0x1, P6 ;  /* 0x0000000200057211 */ /* 0x001fe400030f0eff */
[----:B---3--:R-:W-:-:S03]  /*3ce60*/  PRMT R13, R29, 0x7632, R13 ;  /* 0x000076321d0d7816 */ /* 0x008fc6000000000d */
[----:B------:R0:W-:Y:S04]  /*3ce70*/  @P3 STG.E.U16 [R4.64], R29 ;  /* 0x0000001d04003986 */ /* 0x0001e8000c101504 */
[----:B0-----:R-:W3:Y:S01]  /*3ce80*/  LDL.LU R29, [R1+0x5c] ;  /* 0x00005c00011d7983 */ /* 0x001ee20000300800 */
[----:B------:R-:W-:Y:S02]  /*3ce90*/  IADD3 R9, R0, c[0x0][0x198], RZ ;  /* 0x0000660000097a10 */ /* 0x000fe40007ffe0ff */
[C---:B------:R-:W-:Y:S01]  /*3cea0*/  IADD3 R16, R28.reuse, 0x1d6, RZ ;  /* 0x000001d61c107810 */ /* 0x040fe20007ffe0ff */
[----:B------:R-:W4:Y:S01]  /*3ceb0*/  LDL.LU R25, [R1+0x2c] ;  /* 0x00002c0001197983 */ /* 0x000f220000300800 */
[----:B------:R-:W-:Y:S02]  /*3cec0*/  IADD3 R12, R28, 0x1d8, RZ ;  /* 0x000001d81c0c7810 */ /* 0x000fe40007ffe0ff */
[----:B------:R-:W-:-:S02]  /*3ced0*/  LEA R8, P6, R9, R3, 0x1 ;  /* 0x0000000309087211 */ /* 0x000fc400078c08ff */
[----:B------:R-:W-:Y:S02]  /*3cee0*/  ISETP.LT.AND P1, PT, R16, c[0x0][0x17c], !P0 ;  /* 0x00005f0010007a0c */ /* 0x000fe40004721270 */
[C---:B------:R-:W-:Y:S02]  /*3cef0*/  IADD3 R0, R9.reuse, c[0x0][0x198], RZ ;  /* 0x0000660009007a10 */ /* 0x040fe40007ffe0ff */
[----:B------:R-:W-:Y:S02]  /*3cf00*/  ISETP.LT.AND P4, PT, R12, c[0x0][0x17c], !P0 ;  /* 0x00005f000c007a0c */ /* 0x000fe40004781270 */
[----:B------:R-:W-:Y:S02]  /*3cf10*/  IADD3 R12, R28, 0x1d9, RZ ;  /* 0x000001d91c0c7810 */ /* 0x000fe40007ffe0ff */
[----:B------:R-:W-:Y:S02]  /*3cf20*/  LEA.HI.X.SX32 R9, R9, R2, 0x1, P6 ;  /* 0x0000000209097211 */ /* 0x000fe400030f0eff */
[----:B------:R-:W-:-:S02]  /*3cf30*/  LEA R4, P6, R0, R3, 0x1 ;  /* 0x0000000300047211 */ /* 0x000fc400078c08ff */
[----:B------:R-:W-:Y:S02]  /*3cf40*/  ISETP.LT.AND P3, PT, R12, c[0x0][0x17c], !P0 ;  /* 0x00005f000c007a0c */ /* 0x000fe40004761270 */
[C---:B------:R-:W-:Y:S02]  /*3cf50*/  IADD3 R12, R0.reuse, c[0x0][0x198], RZ ;  /* 0x00006600000c7a10 */ /* 0x040fe40007ffe0ff */
[----:B------:R-:W-:Y:S01]  /*3cf60*/  LEA.HI.X.SX32 R5, R0, R2, 0x1, P6 ;  /* 0x0000000200057211 */ /* 0x000fe200030f0eff */
[----:B------:R0:W-:Y:S01]  /*3cf70*/  @P2 STG.E.U16 [R8.64], R13 ;  /* 0x0000000d08002986 */ /* 0x0001e2000c101504 */
[----:B------:R-:W-:-:S03]  /*3cf80*/  IADD3 R0, R12, c[0x0][0x198], RZ ;  /* 0x000066000c007a10 */ /* 0x000fc60007ffe0ff */
[----:B------:R1:W-:Y:S01]  /*3cf90*/  @P1 STG.E.U16 [R4.64], R26 ;  /* 0x0000001a04001986 */ /* 0x0003e2000c101504 */
        /* <DEDUP_REMOVED lines=8> */
[----:B------:R-:W-:Y:S02]  /*3d020*/  IADD3 R16, R28, 0x1da, RZ ;  /* 0x000001da1c107810 */ /* 0x000fe40007ffe0ff */
[----:B------:R-:W-:Y:S02]  /*3d030*/  LEA.HI.X.SX32 R5, R0, R2, 0x1, P6 ;  /* 0x0000000200057211 */ /* 0x000fe400030f0eff */
[----:B------:R-:W-:Y:S02]  /*3d040*/  ISETP.LT.AND P5, PT, R12, c[0x0][0x17c], !P0 ;  /* 0x00005f000c007a0c */ /* 0x000fe400047a1270 */
[----:B0-----:R-:W-:Y:S02]  /*3d050*/  IADD3 R9, R0, c[0x0][0x198], RZ ;  /* 0x0000660000097a10 */ /* 0x001fe40007ffe0ff */
[----:B------:R-:W-:Y:S02]  /*3d060*/  IADD3 R12, R28, 0x1dd, RZ ;  /* 0x000001dd1c0c7810 */ /* 0x000fe40007ffe0ff */
[----:B------:R-:W-:-:S02]  /*3d070*/  LEA R8, P6, R9, R3, 0x1 ;  /* 0x0000000309087211 */ /* 0x000fc400078c08ff */
[----:B------:R-:W-:Y:S02]  /*3d080*/  ISETP.LT.AND P2, PT, R16, c[0x0][0x17c], !P0 ;  /* 0x00005f0010007a0c */ /* 0x000fe40004741270 */
[C---:B------:R-:W-:Y:S01]  /*3d090*/  IADD3 R0, R9.reuse, c[0x0][0x198], RZ ;  /* 0x0000660009007a10 */ /* 0x040fe20007ffe0ff */
[----:B------:R0:W-:Y:S01]  /*3d0a0*/  @P4 STG.E.U16 [R4.64], R6 ;  /* 0x0000000604004986 */ /* 0x0001e2000c101504 */
[----:B------:R-:W-:Y:S02]  /*3d0b0*/  ISETP.LT.AND P4, PT, R12, c[0x0][0x17c], !P0 ;  /* 0x00005f000c007a0c */ /* 0x000fe40004781270 */
[----:B------:R-:W-:Y:S02]  /*3d0c0*/  LEA.HI.X.SX32 R9, R9, R2, 0x1, P6 ;  /* 0x0000000209097211 */ /* 0x000fe400030f0eff */
[----:B------:R-:W-:Y:S02]  /*3d0d0*/  PRMT R12, R6, 0x7632, R12 ;  /* 0x00007632060c7816 */ /* 0x000fe4000000000c */
[----:B0-----:R-:W-:-:S02]  /*3d0e0*/  LEA R4, P6, R0, R3, 0x1 ;  /* 0x0000000300047211 */ /* 0x001fc400078c08ff */
[C---:B------:R-:W-:Y:S01]  /*3d0f0*/  IADD3 R6, R0.reuse, c[0x0][0x198], RZ ;  /* 0x0000660000067a10 */ /* 0x040fe20007ffe0ff */
[----:B------:R0:W-:Y:S01]  /*3d100*/  @P3 STG.E.U16 [R8.64], R12 ;  /* 0x0000000c08003986 */ /* 0x0001e2000c101504 */
[----:B------:R-:W-:Y:S02]  /*3d110*/  LEA.HI.X.SX32 R5, R0, R2, 0x1, P6 ;  /* 0x0000000200057211 */ /* 0x000fe400030f0eff */
[----:B------:R-:W-:-:S03]  /*3d120*/  IADD3 R0, R6, c[0x0][0x198], RZ ;  /* 0x0000660006007a10 */ /* 0x000fc60007ffe0ff */
[----:B------:R1:W-:Y:S01]  /*3d130*/  @P2 STG.E.U16 [R4.64], R10 ;  /* 0x0000000a04002986 */ /* 0x0003e2000c101504 */
[----:B0-----:R-:W-:-:S04]  /*3d140*/  LEA R8, P6, R6, R3, 0x1 ;  /* 0x0000000306087211 */ /* 0x001fc800078c08ff */
[----:B------:R-:W-:Y:S02]  /*3d150*/  LEA.HI.X.SX32 R9, R6, R2, 0x1, P6 ;  /* 0x0000000206097211 */ /* 0x000fe400030f0eff */
[----:B-1----:R-:W-:Y:S02]  /*3d160*/  PRMT R5, R10, 0x7632, R5 ;  /* 0x000076320a057816 */ /* 0x002fe40000000005 */
[C---:B------:R-:W-:Y:S02]  /*3d170*/  LEA R4, P6, R0.reuse, R3, 0x1 ;  /* 0x0000000300047211 */ /* 0x040fe400078c08ff */
[----:B------:R-:W-:Y:S01]  /*3d180*/  IADD3 R6, R0, c[0x0][0x198], RZ ;  /* 0x0000660000067a10 */ /* 0x000fe20007ffe0ff */
[----:B------:R0:W-:Y:S01]  /*3d190*/  @P1 STG.E.U16 [R8.64], R5 ;  /* 0x0000000508001986 */ /* 0x0001e2000c101504 */
[----:B------:R-:W-:-:S04]  /*3d1a0*/  IADD3 R13, R28, 0x1de, RZ ;  /* 0x000001de1c0d7810 */ /* 0x000fc80007ffe0ff */
[----:B------:R-:W-:Y:S02]  /*3d1b0*/  ISETP.LT.AND P3, PT, R13, c[0x0][0x17c], !P0 ;  /* 0x00005f000d007a0c */ /* 0x000fe40004761270 */
[----:B------:R-:W-:Y:S02]  /*3d1c0*/  IADD3 R13, R28, 0x1df, RZ ;  /* 0x000001df1c0d7810 */ /* 0x000fe40007ffe0ff */
[-C--:B0-----:R-:W-:Y:S02]  /*3d1d0*/  LEA.HI.X.SX32 R5, R0, R2.reuse, 0x1, P6 ;  /* 0x0000000200057211 */ /* 0x081fe400030f0eff */
[C---:B------:R-:W-:Y:S02]  /*3d1e0*/  LEA R8, P6, R6.reuse, R3, 0x1 ;  /* 0x0000000306087211 */ /* 0x040fe400078c08ff */
[C---:B------:R-:W-:Y:S01]  /*3d1f0*/  IADD3 R0, R6.reuse, c[0x0][0x198], RZ ;  /* 0x0000660006007a10 */ /* 0x040fe20007ffe0ff */
[----:B------:R0:W-:Y:S01]  /*3d200*/  @P5 STG.E.U16 [R4.64], R14 ;  /* 0x0000000e04005986 */ /* 0x0001e2000c101504 */
[----:B------:R-:W-:-:S02]  /*3d210*/  LEA.HI.X.SX32 R9, R6, R2, 0x1, P6 ;  /* 0x0000000206097211 */ /* 0x000fc400030f0eff */
[----:B------:R-:W-:Y:S02]  /*3d220*/  PRMT R12, R14, 0x7632, R12 ;  /* 0x000076320e0c7816 */ /* 0x000fe4000000000c */
[----:B------:R-:W-:Y:S02]  /*3d230*/  ISETP.LT.AND P2, PT, R13, c[0x0][0x17c], !P0 ;  /* 0x00005f000d007a0c */ /* 0x000fe40004741270 */
[C---:B------:R-:W-:Y:S02]  /*3d240*/  IADD3 R6, R0.reuse, c[0x0][0x198], RZ ;  /* 0x0000660000067a10 */ /* 0x040fe40007ffe0ff */
[----:B0-----:R-:W-:Y:S01]  /*3d250*/  LEA R4, P6, R0, R3, 0x1 ;  /* 0x0000000300047211 */ /* 0x001fe200078c08ff */
[----:B------:R0:W-:Y:S01]  /*3d260*/  @P4 STG.E.U16 [R8.64], R12 ;  /* 0x0000000c08004986 */ /* 0x0001e2000c101504 */
[----:B------:R-:W-:Y:S02]  /*3d270*/  IADD3 R13, R28, 0x1e0, RZ ;  /* 0x000001e01c0d7810 */ /* 0x000fe40007ffe0ff */
[----:B------:R-:W-:-:S02]  /*3d280*/  LEA.HI.X.SX32 R5, R0, R2, 0x1, P6 ;  /* 0x0000000200057211 */ /* 0x000fc400030f0eff */
[----:B------:R-:W-:Y:S02]  /*3d290*/  ISETP.LT.AND P1, PT, R13, c[0x0][0x17c], !P0 ;  /* 0x00005f000d007a0c */ /* 0x000fe40004721270 */
[C---:B------:R-:W-:Y:S01]  /*3d2a0*/  IADD3 R0, R6.reuse, c[0x0][0x198], RZ ;  /* 0x0000660006007a10 */ /* 0x040fe20007ffe0ff */
[----:B------:R1:W-:Y:S01]  /*3d2b0*/  @P3 STG.E.U16 [R4.64], R18 ;  /* 0x0000001204003986 */ /* 0x0003e2000c101504 */
[----:B0-----:R-:W-:Y:S02]  /*3d2c0*/  LEA R8, P6, R6, R3, 0x1 ;  /* 0x0000000306087211 */ /* 0x001fe400078c08ff */
[----:B------:R-:W-:Y:S02]  /*3d2d0*/  IADD3 R10, R28, 0x1e1, RZ ;  /* 0x000001e11c0a7810 */ /* 0x000fe40007ffe0ff */
[----:B------:R-:W-:Y:S02]  /*3d2e0*/  LEA.HI.X.SX32 R9, R6, R2, 0x1, P6 ;  /* 0x0000000206097211 */ /* 0x000fe400030f0eff */
[----:B-1----:R-:W-:-:S02]  /*3d2f0*/  PRMT R5, R18, 0x7632, R5 ;  /* 0x0000763212057816 */ /* 0x002fc40000000005 */
[----:B------:R-:W-:Y:S02]  /*3d300*/  LEA R4, P6, R0, R3, 0x1 ;  /* 0x0000000300047211 */ /* 0x000fe400078c08ff */
[----:B------:R-:W-:Y:S01]  /*3d310*/  ISETP.LT.AND P5, PT, R10, c[0x0][0x17c], !P0 ;  /* 0x00005f000a007a0c */ /* 0x000fe200047a1270 */
[----:B------:R0:W-:Y:S01]  /*3d320*/  @P2 STG.E.U16 [R8.64], R5 ;  /* 0x0000000508002986 */ /* 0x0001e2000c101504 */
[----:B------:R-:W-:Y:S02]  /*3d330*/  IADD3 R6, R28, 0x1e4, RZ ;  /* 0x000001e41c067810 */ /* 0x000fe40007ffe0ff */
[----:B------:R-:W-:Y:S02]  /*3d340*/  IADD3 R12, R0, c[0x0][0x198], RZ ;  /* 0x00006600000c7a10 */ /* 0x000fe40007ffe0ff */
[----:B------:R-:W-:Y:S02]  /*3d350*/  IADD3 R10, R28, 0x1e2, RZ ;  /* 0x000001e21c0a7810 */ /* 0x000fe40007ffe0ff */
[----:B------:R-:W-:-:S02]  /*3d360*/  ISETP.LT.AND P2, PT, R6, c[0x0][0x17c], !P0 ;  /* 0x00005f0006007a0c */ /* 0x000fc40004741270 */
[----:B------:R-:W-:Y:S02]  /*3d370*/  ISETP.LT.AND P4, PT, R10, c[0x0][0x17c], !P0 ;  /* 0x00005f000a007a0c */ /* 0x000fe40004781270 */
[-C--:B0-----:R-:W-:Y:S02]  /*3d380*/  LEA.HI.X.SX32 R5, R0, R2.reuse, 0x1, P6 ;  /* 0x0000000200057211 */ /* 0x081fe400030f0eff */
[CC--:B------:R-:W-:Y:S02]  /*3d390*/  LEA R8, P6, R12.reuse, R3.reuse, 0x1 ;  /* 0x000000030c087211 */ /* 0x0c0fe400078c08ff */
[C---:B------:R-:W-:Y:S02]  /*3d3a0*/  IADD3 R6, R12.reuse, c[0x0][0x198], RZ ;  /* 0x000066000c067a10 */ /* 0x040fe40007ffe0ff */
[----:B------:R-:W-:Y:S02]  /*3d3b0*/  LEA.HI.X.SX32 R9, R12, R2, 0x1, P6 ;  /* 0x000000020c097211 */ /* 0x000fe400030f0eff */
[----:B--2---:R-:W-:Y:S01]  /*3d3c0*/  PRMT R0, R24, 0x7632, R0 ;  /* 0x0000763218007816 */ /* 0x004fe20000000000 */
[----:B------:R0:W-:Y:S04]  /*3d3d0*/  @P1 STG.E.U16 [R4.64], R24 ;  /* 0x0000001804001986 */ /* 0x0001e8000c101504 */
[----:B0-----:R-:W2:Y:S01]  /*3d3e0*/  LDL.LU R24, [R1+0x7c] ;  /* 0x00007c0001187983 */ /* 0x001ea20000300800 */
[----:B------:R-:W-:-:S04]  /*3d3f0*/  LEA R4, P6, R6, R3, 0x1 ;  /* 0x0000000306047211 */ /* 0x000fc800078c08ff */
[----:B------:R-:W-:Y:S01]  /*3d400*/  LEA.HI.X.SX32 R5, R6, R2, 0x1, P6 ;  /* 0x0000000206057211 */ /* 0x000fe200030f0eff */
[----:B------:R-:W-:Y:S01]  /*3d410*/  @P5 STG.E.U16 [R8.64], R0 ;  /* 0x0000000008005986 */ /* 0x000fe2000c101504 */
[----:B---3--:R-:W-:-:S03]  /*3d420*/  PRMT R13, R29, 0x7632, R13 ;  /* 0x000076321d0d7816 */ /* 0x008fc6000000000d */
[----:B------:R0:W-:Y:S04]  /*3d430*/  @P4 STG.E.U16 [R4.64], R29 ;  /* 0x0000001d04004986 */ /* 0x0001e8000c101504 */
[----:B0-----:R-:W3:Y:S01]  /*3d440*/  LDL.LU R29, [R1+0xac] ;  /* 0x0000ac00011d7983 */ /* 0x001ee20000300800 */
[----:B------:R-:W-:-:S04]  /*3d450*/  IADD3 R10, R28, 0x1e3, RZ ;  /* 0x000001e31c0a7810 */ /* 0x000fc80007ffe0ff */
[----:B------:R-:W-:Y:S02]  /*3d460*/  ISETP.LT.AND P3, PT, R10, c[0x0][0x17c], !P0 ;  /* 0x00005f000a007a0c */ /* 0x000fe40004761270 */
[----:B------:R-:W-:Y:S02]  /*3d470*/  IADD3 R10, R28, 0x1e5, RZ ;  /* 0x000001e51c0a7810 */ /* 0x000fe40007ffe0ff */
[----:B------:R-:W-:Y:S02]  /*3d480*/  IADD3 R12, R6, c[0x0][0x198], RZ ;  /* 0x00006600060c7a10 */ /* 0x000fe40007ffe0ff */
[----:B------:R-:W-:Y:S02]  /*3d490*/  ISETP.LT.AND P1, PT, R10, c[0x0][0x17c], !P0 ;  /* 0x00005f000a007a0c */ /* 0x000fe40004721270 */
[----:B------:R-:W-:Y:S02]  /*3d4a0*/  IADD3 R10, R28, 0x1e6, RZ ;  /* 0x000001e61c0a7810 */ /* 0x000fe40007ffe0ff */
[----:B------:R-:W-:-:S02]  /*3d4b0*/  LEA R8, P6, R12, R3, 0x1 ;  /* 0x000000030c087211 */ /* 0x000fc400078c08ff */
[----:B------:R-:W-:Y:S02]  /*3d4c0*/  ISETP.LT.AND P5, PT, R10, c[0x0][0x17c], !P0 ;  /* 0x00005f000a007a0c */ /* 0x000fe400047a1270 */
[----:B------:R-:W-:Y:S02]  /*3d4d0*/  IADD3 R10, R28, 0x1e7, RZ ;  /* 0x000001e71c0a7810 */ /* 0x000fe40007ffe0ff */
[C---:B------:R-:W-:Y:S02]  /*3d4e0*/  IADD3 R6, R12.reuse, c[0x0][0x198], RZ ;  /* 0x000066000c067a10 */ /* 0x040fe40007ffe0ff */
[----:B------:R-:W-:Y:S02]  /*3d4f0*/  LEA.HI.X.SX32 R9, R12, R2, 0x1, P6 ;  /* 0x000000020c097211 */ /* 0x000fe400030f0eff */
[----:B------:R-:W-:Y:S02]  /*3d500*/  ISETP.LT.AND P4, PT, R10, c[0x0][0x17c], !P0 ;  /* 0x00005f000a007a0c */ /* 0x000fe40004781270 */
[----:B------:R-:W-:-:S02]  /*3d510*/  LEA R4, P6, R6, R3, 0x1 ;  /* 0x0000000306047211 */ /* 0x000fc400078c08ff */
[C---:B------:R-:W-:Y:S01]  /*3d520*/  IADD3 R10, R6.reuse, c[0x0][0x198], RZ ;  /* 0x00006600060a7a10 */ /* 0x040fe20007ffe0ff */
[----:B------:R0:W-:Y:S01]  /*3d530*/  @P3 STG.E.U16 [R8.64], R13 ;  /* 0x0000000d08003986 */ /* 0x0001e2000c101504 */
[----:B------:R-:W-:Y:S02]  /*3d540*/  LEA.HI.X.SX32 R5, R6, R2, 0x1, P6 ;  /* 0x0000000206057211 */ /* 0x000fe400030f0eff */
[C---:B------:R-:W-:Y:S02]  /*3d550*/  IADD3 R6, R10.reuse, c[0x0][0x198], RZ ;  /* 0x000066000a067a10 */ /* 0x040fe40007ffe0ff */
[----:B----4-:R-:W-:Y:S01]  /*3d560*/  PRMT R12, R25, 0x7632, R12 ;  /* 0x00007632190c7816 */ /* 0x010fe2000000000c */
[----:B------:R1:W-:Y:S01]  /*3d570*/  @P2 STG.E.U16 [R4.64], R25 ;  /* 0x0000001904002986 */ /* 0x0003e2000c101504 */
[----:B0-----:R-:W-:-:S04]  /*3d580*/  LEA R8, P6, R10, R3, 0x1 ;  /* 0x000000030a087211 */ /* 0x001fc800078c08ff */
[-C--:B------:R-:W-:Y:S01]  /*3d590*/  LEA.HI.X.SX32 R9, R10, R2.reuse, 0x1, P6 ;  /* 0x000000020a097211 */ /* 0x080fe200030f0eff */
[----:B-1----:R-:W4:Y:S01]  /*3d5a0*/  LDL.LU R25, [R1+0x9c] ;  /* 0x00009c0001197983 */ /* 0x002f220000300800 */
[C---:B------:R-:W-:Y:S02]  /*3d5b0*/  LEA R4, P6, R6.reuse, R3, 0x1 ;  /* 0x0000000306047211 */ /* 0x040fe400078c08ff */
[----:B------:R-:W-:Y:S02]  /*3d5c0*/  IADD3 R10, R6, c[0x0][0x198], RZ ;  /* 0x00006600060a7a10 */ /* 0x000fe40007ffe0ff */
[----:B------:R-:W-:Y:S01]  /*3d5d0*/  IADD3 R0, R28, 0x1e8, RZ ;  /* 0x000001e81c007810 */ /* 0x000fe20007ffe0ff */
[----:B------:R0:W-:Y:S01]  /*3d5e0*/  @P1 STG.E.U16 [R8.64], R12 ;  /* 0x0000000c08001986 */ /* 0x0001e2000c101504 */
[----:B------:R-:W-:Y:S02]  /*3d5f0*/  LEA.HI.X.SX32 R5, R6, R2, 0x1, P6 ;  /* 0x0000000206057211 */ /* 0x000fe400030f0eff */
[----:B------:R-:W-:-:S02]  /*3d600*/  ISETP.LT.AND P3, PT, R0, c[0x0][0x17c], !P0 ;  /* 0x00005f0000007a0c */ /* 0x000fc40004761270 */
[C---:B------:R-:W-:Y:S02]  /*3d610*/  IADD3 R6, R10.reuse, c[0x0][0x198], RZ ;  /* 0x000066000a067a10 */ /* 0x040fe40007ffe0ff */
[----:B0-----:R-:W-:-:S04]  /*3d620*/  LEA R8, P6, R10, R3, 0x1 ;  /* 0x000000030a087211 */ /* 0x001fc800078c08ff */
        /* <DEDUP_REMOVED lines=10> */
[----:B------:R-:W-:Y:S02]  /*3d6d0*/  IADD3 R0, R28, 0x1e9, RZ ;  /* 0x000001e91c007810 */ /* 0x000fe40007ffe0ff */
[----:B------:R-:W-:Y:S02]  /*3d6e0*/  IADD3 R10, R6, c[0x0][0x198], RZ ;  /* 0x00006600060a7a10 */ /* 0x000fe40007ffe0ff */
[----:B------:R-:W-:Y:S02]  /*3d6f0*/  ISETP.LT.AND P2, PT, R0, c[0x0][0x17c], !P0 ;  /* 0x00005f0000007a0c */ /* 0x000fe40004741270 */
[----:B------:R-:W-:-:S02]  /*3d700*/  IADD3 R0, R28, 0x1ea, RZ ;  /* 0x000001ea1c007810 */ /* 0x000fc40007ffe0ff */
[-C--:B------:R-:W-:Y:S02]  /*3d710*/  LEA R8, P6, R10, R3.reuse, 0x1 ;  /* 0x000000030a087211 */ /* 0x080fe400078c08ff */
[----:B------:R-:W-:Y:S02]  /*3d720*/  ISETP.LT.AND P1, PT, R0, c[0x0][0x17c], !P0 ;  /* 0x00005f0000007a0c */ /* 0x000fe40004721270 */
[----:B------:R-:W-:Y:S02]  /*3d730*/  IADD3 R6, R10, c[0x0][0x198], RZ ;  /* 0x000066000a067a10 */ /* 0x000fe40007ffe0ff */
[----:B------:R-:W-:Y:S02]  /*3d740*/  IADD3 R0, R28, 0x1eb, RZ ;  /* 0x000001eb1c007810 */ /* 0x000fe40007ffe0ff */
[----:B------:R-:W-:Y:S02]  /*3d750*/  LEA.HI.X.SX32 R9, R10, R2, 0x1, P6 ;  /* 0x000000020a097211 */ /* 0x000fe400030f0eff */
[----:B------:R-:W-:-:S02]  /*3d760*/  LEA R4, P6, R6, R3, 0x1 ;  /* 0x0000000306047211 */ /* 0x000fc400078c08ff */
[----:B------:R-:W-:Y:S02]  /*3d770*/  ISETP.LT.AND P5, PT, R0, c[0x0][0x17c], !P0 ;  /* 0x00005f0000007a0c */ /* 0x000fe400047a1270 */
[----:B------:R-:W-:Y:S02]  /*3d780*/  IADD3 R10, R6, c[0x0][0x198], RZ ;  /* 0x00006600060a7a10 */ /* 0x000fe40007ffe0ff */
[----:B------:R-:W-:Y:S01]  /*3d790*/  IADD3 R0, R28, 0x1ec, RZ ;  /* 0x000001ec1c007810 */ /* 0x000fe20007ffe0ff */
[----:B------:R0:W-:Y:S01]  /*3d7a0*/  @P2 STG.E.U16 [R8.64], R12 ;  /* 0x0000000c08002986 */ /* 0x0001e2000c101504 */
[----:B------:R-:W-:Y:S02]  /*3d7b0*/  LEA.HI.X.SX32 R5, R6, R2, 0x1, P6 ;  /* 0x0000000206057211 */ /* 0x000fe400030f0eff */
[----:B------:R-:W-:Y:S02]  /*3d7c0*/  ISETP.LT.AND P4, PT, R0, c[0x0][0x17c], !P0 ;  /* 0x00005f0000007a0c */ /* 0x000fe40004781270 */
[----:B------:R-:W-:-:S02]  /*3d7d0*/  IADD3 R6, R10, c[0x0][0x198], RZ ;  /* 0x000066000a067a10 */ /* 0x000fc40007ffe0ff */
[----:B------:R-:W-:Y:S02]  /*3d7e0*/  IADD3 R0, R28, 0x1ed, RZ ;  /* 0x000001ed1c007810 */ /* 0x000fe40007ffe0ff */
[C---:B0-----:R-:W-:Y:S01]  /*3d7f0*/  LEA R8, P6, R10.reuse, R3, 0x1 ;  /* 0x000000030a087211 */ /* 0x041fe200078c08ff */
[----:B----4-:R0:W-:Y:S01]  /*3d800*/  @P1 STG.E.U16 [R4.64], R25 ;  /* 0x0000001904001986 */ /* 0x0101e2000c101504 */
[----:B------:R-:W-:Y:S02]  /*3d810*/  PRMT R13, R25, 0x7632, R13 ;  /* 0x00007632190d7816 */ /* 0x000fe4000000000d */
[----:B------:R-:W-:Y:S02]  /*3d820*/  LEA.HI.X.SX32 R9, R10, R2, 0x1, P6 ;  /* 0x000000020a097211 */ /* 0x000fe400030f0eff */
[----:B------:R-:W-:Y:S02]  /*3d830*/  ISETP.LT.AND P3, PT, R0, c[0x0][0x17c], !P0 ;  /* 0x00005f0000007a0c */ /* 0x000fe40004761270 */
[----:B------:R-:W-:-:S02]  /*3d840*/  IADD3 R10, R6, c[0x0][0x198], RZ ;  /* 0x00006600060a7a10 */ /* 0x000fc40007ffe0ff */
[----:B------:R-:W-:Y:S02]  /*3d850*/  IADD3 R0, R28, 0x1ee, RZ ;  /* 0x000001ee1c007810 */ /* 0x000fe40007ffe0ff */
[C---:B0-----:R-:W-:Y:S01]  /*3d860*/  LEA R4, P6, R6.reuse, R3, 0x1 ;  /* 0x0000000306047211 */ /* 0x041fe200078c08ff */
[----:B------:R-:W4:Y:S03]  /*3d870*/  LDL.LU R25, [R1+0x6c] ;  /* 0x00006c0001197983 */ /* 0x000f260000300800 */
[----:B------:R-:W-:Y:S01]  /*3d880*/  LEA.HI.X.SX32 R5, R6, R2, 0x1, P6 ;  /* 0x0000000206057211 */ /* 0x000fe200030f0eff */
[----:B------:R0:W-:Y:S01]  /*3d890*/  @P5 STG.E.U16 [R8.64], R13 ;  /* 0x0000000d08005986 */ /* 0x0001e2000c101504 */
[----:B------:R-:W-:Y:S02]  /*3d8a0*/  ISETP.LT.AND P2, PT, R0, c[0x0][0x17c], !P0 ;  /* 0x00005f0000007a0c */ /* 0x000fe40004741270 */
[----:B------:R-:W-:-:S02]  /*3d8b0*/  IADD3 R6, R10, c[0x0][0x198], RZ ;  /* 0x000066000a067a10 */ /* 0x000fc40007ffe0ff */
[----:B0-----:R-:W-:-:S04]  /*3d8c0*/  LEA R8, P6, R10, R3, 0x1 ;  /* 0x000000030a087211 */ /* 0x001fc800078c08ff */
[----:B------:R-:W-:Y:S02]  /*3d8d0*/  LEA.HI.X.SX32 R9, R10, R2, 0x1, P6 ;  /* 0x000000020a097211 */ /* 0x000fe400030f0eff */
[----:B------:R-:W-:-:S04]  /*3d8e0*/  LEA R12, P6, R6, R3, 0x1 ;  /* 0x00000003060c7211 */ /* 0x000fc800078c08ff */
[C---:B------:R-:W-:Y:S02]  /*3d8f0*/  LEA.HI.X.SX32 R13, R6.reuse, R2, 0x1, P6 ;  /* 0x00000002060d7211 */ /* 0x040fe400030f0eff */
[----:B------:R-:W-:Y:S02]  /*3d900*/  IADD3 R10, R6, c[0x0][0x198], RZ ;  /* 0x00006600060a7a10 */ /* 0x000fe40007ffe0ff */
[----:B--2---:R-:W-:Y:S01]  /*3d910*/  PRMT R14, R24, 0x7632, R14 ;  /* 0x00007632180e7816 */ /* 0x004fe2000000000e */
[----:B------:R0:W-:Y:S04]  /*3d920*/  @P4 STG.E.U16 [R4.64], R24 ;  /* 0x0000001804004986 */ /* 0x0001e8000c101504 */
[----:B0-----:R-:W2:Y:S04]  /*3d930*/  LDL.LU R24, [R1+0x3c] ;  /* 0x00003c0001187983 */ /* 0x001ea80000300800 */
[----:B------:R-:W-:Y:S01]  /*3d940*/  @P3 STG.E.U16 [R8.64], R14 ;  /* 0x0000000e08003986 */ /* 0x000fe2000c101504 */
[----:B---3--:R-:W-:-:S03]  /*3d950*/  PRMT R6, R29, 0x7632, R6 ;  /* 0x000076321d067816 */ /* 0x008fc60000000006 */
[----:B------:R0:W-:Y:S04]  /*3d960*/  @P2 STG.E.U16 [R12.64], R29 ;  /* 0x0000001d0c002986 */ /* 0x0001e8000c101504 */
[----:B0-----:R-:W3:Y:S01]  /*3d970*/  LDL.LU R29, [R1+0x1c] ;  /* 0x00001c00011d7983 */ /* 0x001ee20000300800 */
[----:B------:R-:W-:-:S04]  /*3d980*/  IADD3 R0, R28, 0x1ef, RZ ;  /* 0x000001ef1c007810 */ /* 0x000fc80007ffe0ff */
[----:B------:R-:W-:Y:S02]  /*3d990*/  ISETP.LT.AND P1, PT, R0, c[0x0][0x17c], !P0 ;  /* 0x00005f0000007a0c */ /* 0x000fe40004721270 */
[----:B------:R-:W-:-:S04]  /*3d9a0*/  IADD3 R0, R28, 0x1f0, RZ ;  /* 0x000001f01c007810 */ /* 0x000fc80007ffe0ff */
[----:B------:R-:W-:Y:S02]  /*3d9b0*/  ISETP.LT.AND P5, PT, R0, c[0x0][0x17c], !P0 ;  /* 0x00005f0000007a0c */ /* 0x000fe400047a1270 */
[----:B------:R-:W-:Y:S02]  /*3d9c0*/  IADD3 R0, R28, 0x1f1, RZ ;  /* 0x000001f11c007810 */ /* 0x000fe40007ffe0ff */
[----:B------:R-:W-:Y:S02]  /*3d9d0*/  LEA R16, P6, R10, R3, 0x1 ;  /* 0x000000030a107211 */ /* 0x000fe400078c08ff */
[----:B------:R-:W-:Y:S02]  /*3d9e0*/  ISETP.LT.AND P4, PT, R0, c[0x0][0x17c], !P0 ;  /* 0x00005f0000007a0c */ /* 0x000fe40004781270 */
[----:B------:R-:W-:Y:S02]  /*3d9f0*/  IADD3 R0, R28, 0x1f2, RZ ;  /* 0x000001f21c007810 */ /* 0x000fe40007ffe0ff */
[----:B------:R-:W-:-:S02]  /*3da00*/  IADD3 R4, R10, c[0x0][0x198], RZ ;  /* 0x000066000a047a10 */ /* 0x000fc40007ffe0ff */
[-C--:B------:R-:W-:Y:S02]  /*3da10*/  LEA.HI.X.SX32 R17, R10, R2.reuse, 0x1, P6 ;  /* 0x000000020a117211 */ /* 0x080fe400030f0eff */
[----:B------:R-:W-:Y:S02]  /*3da20*/  ISETP.LT.AND P3, PT, R0, c[0x0][0x17c], !P0 ;  /* 0x00005f0000007a0c */ /* 0x000fe40004761270 */
[----:B------:R-:W-:Y:S02]  /*3da30*/  LEA R20, P6, R4, R3, 0x1 ;  /* 0x0000000304147211 */ /* 0x000fe400078c08ff */
[----:B------:R-:W-:Y:S02]  /*3da40*/  IADD3 R0, R28, 0x1f3, RZ ;  /* 0x000001f31c007810 */ /* 0x000fe40007ffe0ff */
[C---:B------:R-:W-:Y:S02]  /*3da50*/  IADD3 R5, R4.reuse, c[0x0][0x198], RZ ;  /* 0x0000660004057a10 */ /* 0x040fe40007ffe0ff */
[----:B------:R-:W-:-:S02]  /*3da60*/  LEA.HI.X.SX32 R21, R4, R2, 0x1, P6 ;  /* 0x0000000204157211 */ /* 0x000fc400030f0eff */
[----:B------:R-:W-:Y:S02]  /*3da70*/  ISETP.LT.AND P2, PT, R0, c[0x0][0x17c], !P0 ;  /* 0x00005f0000007a0c */ /* 0x000fe40004741270 */
[C---:B------:R-:W-:Y:S02]  /*3da80*/  LEA R8, P6, R5.reuse, R3, 0x1 ;  /* 0x0000000305087211 */ /* 0x040fe400078c08ff */
[----:B------:R-:W-:Y:S02]  /*3da90*/  IADD3 R0, R28, 0x1f4, RZ ;  /* 0x000001f41c007810 */ /* 0x000fe40007ffe0ff */
[C---:B------:R-:W-:Y:S01]  /*3daa0*/  IADD3 R4, R5.reuse, c[0x0][0x198], RZ ;  /* 0x0000660005047a10 */ /* 0x040fe20007ffe0ff */
[----:B------:R0:W-:Y:S01]  /*3dab0*/  @P1 STG.E.U16 [R16.64], R6 ;  /* 0x0000000610001986 */ /* 0x0001e2000c101504 */
[----:B------:R-:W-:Y:S02]  /*3dac0*/  LEA.HI.X.SX32 R9, R5, R2, 0x1, P6 ;  /* 0x0000000205097211 */ /* 0x000fe400030f0eff */
[----:B------:R-:W-:-:S02]  /*3dad0*/  ISETP.LT.AND P1, PT, R0, c[0x0][0x17c], !P0 ;  /* 0x00005f0000007a0c */ /* 0x000fc40004721270 */
[----:B------:R-:W-:Y:S02]  /*3dae0*/  LEA R12, P6, R4, R3, 0x1 ;  /* 0x00000003040c7211 */ /* 0x000fe400078c08ff */
[----:B------:R-:W-:Y:S02]  /*3daf0*/  IADD3 R0, R28, 0x1f5, RZ ;  /* 0x000001f51c007810 */ /* 0x000fe40007ffe0ff */
[C---:B------:R-:W-:Y:S01]  /*3db00*/  IADD3 R5, R4.reuse, c[0x0][0x198], RZ ;  /* 0x0000660004057a10 */ /* 0x040fe20007ffe0ff */
[----:B----4-:R-:W-:Y:S01]  /*3db10*/  @P5 STG.E.U16 [R20.64], R25 ;  /* 0x0000001914005986 */ /* 0x010fe2000c101504 */
[----:B------:R-:W-:Y:S02]  /*3db20*/  PRMT R10, R25, 0x7632, R10 ;  /* 0x00007632190a7816 */ /* 0x000fe4000000000a */
[----:B------:R-:W-:Y:S02]  /*3db30*/  LEA.HI.X.SX32 R13, R4, R2, 0x1, P6 ;  /* 0x00000002040d7211 */ /* 0x000fe400030f0eff */
[----:B------:R-:W-:-:S02]  /*3db40*/  ISETP.LT.AND P5, PT, R0, c[0x0][0x17c], !P0 ;  /* 0x00005f0000007a0c */ /* 0x000fc400047a1270 */
[C---:B------:R-:W-:Y:S02]  /*3db50*/  LEA R4, P6, R5.reuse, R3, 0x1 ;  /* 0x0000000305047211 */ /* 0x040fe400078c08ff */
[----:B------:R-:W-:Y:S01]  /*3db60*/  IADD3 R0, R28, 0x1f6, RZ ;  /* 0x000001f61c007810 */ /* 0x000fe20007ffe0ff */
[----:B------:R1:W-:Y:S01]  /*3db70*/  @P4 STG.E.U16 [R8.64], R10 ;  /* 0x0000000a08004986 */ /* 0x0003e2000c101504 */
[C---:B0-----:R-:W-:Y:S02]  /*3db80*/  IADD3 R6, R5.reuse, c[0x0][0x198], RZ ;  /* 0x0000660005067a10 */ /* 0x041fe40007ffe0ff */
[----:B------:R-:W-:Y:S02]  /*3db90*/  LEA.HI.X.SX32 R5, R5, R2, 0x1, P6 ;  /* 0x0000000205057211 */ /* 0x000fe400030f0eff */
[----:B------:R-:W-:Y:S02]  /*3dba0*/  ISETP.LT.AND P4, PT, R0, c[0x0][0x17c], !P0 ;  /* 0x00005f0000007a0c */ /* 0x000fe40004781270 */
[----:B------:R-:W-:-:S02]  /*3dbb0*/  IADD3 R0, R28, 0x1f7, RZ ;  /* 0x000001f71c007810 */ /* 0x000fc40007ffe0ff */
[C---:B-1----:R-:W-:Y:S02]  /*3dbc0*/  LEA R8, P6, R6.reuse, R3, 0x1 ;  /* 0x0000000306087211 */ /* 0x042fe400078c08ff */
[----:B------:R-:W-:Y:S02]  /*3dbd0*/  IADD3 R10, R6, c[0x0][0x198], RZ ;  /* 0x00006600060a7a10 */ /* 0x000fe40007ffe0ff */
[----:B--2---:R-:W-:Y:S01]  /*3dbe0*/  PRMT R9, R24, 0x7632, R9 ;  /* 0x0000763218097816 */ /* 0x004fe20000000009 */
[----:B------:R-:W-:Y:S01]  /*3dbf0*/  @P3 STG.E.U16 [R12.64], R24 ;  /* 0x000000180c003986 */ /* 0x000fe2000c101504 */
[----:B------:R-:W-:-:S03]  /*3dc00*/  ISETP.LT.AND P3, PT, R0, c[0x0][0x17c], !P0 ;  /* 0x00005f0000007a0c */ /* 0x000fc60004761270 */
[----:B------:R0:W-:Y:S01]  /*3dc10*/  @P2 STG.E.U16 [R4.64], R9 ;  /* 0x0000000904002986 */ /* 0x0001e2000c101504 */
[----:B------:R-:W-:-:S04]  /*3dc20*/  IADD3 R0, R28, 0x1f8, RZ ;  /* 0x000001f81c007810 */ /* 0x000fc80007ffe0ff */
[----:B------:R-:W-:Y:S02]  /*3dc30*/  ISETP.LT.AND P2, PT, R0, c[0x0][0x17c], !P0 ;  /* 0x00005f0000007a0c */ /* 0x000fe40004741270 */
[-C--:B0-----:R-:W-:Y:S02]  /*3dc40*/  LEA.HI.X.SX32 R9, R6, R2.reuse, 0x1, P6 ;  /* 0x0000000206097211 */ /* 0x081fe400030f0eff */
[C---:B------:R-:W-:Y:S02]  /*3dc50*/  LEA R16, P6, R10.reuse, R3, 0x1 ;  /* 0x000000030a107211 */ /* 0x040fe400078c08ff */
[C---:B------:R-:W-:Y:S02]  /*3dc60*/  IADD3 R6, R10.reuse, c[0x0][0x198], RZ ;  /* 0x000066000a067a10 */ /* 0x040fe40007ffe0ff */
[----:B------:R-:W-:Y:S02]  /*3dc70*/  LEA.HI.X.SX32 R17, R10, R2, 0x1, P6 ;  /* 0x000000020a117211 */ /* 0x000fe400030f0eff */
[----:B------:R-:W-:-:S02]  /*3dc80*/  IADD3 R0, R28, 0x1f9, RZ ;  /* 0x000001f91c007810 */ /* 0x000fc40007ffe0ff */
[C---:B------:R-:W-:Y:S02]  /*3dc90*/  LEA R4, P6, R6.reuse, R3, 0x1 ;  /* 0x0000000306047211 */ /* 0x040fe400078c08ff */
[----:B------:R-:W-:Y:S02]  /*3dca0*/  IADD3 R10, R6, c[0x0][0x198], RZ ;  /* 0x00006600060a7a10 */ /* 0x000fe40007ffe0ff */
[----:B---3--:R-:W-:Y:S01]  /*3dcb0*/  PRMT R5, R29, 0x7632, R5 ;  /* 0x000076321d057816 */ /* 0x008fe20000000005 */
[----:B------:R-:W-:Y:S01]  /*3dcc0*/  @P1 STG.E.U16 [R8.64], R29 ;  /* 0x0000001d08001986 */ /* 0x000fe2000c101504 */
[----:B------:R-:W-:Y:S02]  /*3dcd0*/  ISETP.LT.AND P1, PT, R0, c[0x0][0x17c], !P0 ;  /* 0x00005f0000007a0c */ /* 0x000fe40004721270 */
[----:B------:R-:W-:Y:S01]  /*3dce0*/  IADD3 R0, R28, 0x1fa, RZ ;  /* 0x000001fa1c007810 */ /* 0x000fe20007ffe0ff */
[----:B------:R0:W-:Y:S03]  /*3dcf0*/  @P5 STG.E.U16 [R16.64], R5 ;  /* 0x0000000510005986 */ /* 0x0001e6000c101504 */
[----:B------:R-:W-:-:S02]  /*3dd00*/  ISETP.LT.AND P5, PT, R0, c[0x0][0x17c], !P0 ;  /* 0x00005f0000007a0c */ /* 0x000fc400047a1270 */
[----:B------:R-:W-:Y:S02]  /*3dd10*/  IADD3 R0, R28, 0x1fb, RZ ;  /* 0x000001fb1c007810 */ /* 0x000fe40007ffe0ff */
[-C--:B0-----:R-:W-:Y:S02]  /*3dd20*/  LEA.HI.X.SX32 R5, R6, R2.reuse, 0x1, P6 ;  /* 0x0000000206057211 */ /* 0x081fe400030f0eff */
[CC--:B------:R-:W-:Y:S02]  /*3dd30*/  LEA R12, P6, R10.reuse, R3.reuse, 0x1 ;  /* 0x000000030a0c7211 */ /* 0x0c0fe400078c08ff */
[C---:B------:R-:W-:Y:S02]  /*3dd40*/  IADD3 R6, R10.reuse, c[0x0][0x198], RZ ;  /* 0x000066000a067a10 */ /* 0x040fe40007ffe0ff */
[----:B------:R-:W-:Y:S02]  /*3dd50*/  PRMT R9, R27, 0x7632, R9 ;  /* 0x000076321b097816 */ /* 0x000fe40000000009 */
[----:B------:R-:W-:Y:S01]  /*3dd60*/  LEA.HI.X.SX32 R13, R10, R2, 0x1, P6 ;  /* 0x000000020a0d7211 */ /* 0x000fe200030f0eff */
[----:B------:R-:W-:Y:S01]  /*3dd70*/  @P4 STG.E.U16 [R4.64], R27 ;  /* 0x0000001b04004986 */ /* 0x000fe2000c101504 */
[----:B------:R-:W-:-:S02]  /*3dd80*/  LEA R8, P6, R6, R3, 0x1 ;  /* 0x0000000306087211 */ /* 0x000fc400078c08ff */
[----:B------:R-:W-:Y:S01]  /*3dd90*/  IADD3 R10, R6, c[0x0][0x198], RZ ;  /* 0x00006600060a7a10 */ /* 0x000fe20007ffe0ff */
[----:B------:R0:W-:Y:S01]  /*3dda0*/  @P3 STG.E.U16 [R12.64], R9 ;  /* 0x000000090c003986 */ /* 0x0001e2000c101504 */
[----:B------:R-:W-:Y:S02]  /*3ddb0*/  ISETP.LT.AND P4, PT, R0, c[0x0][0x17c], !P0 ;  /* 0x00005f0000007a0c */ /* 0x000fe40004781270 */
[----:B------:R-:W-:-:S04]  /*3ddc0*/  IADD3 R0, R28, 0x1fc, RZ ;  /* 0x000001fc1c007810 */ /* 0x000fc80007ffe0ff */
[----:B------:R-:W-:Y:S02]  /*3ddd0*/  ISETP.LT.AND P3, PT, R0, c[0x0][0x17c], !P0 ;  /* 0x00005f0000007a0c */ /* 0x000fe40004761270 */
[----:B0-----:R-:W-:Y:S02]  /*3dde0*/  LEA.HI.X.SX32 R9, R6, R2, 0x1, P6 ;  /* 0x0000000206097211 */ /* 0x001fe400030f0eff */
[----:B------:R-:W-:Y:S02]  /*3ddf0*/  IADD3 R6, R10, c[0x0][0x198], RZ ;  /* 0x000066000a067a10 */ /* 0x000fe40007ffe0ff */
[----:B------:R-:W-:Y:S02]  /*3de00*/  IADD3 R0, R28, 0x1fd, RZ ;  /* 0x000001fd1c007810 */ /* 0x000fe40007ffe0ff */
[----:B------:R-:W-:Y:S01]  /*3de10*/  IADD3 R14, R6, c[0x0][0x198], RZ ;  /* 0x00006600060e7a10 */ /* 0x000fe20007ffe0ff */
[----:B------:R0:W-:Y:S01]  /*3de20*/  @P2 STG.E.U16 [R8.64], R7 ;  /* 0x0000000708002986 */ /* 0x0001e2000c101504 */
[----:B------:R-:W-:-:S02]  /*3de30*/  LEA R20, P6, R10, R3, 0x1 ;  /* 0x000000030a147211 */ /* 0x000fc400078c08ff */
[----:B------:R-:W-:Y:S02]  /*3de40*/  ISETP.LT.AND P2, PT, R0, c[0x0][0x17c], !P0 ;  /* 0x00005f0000007a0c */ /* 0x000fe40004741270 */
[----:B------:R-:W-:Y:S02]  /*3de50*/  IADD3 R0, R14, c[0x0][0x198], RZ ;  /* 0x000066000e007a10 */ /* 0x000fe40007ffe0ff */
[----:B------:R-:W-:Y:S02]  /*3de60*/  PRMT R5, R7, 0x7632, R5 ;  /* 0x0000763207057816 */ /* 0x000fe40000000005 */
[----:B------:R-:W-:Y:S02]  /*3de70*/  LEA.HI.X.SX32 R21, R10, R2, 0x1, P6 ;  /* 0x000000020a157211 */ /* 0x000fe400030f0eff */
[-C--:B------:R-:W-:Y:S02]  /*3de80*/  LEA R4, P6, R6, R3.reuse, 0x1 ;  /* 0x0000000306047211 */ /* 0x080fe400078c08ff */
[----:B------:R-:W-:Y:S01]  /*3de90*/  IADD3 R18, R0, c[0x0][0x198], RZ ;  /* 0x0000660000127a10 */ /* 0x000fe20007ffe0ff */
[----:B------:R1:W-:Y:S01]  /*3dea0*/  @P1 STG.E.U16 [R20.64], R5 ;  /* 0x0000000514001986 */ /* 0x0003e2000c101504 */
[----:B------:R-:W-:-:S02]  /*3deb0*/  LEA R12, P1, R14, R3, 0x1 ;  /* 0x000000030e0c7211 */ /* 0x000fc400078208ff */
[----:B------:R-:W-:Y:S02]  /*3dec0*/  IADD3 R22, R18, c[0x0][0x198], RZ ;  /* 0x0000660012167a10 */ /* 0x000fe40007ffe0ff */
[-C--:B------:R-:W-:Y:S02]  /*3ded0*/  LEA.HI.X.SX32 R13, R14, R2.reuse, 0x1, P1 ;  /* 0x000000020e0d7211 */ /* 0x080fe400008f0eff */
[-C--:B0-----:R-:W-:Y:S02]  /*3dee0*/  LEA R8, P1, R22, R3.reuse, 0x1 ;  /* 0x0000000316087211 */ /* 0x081fe400078208ff */
[----:B-1----:R-:W-:Y:S02]  /*3def0*/  LEA.HI.X.SX32 R5, R6, R2, 0x1, P6 ;  /* 0x0000000206057211 */ /* 0x002fe400030f0eff */
[----:B------:R-:W-:Y:S02]  /*3df00*/  LEA R16, P6, R0, R3, 0x1 ;  /* 0x0000000300107211 */ /* 0x000fe400078c08ff */
[----:B------:R-:W-:-:S02]  /*3df10*/  IADD3 R10, R28, 0x1fe, RZ ;  /* 0x000001fe1c0a7810 */ /* 0x000fc40007ffe0ff */
[-C--:B------:R-:W-:Y:S02]  /*3df20*/  LEA.HI.X.SX32 R17, R0, R2.reuse, 0x1, P6 ;  /* 0x0000000200117211 */ /* 0x080fe400030f0eff */
[----:B------:R-:W-:Y:S02]  /*3df30*/  IADD3 R0, R28, 0x1ff, RZ ;  /* 0x000001ff1c007810 */ /* 0x000fe40007ffe0ff */
[----:B------:R-:W-:Y:S02]  /*3df40*/  LEA.HI.X.SX32 R9, R22, R2, 0x1, P1 ;  /* 0x0000000216097211 */ /* 0x000fe400008f0eff */
[----:B------:R-:W-:Y:S02]  /*3df50*/  ISETP.LT.AND P1, PT, R10, c[0x0][0x17c], !P0 ;  /* 0x00005f000a007a0c */ /* 0x000fe40004721270 */
[----:B------:R-:W-:Y:S02]  /*3df60*/  LEA R6, P6, R18, R3, 0x1 ;  /* 0x0000000312067211 */ /* 0x000fe400078c08ff */
[----:B------:R-:W-:-:S02]  /*3df70*/  ISETP.LT.AND P0, PT, R0, c[0x0][0x17c], !P0 ;  /* 0x00005f0000007a0c */ /* 0x000fc40004701270 */
[----:B------:R-:W-:Y:S02]  /*3df80*/  IADD3 R14, R22, c[0x0][0x198], RZ ;  /* 0x00006600160e7a10 */ /* 0x000fe40007ffe0ff */
[-C--:B------:R-:W-:Y:S02]  /*3df90*/  LEA.HI.X.SX32 R7, R18, R2.reuse, 0x1, P6 ;  /* 0x0000000212077211 */ /* 0x080fe400030f0eff */
[----:B------:R-:W-:Y:S02]  /*3dfa0*/  PRMT R0, R11, 0x7632, R0 ;  /* 0x000076320b007816 */ /* 0x000fe40000000000 */
[C---:B------:R-:W-:Y:S02]  /*3dfb0*/  LEA R20, P6, R14.reuse, R3, 0x1 ;  /* 0x000000030e147211 */ /* 0x040fe400078c08ff */
[----:B------:R-:W-:Y:S01]  /*3dfc0*/  PRMT R3, R15, 0x7632, R3 ;  /* 0x000076320f037816 */ /* 0x000fe20000000003 */
[----:B------:R0:W-:Y:S04]  /*3dfd0*/  @P5 STG.E.U16 [R4.64], R11 ;  /* 0x0000000b04005986 */ /* 0x0001e8000c101504 */
[----:B------:R0:W-:Y:S04]  /*3dfe0*/  @P4 STG.E.U16 [R12.64], R0 ;  /* 0x000000000c004986 */ /* 0x0001e8000c101504 */
[----:B------:R0:W-:Y:S04]  /*3dff0*/  @P3 STG.E.U16 [R16.64], R15 ;  /* 0x0000000f10003986 */ /* 0x0001e8000c101504 */
[----:B------:R0:W-:Y:S01]  /*3e000*/  @P2 STG.E.U16 [R6.64], R3 ;  /* 0x0000000306002986 */ /* 0x0001e2000c101504 */
[----:B------:R-:W-:-:S03]  /*3e010*/  LEA.HI.X.SX32 R21, R14, R2, 0x1, P6 ;  /* 0x000000020e157211 */ /* 0x000fc600030f0eff */
[----:B------:R0:W-:Y:S01]  /*3e020*/  @P1 STG.E.U16 [R8.64], R19 ;  /* 0x0000001308001986 */ /* 0x0001e2000c101504 */
[----:B------:R-:W-:Y:S05]  /*3e030*/  @!P0 EXIT ;  /* 0x000000000000894d */ /* 0x000fea0003800000 */
[----:B------:R-:W-:-:S05]  /*3e040*/  PRMT R10, R19, 0x7632, R10 ;  /* 0x00007632130a7816 */ /* 0x000fca000000000a */
[----:B------:R-:W-:Y:S01]  /*3e050*/  STG.E.U16 [R20.64], R10 ;  /* 0x0000000a14007986 */ /* 0x000fe2000c101504 */
[----:B------:R-:W-:Y:S05]  /*3e060*/  EXIT ;  /* 0x000000000000794d */ /* 0x000fea0003800000 */
.L_x_3:
[----:B------:R-:W-:-:S00]  /*3e070*/  BRA `(.L_x_3) ;  /* 0xfffffff000007947 */ /* 0x000fc0000383ffff */
[----:B------:R-:W-:-:S00]  /*3e080*/  NOP ;  /* 0x0000000000007918 */ /* 0x000fc00000000000 */
[----:B------:R-:W-:-:S00]  /*3e090*/  NOP ;  /* 0x0000000000007918 */ /* 0x000fc00000000000 */
[----:B------:R-:W-:-:S00]  /*3e0a0*/  NOP ;  /* 0x0000000000007918 */ /* 0x000fc00000000000 */
[----:B------:R-:W-:-:S00]  /*3e0b0*/  NOP ;  /* 0x0000000000007918 */ /* 0x000fc00000000000 */
[----:B------:R-:W-:-:S00]  /*3e0c0*/  NOP ;  /* 0x0000000000007918 */ /* 0x000fc00000000000 */
[----:B------:R-:W-:-:S00]  /*3e0d0*/  NOP ;  /* 0x0000000000007918 */ /* 0x000fc00000000000 */
[----:B------:R-:W-:-:S00]  /*3e0e0*/  NOP ;  /* 0x0000000000007918 */ /* 0x000fc00000000000 */
[----:B------:R-:W-:-:S00]  /*3e0f0*/  NOP ;  /* 0x0000000000007918 */ /* 0x000fc00000000000 */
.L_x_4:


//--------------------- .nv.shared.matmul_kernel  --------------------------
	.section	.nv.shared.matmul_kernel,"aw",@nobits
	.sectionflags	@""
	.align	16
